	.target	sm_90a

	.elftype	@"ET_EXEC"


//--------------------- .note.nv.tkinfo           --------------------------
	.section	.note.nv.tkinfo,"",@"SHT_NOTE"
	.sectionflags	@"SHF_NOTE_NV_TKINFO"
	.tkinfo
        /*0018*/ 	.word	0x00000002
        /*0030*/ 	.string	""
        /*0030*/ 	.string	"ptxas"
        /*0030*/ 	.string	"Cuda compilation tools, release 13.0, V13.0.88"
        /*0030*/ 	.string	"Build cuda_13.0.r13.0/compiler.36424714_0"
        /*0030*/ 	.string	"-arch sm_90a -m 64 "



//--------------------- .note.nv.cuinfo           --------------------------
	.section	.note.nv.cuinfo,"",@"SHT_NOTE"
	.sectionflags	@"SHF_NOTE_NV_CUINFO"
        /*0018*/ 	.short	0x0002
        /*001a*/ 	.short	0x005a
        /*001c*/ 	.short	0x0082
	.zero		2


//--------------------- .nv.info                  --------------------------
	.section	.nv.info,"",@"SHT_CUDA_INFO"
	.align	4


	//----- nvinfo : EIATTR_REGCOUNT
	.align		4
        /*0000*/ 	.byte	0x04, 0x2f
        /*0002*/ 	.short	(.L_15 - .L_14)
	.align		4
.L_14:
        /*0004*/ 	.word	index@(_ZN7cutlass13device_kernelINS_4gemm6kernel13GemmUniversalIN4cute5tupleIJiiiiEEENS1_10collective13CollectiveMmaINS1_34MainloopSm90TmaGmmaWarpSpecializedILi12ENS5_IJNS4_1CILi1EEESB_SB_EEENS1_35KernelTmaWarpSpecializedCooperativeEEENS5_IJNSA_ILi384EEENSA_ILi176EEENSA_ILi16EEEEEENS_6half_tENS5_IJlSB_lEEESJ_SK_NS4_8TiledMMAINS4_8MMA_AtomIJNS4_4SM904GMMA25MMA_64x16x16_F32F16F16_SSILNSO_5MajorE0ELSQ_0ELNSO_7ScaleInE1ELSR_1EEEEEENS4_6LayoutINS5_IJNSA_ILi2EEESB_SB_EEENS5_IJSB_NSA_ILi0EEESX_EEEEENS5_IJNS4_10UnderscoreES10_S10_EEEEENS4_13SM90_TMA_LOADENS4_14ComposedLayoutINS4_7SwizzleILi1ELi4ELi3EEENS4_18smem_ptr_flag_bitsILi16EEENSU_INS5_IJNSA_ILi8EEESH_EEENS5_IJSH_SB_EEEEEEEvNS4_8identityES13_S1D_vS1E_EENS_8epilogue10collective6detail29Sm90TmaWarpSpecializedAdapterINS1H_15DefaultEpilogueISJ_SK_SK_NS1G_6thread17LinearCombinationISJ_Li1EffLNS1L_9ScaleType4KindE0ELNS_15FloatRoundStyleE2ESJ_EENS1_15EpilogueDefaultEEEEEvvEEEEvNT_6ParamsE)
        /*0008*/ 	.word	0x000000a8


	//----- nvinfo : EIATTR_FRAME_SIZE
	.align		4
.L_15:
        /*000c*/ 	.byte	0x04, 0x11
        /*000e*/ 	.short	(.L_17 - .L_16)
	.align		4
.L_16:
        /*0010*/ 	.word	index@(_ZN7cutlass13device_kernelINS_4gemm6kernel13GemmUniversalIN4cute5tupleIJiiiiEEENS1_10collective13CollectiveMmaINS1_34MainloopSm90TmaGmmaWarpSpecializedILi12ENS5_IJNS4_1CILi1EEESB_SB_EEENS1_35KernelTmaWarpSpecializedCooperativeEEENS5_IJNSA_ILi384EEENSA_ILi176EEENSA_ILi16EEEEEENS_6half_tENS5_IJlSB_lEEESJ_SK_NS4_8TiledMMAINS4_8MMA_AtomIJNS4_4SM904GMMA25MMA_64x16x16_F32F16F16_SSILNSO_5MajorE0ELSQ_0ELNSO_7ScaleInE1ELSR_1EEEEEENS4_6LayoutINS5_IJNSA_ILi2EEESB_SB_EEENS5_IJSB_NSA_ILi0EEESX_EEEEENS5_IJNS4_10UnderscoreES10_S10_EEEEENS4_13SM90_TMA_LOADENS4_14ComposedLayoutINS4_7SwizzleILi1ELi4ELi3EEENS4_18smem_ptr_flag_bitsILi16EEENSU_INS5_IJNSA_ILi8EEESH_EEENS5_IJSH_SB_EEEEEEEvNS4_8identityES13_S1D_vS1E_EENS_8epilogue10collective6detail29Sm90TmaWarpSpecializedAdapterINS1H_15DefaultEpilogueISJ_SK_SK_NS1G_6thread17LinearCombinationISJ_Li1EffLNS1L_9ScaleType4KindE0ELNS_15FloatRoundStyleE2ESJ_EENS1_15EpilogueDefaultEEEEEvvEEEEvNT_6ParamsE)
        /*0014*/ 	.word	0x000001a8


	//----- nvinfo : EIATTR_MIN_STACK_SIZE
	.align		4
.L_17:
        /*0018*/ 	.byte	0x04, 0x12
        /*001a*/ 	.short	(.L_19 - .L_18)
	.align		4
.L_18:
        /*001c*/ 	.word	index@(_ZN7cutlass13device_kernelINS_4gemm6kernel13GemmUniversalIN4cute5tupleIJiiiiEEENS1_10collective13CollectiveMmaINS1_34MainloopSm90TmaGmmaWarpSpecializedILi12ENS5_IJNS4_1CILi1EEESB_SB_EEENS1_35KernelTmaWarpSpecializedCooperativeEEENS5_IJNSA_ILi384EEENSA_ILi176EEENSA_ILi16EEEEEENS_6half_tENS5_IJlSB_lEEESJ_SK_NS4_8TiledMMAINS4_8MMA_AtomIJNS4_4SM904GMMA25MMA_64x16x16_F32F16F16_SSILNSO_5MajorE0ELSQ_0ELNSO_7ScaleInE1ELSR_1EEEEEENS4_6LayoutINS5_IJNSA_ILi2EEESB_SB_EEENS5_IJSB_NSA_ILi0EEESX_EEEEENS5_IJNS4_10UnderscoreES10_S10_EEEEENS4_13SM90_TMA_LOADENS4_14ComposedLayoutINS4_7SwizzleILi1ELi4ELi3EEENS4_18smem_ptr_flag_bitsILi16EEENSU_INS5_IJNSA_ILi8EEESH_EEENS5_IJSH_SB_EEEEEEEvNS4_8identityES13_S1D_vS1E_EENS_8epilogue10collective6detail29Sm90TmaWarpSpecializedAdapterINS1H_15DefaultEpilogueISJ_SK_SK_NS1G_6thread17LinearCombinationISJ_Li1EffLNS1L_9ScaleType4KindE0ELNS_15FloatRoundStyleE2ESJ_EENS1_15EpilogueDefaultEEEEEvvEEEEvNT_6ParamsE)
        /*0020*/ 	.word	0x000001a8
.L_19:


//--------------------- .nv.compat                --------------------------
	.section	.nv.compat,"",@"SHT_CUDA_COMPAT_INFO"
	.align	4
        /*0000*/ 	.byte	0x02, 0x09, 0x01, 0x00, 0x02, 0x02, 0x04, 0x00, 0x02, 0x05, 0x05, 0x00, 0x03, 0x07, 0x01, 0x01
        /*0010*/ 	.byte	0x02, 0x03, 0x01, 0x00, 0x02, 0x06, 0x01, 0x00, 0x04, 0x0b, 0x08, 0x00, 0x00, 0x00, 0x00, 0x00
        /*0020*/ 	.byte	0x00, 0x00, 0x00, 0x00


//--------------------- .nv.info._ZN7cutlass13device_kernelINS_4gemm6kernel13GemmUniversalIN4cute5tupleIJiiiiEEENS1_10collective13CollectiveMmaINS1_34MainloopSm90TmaGmmaWarpSpecializedILi12ENS5_IJNS4_1CILi1EEESB_SB_EEENS1_35KernelTmaWarpSpecializedCooperativeEEENS5_IJNSA_ILi384EEENSA_ILi176EEENSA_ILi16EEEEEENS_6half_tENS5_IJlSB_lEEESJ_SK_NS4_8TiledMMAINS4_8MMA_AtomIJNS4_4SM904GMMA25MMA_64x16x16_F32F16F16_SSILNSO_5MajorE0ELSQ_0ELNSO_7ScaleInE1ELSR_1EEEEEENS4_6LayoutINS5_IJNSA_ILi2EEESB_SB_EEENS5_IJSB_NSA_ILi0EEESX_EEEEENS5_IJNS4_10UnderscoreES10_S10_EEEEENS4_13SM90_TMA_LOADENS4_14ComposedLayoutINS4_7SwizzleILi1ELi4ELi3EEENS4_18smem_ptr_flag_bitsILi16EEENSU_INS5_IJNSA_ILi8EEESH_EEENS5_IJSH_SB_EEEEEEEvNS4_8identityES13_S1D_vS1E_EENS_8epilogue10collective6detail29Sm90TmaWarpSpecializedAdapterINS1H_15DefaultEpilogueISJ_SK_SK_NS1G_6thread17LinearCombinationISJ_Li1EffLNS1L_9ScaleType4KindE0ELNS_15FloatRoundStyleE2ESJ_EENS1_15EpilogueDefaultEEEEEvvEEEEvNT_6ParamsE --------------------------
	.section	.nv.info._ZN7cutlass13device_kernelINS_4gemm6kernel13GemmUniversalIN4cute5tupleIJiiiiEEENS1_10collective13CollectiveMmaINS1_34MainloopSm90TmaGmmaWarpSpecializedILi12ENS5_IJNS4_1CILi1EEESB_SB_EEENS1_35KernelTmaWarpSpecializedCooperativeEEENS5_IJNSA_ILi384EEENSA_ILi176EEENSA_ILi16EEEEEENS_6half_tENS5_IJlSB_lEEESJ_SK_NS4_8TiledMMAINS4_8MMA_AtomIJNS4_4SM904GMMA25MMA_64x16x16_F32F16F16_SSILNSO_5MajorE0ELSQ_0ELNSO_7ScaleInE1ELSR_1EEEEEENS4_6LayoutINS5_IJNSA_ILi2EEESB_SB_EEENS5_IJSB_NSA_ILi0EEESX_EEEEENS5_IJNS4_10UnderscoreES10_S10_EEEEENS4_13SM90_TMA_LOADENS4_14ComposedLayoutINS4_7SwizzleILi1ELi4ELi3EEENS4_18smem_ptr_flag_bitsILi16EEENSU_INS5_IJNSA_ILi8EEESH_EEENS5_IJSH_SB_EEEEEEEvNS4_8identityES13_S1D_vS1E_EENS_8epilogue10collective6detail29Sm90TmaWarpSpecializedAdapterINS1H_15DefaultEpilogueISJ_SK_SK_NS1G_6thread17LinearCombinationISJ_Li1EffLNS1L_9ScaleType4KindE0ELNS_15FloatRoundStyleE2ESJ_EENS1_15EpilogueDefaultEEEEEvvEEEEvNT_6ParamsE,"",@"SHT_CUDA_INFO"
	.sectionflags	@""
	.align	4


	//----- nvinfo : EIATTR_CUDA_API_VERSION
	.align		4
        /*0000*/ 	.byte	0x04, 0x37
        /*0002*/ 	.short	(.L_21 - .L_20)
.L_20:
        /*0004*/ 	.word	0x00000082


	//----- nvinfo : EIATTR_KPARAM_INFO
	.align		4
.L_21:
        /*0008*/ 	.byte	0x04, 0x17
        /*000a*/ 	.short	(.L_23 - .L_22)
.L_22:
        /*000c*/ 	.word	0x00000000
        /*0010*/ 	.short	0x0000
        /*0012*/ 	.short	0x0070
        /*0014*/ 	.byte	0x00, 0xf0, 0x01, 0x10


	//----- nvinfo : EIATTR_SPARSE_MMA_MASK
	.align		4
.L_23:
        /*0018*/ 	.byte	0x03, 0x50
        /*001a*/ 	.short	0x0000


	//----- nvinfo : EIATTR_MAXREG_COUNT
	.align		4
        /*001c*/ 	.byte	0x03, 0x1b
        /*001e*/ 	.short	0x00a8


	//----- nvinfo : EIATTR_NUM_BARRIERS
	.align		4
        /*0020*/ 	.byte	0x02, 0x4c
        /*0022*/ 	.byte	0x01
	.zero		1


	//----- nvinfo : EIATTR_EXTERNS
	.align		4
        /*0024*/ 	.byte	0x04, 0x0f
        /*0026*/ 	.short	(.L_25 - .L_24)


	//   ....[0]....
	.align		4
.L_24:
        /*0028*/ 	.word	index@(__assertfail)


	//----- nvinfo : EIATTR_ANNOTATIONS
	.align		4
.L_25:
        /*002c*/ 	.byte	0x04, 0x55
        /*002e*/ 	.short	(.L_27 - .L_26)


	//   ....[0]....
.L_26:
        /*0030*/ 	.word	0x00000001
        /*0034*/ 	.byte	0xe0, 0x04, 0x00, 0x00, 0x01, 0x00, 0x00, 0x00, 0xd0, 0x06, 0x00, 0x00, 0x01, 0x00, 0x00, 0x00
        /* <DEDUP_REMOVED lines=313> */
        /*13d4*/ 	.byte	0x40, 0x6e, 0x01, 0x00


	//----- nvinfo : EIATTR_MERCURY_ISA_VERSION
	.align		4
.L_27:
        /*13d8*/ 	.byte	0x03, 0x5f
        /*13da*/ 	.short	0x0101


	//----- nvinfo : EIATTR_INT_WARP_WIDE_INSTR_OFFSETS
	.align		4
        /*13dc*/ 	.byte	0x04, 0x31
        /*13de*/ 	.short	(.L_29 - .L_28)


	//   ....[0]....
.L_28:
        /*13e0*/ 	.word	0x000005c0


	//   ....[1]....
        /*13e4*/ 	.word	0x000005e0


	//   ....[2]....
        /*13e8*/ 	.word	0x00000660


	//----- nvinfo : EIATTR_COOP_GROUP_MASK_REGIDS
	.align		4
.L_29:
        /*13ec*/ 	.byte	0x04, 0x29
        /*13ee*/ 	.short	(.L_31 - .L_30)


	//   ....[0]....
.L_30:
        /*13f0*/ 	.word	0xffffffff


	//   ....[1]....
        /*13f4*/ 	.word	0xffffffff


	//   ....[2]....
        /*13f8*/ 	.word	0xffffffff


	//   ....[3]....
        /*13fc*/ 	.word	0xffffffff


	//   ....[4]....
        /*1400*/ 	.word	0xffffffff


	//----- nvinfo : EIATTR_COOP_GROUP_INSTR_OFFSETS
	.align		4
.L_31:
        /*1404*/ 	.byte	0x04, 0x28
        /*1406*/ 	.short	(.L_33 - .L_32)


	//   ....[0]....
.L_32:
        /*1408*/ 	.word	0x00000070


	//   ....[1]....
        /*140c*/ 	.word	0x00000080


	//   ....[2]....
        /*1410*/ 	.word	0x000001a0


	//   ....[3]....
        /*1414*/ 	.word	0x00000520


	//   ....[4]....
        /*1418*/ 	.word	0x000011a0


	//----- nvinfo : EIATTR_REG_RECONFIG
	.align		4
.L_33:
        /*141c*/ 	.byte	0x01, 0x54
	.zero		2


	//----- nvinfo : EIATTR_SYSCALL_OFFSETS
	.align		4
        /*1420*/ 	.byte	0x04, 0x46
        /*1422*/ 	.short	(.L_35 - .L_34)


	//   ....[0]....
.L_34:
        /*1424*/ 	.word	0x00001350


	//----- nvinfo : EIATTR_MBARRIER_INSTR_OFFSETS
	.align		4
.L_35:
        /*1428*/ 	.byte	0x04, 0x39
        /*142a*/ 	.short	(.L_37 - .L_36)


	//   ....[0]....
.L_36:
        /*142c*/ 	.word	0x00000340
        /*1430*/ 	.word	0x000000ff
        /*1434*/ 	.word	0x00000000
        /*1438*/ 	.short	0x0100
        /*143a*/ 	.byte	0x09
	.zero		1


	//   ....[1]....
        /*143c*/ 	.word	0x00000350
        /*1440*/ 	.word	0x000000ff
        /*1444*/ 	.word	0x00000060
        /*1448*/ 	.short	0x0100
        /*144a*/ 	.byte	0x09
	.zero		1


	//   ....[2]....
        /*144c*/ 	.word	0x00000360
        /*1450*/ 	.word	0x000000ff
        /*1454*/ 	.word	0x00000008
        /*1458*/ 	.short	0x0100
        /*145a*/ 	.byte	0x09
	.zero		1


	//   ....[3]....
        /*145c*/ 	.word	0x00000370
        /*1460*/ 	.word	0x000000ff
        /*1464*/ 	.word	0x00000068
        /*1468*/ 	.short	0x0100
        /*146a*/ 	.byte	0x09
	.zero		1


	//   ....[4]....
        /*146c*/ 	.word	0x00000380
        /*1470*/ 	.word	0x000000ff
        /*1474*/ 	.word	0x00000010
        /*1478*/ 	.short	0x0100
        /*147a*/ 	.byte	0x09
	.zero		1


	//   ....[5]....
        /*147c*/ 	.word	0x00000390
        /*1480*/ 	.word	0x000000ff
        /*1484*/ 	.word	0x00000070
        /*1488*/ 	.short	0x0100
        /*148a*/ 	.byte	0x09
	.zero		1


	//   ....[6]....
        /*148c*/ 	.word	0x000003a0
        /*1490*/ 	.word	0x000000ff
        /*1494*/ 	.word	0x00000018
        /*1498*/ 	.short	0x0100
        /*149a*/ 	.byte	0x09
	.zero		1


	//   ....[7]....
        /*149c*/ 	.word	0x000003b0
        /*14a0*/ 	.word	0x000000ff
        /*14a4*/ 	.word	0x00000078
        /*14a8*/ 	.short	0x0100
        /*14aa*/ 	.byte	0x09
	.zero		1


	//   ....[8]....
        /*14ac*/ 	.word	0x000003c0
        /*14b0*/ 	.word	0x000000ff
        /*14b4*/ 	.word	0x00000020
        /*14b8*/ 	.short	0x0100
        /*14ba*/ 	.byte	0x09
	.zero		1


	//   ....[9]....
        /*14bc*/ 	.word	0x000003d0
        /*14c0*/ 	.word	0x000000ff
        /*14c4*/ 	.word	0x00000080
        /*14c8*/ 	.short	0x0100
        /*14ca*/ 	.byte	0x09
	.zero		1


	//   ....[10]....
        /*14cc*/ 	.word	0x000003e0
        /*14d0*/ 	.word	0x000000ff
        /*14d4*/ 	.word	0x00000028
        /*14d8*/ 	.short	0x0100
        /*14da*/ 	.byte	0x09
	.zero		1


	//   ....[11]....
        /*14dc*/ 	.word	0x000003f0
        /*14e0*/ 	.word	0x000000ff
        /*14e4*/ 	.word	0x00000088
        /*14e8*/ 	.short	0x0100
        /*14ea*/ 	.byte	0x09
	.zero		1


	//   ....[12]....
        /*14ec*/ 	.word	0x00000400
        /*14f0*/ 	.word	0x000000ff
        /*14f4*/ 	.word	0x00000030
        /*14f8*/ 	.short	0x0100
        /*14fa*/ 	.byte	0x09
	.zero		1


	//   ....[13]....
        /*14fc*/ 	.word	0x00000410
        /*1500*/ 	.word	0x000000ff
        /*1504*/ 	.word	0x00000090
        /*1508*/ 	.short	0x0100
        /*150a*/ 	.byte	0x09
	.zero		1


	//   ....[14]....
        /*150c*/ 	.word	0x00000420
        /*1510*/ 	.word	0x000000ff
        /*1514*/ 	.word	0x00000038
        /*1518*/ 	.short	0x0100
        /*151a*/ 	.byte	0x09
	.zero		1


	//   ....[15]....
        /*151c*/ 	.word	0x00000430
        /*1520*/ 	.word	0x000000ff
        /*1524*/ 	.word	0x00000098
        /*1528*/ 	.short	0x0100
        /*152a*/ 	.byte	0x09
	.zero		1


	//   ....[16]....
        /*152c*/ 	.word	0x00000440
        /*1530*/ 	.word	0x000000ff
        /*1534*/ 	.word	0x00000040
        /*1538*/ 	.short	0x0100
        /*153a*/ 	.byte	0x09
	.zero		1


	//   ....[17]....
        /*153c*/ 	.word	0x00000450
        /*1540*/ 	.word	0x000000ff
        /*1544*/ 	.word	0x000000a0
        /*1548*/ 	.short	0x0100
        /*154a*/ 	.byte	0x09
	.zero		1


	//   ....[18]....
        /*154c*/ 	.word	0x00000460
        /*1550*/ 	.word	0x000000ff
        /*1554*/ 	.word	0x00000048
        /*1558*/ 	.short	0x0100
        /*155a*/ 	.byte	0x09
	.zero		1


	//   ....[19]....
        /*155c*/ 	.word	0x00000470
        /*1560*/ 	.word	0x000000ff
        /*1564*/ 	.word	0x000000a8
        /*1568*/ 	.short	0x0100
        /*156a*/ 	.byte	0x09
	.zero		1


	//   ....[20]....
        /*156c*/ 	.word	0x00000480
        /*1570*/ 	.word	0x000000ff
        /*1574*/ 	.word	0x00000050
        /*1578*/ 	.short	0x0100
        /*157a*/ 	.byte	0x09
	.zero		1


	//   ....[21]....
        /*157c*/ 	.word	0x00000490
        /*1580*/ 	.word	0x000000ff
        /*1584*/ 	.word	0x000000b0
        /*1588*/ 	.short	0x0100
        /*158a*/ 	.byte	0x09
	.zero		1


	//   ....[22]....
        /*158c*/ 	.word	0x000004a0
        /*1590*/ 	.word	0x000000ff
        /*1594*/ 	.word	0x00000058
        /*1598*/ 	.short	0x0100
        /*159a*/ 	.byte	0x09
	.zero		1


	//   ....[23]....
        /*159c*/ 	.word	0x000004b0
        /*15a0*/ 	.word	0x000000ff
        /*15a4*/ 	.word	0x000000b8
        /*15a8*/ 	.short	0x0100
        /*15aa*/ 	.byte	0x09
	.zero		1


	//   ....[24]....
        /*15ac*/ 	.word	0x00000680
        /*15b0*/ 	.word	0x000000ff
        /*15b4*/ 	.word	0x000000d0
        /*15b8*/ 	.short	0x0100
        /*15ba*/ 	.byte	0x06
	.zero		1


	//   ....[25]....
        /*15bc*/ 	.word	0x00000690
        /*15c0*/ 	.word	0x000000ff
        /*15c4*/ 	.word	0x000000d8
        /*15c8*/ 	.short	0x0100
        /*15ca*/ 	.byte	0x06
	.zero		1


	//   ....[26]....
        /*15cc*/ 	.word	0x000013f0
        /*15d0*/ 	.word	0x00000003
        /*15d4*/ 	.word	0x00000000
        /*15d8*/ 	.short	0x010a
        /*15da*/ 	.byte	0x3f
	.zero		1


	//   ....[27]....
        /*15dc*/ 	.word	0x00001430
        /*15e0*/ 	.word	0x00000003
        /*15e4*/ 	.word	0x00000000
        /*15e8*/ 	.short	0x010a
        /*15ea*/ 	.byte	0x3f
	.zero		1


	//   ....[28]....
        /*15ec*/ 	.word	0x00002360
        /*15f0*/ 	.word	0x000000ff
        /*15f4*/ 	.word	0x00000000
        /*15f8*/ 	.short	0x010a
        /*15fa*/ 	.byte	0x04
	.zero		1


	//   ....[29]....
        /*15fc*/ 	.word	0x000023a0
        /*1600*/ 	.word	0x000000ff
        /*1604*/ 	.word	0x00000000
        /*1608*/ 	.short	0x010a
        /*160a*/ 	.byte	0x04
	.zero		1


	//   ....[30]....
        /*160c*/ 	.word	0x00003580
        /*1610*/ 	.word	0x000000ff
        /*1614*/ 	.word	0x00000000
        /*1618*/ 	.short	0x0101
        /*161a*/ 	.byte	0x04
	.zero		1


	//   ....[31]....
        /*161c*/ 	.word	0x00003740
        /*1620*/ 	.word	0x00000000
        /*1624*/ 	.word	0x00000000
        /*1628*/ 	.short	0x0101
        /*162a*/ 	.byte	0x3f
	.zero		1


	//   ....[32]....
        /*162c*/ 	.word	0x000169c0
        /*1630*/ 	.word	0x0000000c
        /*1634*/ 	.word	0x00000060
        /*1638*/ 	.short	0x010a
        /*163a*/ 	.byte	0x3f
	.zero		1


	//   ....[33]....
        /*163c*/ 	.word	0x00016d40
        /*1640*/ 	.word	0x00000002
        /*1644*/ 	.word	0x000000d8
        /*1648*/ 	.short	0x0101
        /*164a*/ 	.byte	0x3f
	.zero		1


	//   ....[34]....
        /*164c*/ 	.word	0x00017510
        /*1650*/ 	.word	0x00000005
        /*1654*/ 	.word	0x00000000
        /*1658*/ 	.short	0x010a
        /*165a*/ 	.byte	0x3f
	.zero		1


	//   ....[35]....
        /*165c*/ 	.word	0x000175a0
        /*1660*/ 	.word	0x00000007
        /*1664*/ 	.word	0x00000000
        /*1668*/ 	.short	0x010a
        /*166a*/ 	.byte	0x3f
	.zero		1


	//   ....[36]....
        /*166c*/ 	.word	0x00017630
        /*1670*/ 	.word	0x00000007
        /*1674*/ 	.word	0x00000000
        /*1678*/ 	.short	0x010a
        /*167a*/ 	.byte	0x3f
	.zero		1


	//   ....[37]....
        /*167c*/ 	.word	0x000176c0
        /*1680*/ 	.word	0x00000007
        /*1684*/ 	.word	0x00000000
        /*1688*/ 	.short	0x010a
        /*168a*/ 	.byte	0x3f
	.zero		1


	//   ....[38]....
        /*168c*/ 	.word	0x00017750
        /*1690*/ 	.word	0x00000007
        /*1694*/ 	.word	0x00000000
        /*1698*/ 	.short	0x010a
        /*169a*/ 	.byte	0x3f
	.zero		1


	//   ....[39]....
        /*169c*/ 	.word	0x000177e0
        /*16a0*/ 	.word	0x00000007
        /*16a4*/ 	.word	0x00000000
        /*16a8*/ 	.short	0x010a
        /*16aa*/ 	.byte	0x3f
	.zero		1


	//   ....[40]....
        /*16ac*/ 	.word	0x00017870
        /*16b0*/ 	.word	0x00000007
        /*16b4*/ 	.word	0x00000000
        /*16b8*/ 	.short	0x010a
        /*16ba*/ 	.byte	0x3f
	.zero		1


	//   ....[41]....
        /*16bc*/ 	.word	0x00017900
        /*16c0*/ 	.word	0x00000007
        /*16c4*/ 	.word	0x00000000
        /*16c8*/ 	.short	0x010a
        /*16ca*/ 	.byte	0x3f
	.zero		1


	//   ....[42]....
        /*16cc*/ 	.word	0x00017990
        /*16d0*/ 	.word	0x00000007
        /*16d4*/ 	.word	0x00000000
        /*16d8*/ 	.short	0x010a
        /*16da*/ 	.byte	0x3f
	.zero		1


	//   ....[43]....
        /*16dc*/ 	.word	0x00017a20
        /*16e0*/ 	.word	0x00000007
        /*16e4*/ 	.word	0x00000000
        /*16e8*/ 	.short	0x010a
        /*16ea*/ 	.byte	0x3f
	.zero		1


	//   ....[44]....
        /*16ec*/ 	.word	0x00017ab0
        /*16f0*/ 	.word	0x00000007
        /*16f4*/ 	.word	0x00000000
        /*16f8*/ 	.short	0x010a
        /*16fa*/ 	.byte	0x3f
	.zero		1


	//   ....[45]....
        /*16fc*/ 	.word	0x00017b40
        /*1700*/ 	.word	0x00000003
        /*1704*/ 	.word	0x00000000
        /*1708*/ 	.short	0x010a
        /*170a*/ 	.byte	0x3f
	.zero		1


	//   ....[46]....
        /*170c*/ 	.word	0x00017ba0
        /*1710*/ 	.word	0x00000003
        /*1714*/ 	.word	0x00000000
        /*1718*/ 	.short	0x010a
        /*171a*/ 	.byte	0x3f
	.zero		1


	//   ....[47]....
        /*171c*/ 	.word	0x00017c00
        /*1720*/ 	.word	0x00000006
        /*1724*/ 	.word	0x00000000
        /*1728*/ 	.short	0x010a
        /*172a*/ 	.byte	0x3f
	.zero		1


	//   ....[48]....
        /*172c*/ 	.word	0x00017cd0
        /*1730*/ 	.word	0x0000000c
        /*1734*/ 	.word	0x00000060
        /*1738*/ 	.short	0x010a
        /*173a*/ 	.byte	0x3f
	.zero		1


	//   ....[49]....
        /*173c*/ 	.word	0x00017da0
        /*1740*/ 	.word	0x00000005
        /*1744*/ 	.word	0x00000000
        /*1748*/ 	.short	0x010a
        /*174a*/ 	.byte	0x3f
	.zero		1


	//   ....[50]....
        /*174c*/ 	.word	0x00017df0
        /*1750*/ 	.word	0x00000007
        /*1754*/ 	.word	0x00000000
        /*1758*/ 	.short	0x010a
        /*175a*/ 	.byte	0x3f
	.zero		1


	//   ....[51]....
        /*175c*/ 	.word	0x00017e40
        /*1760*/ 	.word	0x00000007
        /*1764*/ 	.word	0x00000000
        /*1768*/ 	.short	0x010a
        /*176a*/ 	.byte	0x3f
	.zero		1


	//   ....[52]....
        /*176c*/ 	.word	0x00017e90
        /*1770*/ 	.word	0x00000007
        /*1774*/ 	.word	0x00000000
        /*1778*/ 	.short	0x010a
        /*177a*/ 	.byte	0x3f
	.zero		1


	//   ....[53]....
        /*177c*/ 	.word	0x00017ee0
        /*1780*/ 	.word	0x00000007
        /*1784*/ 	.word	0x00000000
        /*1788*/ 	.short	0x010a
        /*178a*/ 	.byte	0x3f
	.zero		1


	//   ....[54]....
        /*178c*/ 	.word	0x00017f30
        /*1790*/ 	.word	0x00000007
        /*1794*/ 	.word	0x00000000
        /*1798*/ 	.short	0x010a
        /*179a*/ 	.byte	0x3f
	.zero		1


	//   ....[55]....
        /*179c*/ 	.word	0x00017f80
        /*17a0*/ 	.word	0x00000007
        /*17a4*/ 	.word	0x00000000
        /*17a8*/ 	.short	0x010a
        /*17aa*/ 	.byte	0x3f
	.zero		1


	//   ....[56]....
        /*17ac*/ 	.word	0x00017fd0
        /*17b0*/ 	.word	0x00000007
        /*17b4*/ 	.word	0x00000000
        /*17b8*/ 	.short	0x010a
        /*17ba*/ 	.byte	0x3f
	.zero		1


	//   ....[57]....
        /*17bc*/ 	.word	0x00018020
        /*17c0*/ 	.word	0x00000007
        /*17c4*/ 	.word	0x00000000
        /*17c8*/ 	.short	0x010a
        /*17ca*/ 	.byte	0x3f
	.zero		1


	//   ....[58]....
        /*17cc*/ 	.word	0x00018070
        /*17d0*/ 	.word	0x00000007
        /*17d4*/ 	.word	0x00000000
        /*17d8*/ 	.short	0x010a
        /*17da*/ 	.byte	0x3f
	.zero		1


	//   ....[59]....
        /*17dc*/ 	.word	0x000180c0
        /*17e0*/ 	.word	0x00000007
        /*17e4*/ 	.word	0x00000000
        /*17e8*/ 	.short	0x010a
        /*17ea*/ 	.byte	0x3f
	.zero		1


	//----- nvinfo : EIATTR_NUM_MBARRIERS
	.align		4
.L_37:
        /*17ec*/ 	.byte	0x03, 0x38
        /*17ee*/ 	.short	0x001a


	//----- nvinfo : EIATTR_EXIT_INSTR_OFFSETS
	.align		4
        /*17f0*/ 	.byte	0x04, 0x1c
        /*17f2*/ 	.short	(.L_39 - .L_38)


	//   ....[0]....
.L_38:
        /*17f4*/ 	.word	0x000007b0


	//   ....[1]....
        /*17f8*/ 	.word	0x000010c0


	//   ....[2]....
        /*17fc*/ 	.word	0x00015fd0


	//   ....[3]....
        /*1800*/ 	.word	0x00016650


	//   ....[4]....
        /*1804*/ 	.word	0x00017b90


	//----- nvinfo : EIATTR_MAX_THREADS
	.align		4
.L_39:
        /*1808*/ 	.byte	0x04, 0x05
        /*180a*/ 	.short	(.L_41 - .L_40)
.L_40:
        /*180c*/ 	.word	0x00000180
        /*1810*/ 	.word	0x00000001
        /*1814*/ 	.word	0x00000001


	//----- nvinfo : EIATTR_CRS_STACK_SIZE
	.align		4
.L_41:
        /*1818*/ 	.byte	0x04, 0x1e
        /*181a*/ 	.short	(.L_43 - .L_42)
.L_42:
        /*181c*/ 	.word	0x00000000


	//----- nvinfo : EIATTR_CBANK_PARAM_SIZE
	.align		4
.L_43:
        /*1820*/ 	.byte	0x03, 0x19
        /*1822*/ 	.short	0x0470


	//----- nvinfo : EIATTR_PARAM_CBANK
	.align		4
        /*1824*/ 	.byte	0x04, 0x0a
        /*1826*/ 	.short	(.L_45 - .L_44)
	.align		4
.L_44:
        /*1828*/ 	.word	index@(.nv.constant0._ZN7cutlass13device_kernelINS_4gemm6kernel13GemmUniversalIN4cute5tupleIJiiiiEEENS1_10collective13CollectiveMmaINS1_34MainloopSm90TmaGmmaWarpSpecializedILi12ENS5_IJNS4_1CILi1EEESB_SB_EEENS1_35KernelTmaWarpSpecializedCooperativeEEENS5_IJNSA_ILi384EEENSA_ILi176EEENSA_ILi16EEEEEENS_6half_tENS5_IJlSB_lEEESJ_SK_NS4_8TiledMMAINS4_8MMA_AtomIJNS4_4SM904GMMA25MMA_64x16x16_F32F16F16_SSILNSO_5MajorE0ELSQ_0ELNSO_7ScaleInE1ELSR_1EEEEEENS4_6LayoutINS5_IJNSA_ILi2EEESB_SB_EEENS5_IJSB_NSA_ILi0EEESX_EEEEENS5_IJNS4_10UnderscoreES10_S10_EEEEENS4_13SM90_TMA_LOADENS4_14ComposedLayoutINS4_7SwizzleILi1ELi4ELi3EEENS4_18smem_ptr_flag_bitsILi16EEENSU_INS5_IJNSA_ILi8EEESH_EEENS5_IJSH_SB_EEEEEEEvNS4_8identityES13_S1D_vS1E_EENS_8epilogue10collective6detail29Sm90TmaWarpSpecializedAdapterINS1H_15DefaultEpilogueISJ_SK_SK_NS1G_6thread17LinearCombinationISJ_Li1EffLNS1L_9ScaleType4KindE0ELNS_15FloatRoundStyleE2ESJ_EENS1_15EpilogueDefaultEEEEEvvEEEEvNT_6ParamsE)
        /*182c*/ 	.short	0x0210
        /*182e*/ 	.short	0x0470


	//----- nvinfo : EIATTR_SW_WAR
	.align		4
.L_45:
        /*1830*/ 	.byte	0x04, 0x36
        /*1832*/ 	.short	(.L_47 - .L_46)
.L_46:
        /*1834*/ 	.word	0x00000008
.L_47:


//--------------------- .nv.callgraph             --------------------------
	.section	.nv.callgraph,"",@"SHT_CUDA_CALLGRAPH"
	.align	4
	.sectionentsize	8
	.align		4
        /*0000*/ 	.word	0x00000000
	.align		4
        /*0004*/ 	.word	0xffffffff
	.align		4
        /*0008*/ 	.word	index@(_ZN7cutlass13device_kernelINS_4gemm6kernel13GemmUniversalIN4cute5tupleIJiiiiEEENS1_10collective13CollectiveMmaINS1_34MainloopSm90TmaGmmaWarpSpecializedILi12ENS5_IJNS4_1CILi1EEESB_SB_EEENS1_35KernelTmaWarpSpecializedCooperativeEEENS5_IJNSA_ILi384EEENSA_ILi176EEENSA_ILi16EEEEEENS_6half_tENS5_IJlSB_lEEESJ_SK_NS4_8TiledMMAINS4_8MMA_AtomIJNS4_4SM904GMMA25MMA_64x16x16_F32F16F16_SSILNSO_5MajorE0ELSQ_0ELNSO_7ScaleInE1ELSR_1EEEEEENS4_6LayoutINS5_IJNSA_ILi2EEESB_SB_EEENS5_IJSB_NSA_ILi0EEESX_EEEEENS5_IJNS4_10UnderscoreES10_S10_EEEEENS4_13SM90_TMA_LOADENS4_14ComposedLayoutINS4_7SwizzleILi1ELi4ELi3EEENS4_18smem_ptr_flag_bitsILi16EEENSU_INS5_IJNSA_ILi8EEESH_EEENS5_IJSH_SB_EEEEEEEvNS4_8identityES13_S1D_vS1E_EENS_8epilogue10collective6detail29Sm90TmaWarpSpecializedAdapterINS1H_15DefaultEpilogueISJ_SK_SK_NS1G_6thread17LinearCombinationISJ_Li1EffLNS1L_9ScaleType4KindE0ELNS_15FloatRoundStyleE2ESJ_EENS1_15EpilogueDefaultEEEEEvvEEEEvNT_6ParamsE)
	.align		4
        /*000c*/ 	.word	index@(__assertfail)
	.align		4
        /*0010*/ 	.word	0x00000000
	.align		4
        /*0014*/ 	.word	0xfffffffe
	.align		4
        /*0018*/ 	.word	0x00000000
	.align		4
        /*001c*/ 	.word	0xfffffffd
	.align		4
        /*0020*/ 	.word	0x00000000
	.align		4
        /*0024*/ 	.word	0xfffffffc


//--------------------- .nv.constant4             --------------------------
	.section	.nv.constant4,"a",@progbits
	.align	8
	.align		8
.nv.constant4:
        /*0000*/ 	.dword	__assertfail
	.align		8
        /*0008*/ 	.dword	__unnamed_1
	.align		8
        /*0010*/ 	.dword	_ZN40_INTERNAL_ba82960d_4_k_cu_9dad10bc_129104cuda3std3__45__cpo5beginE
	.align		8
        /*0018*/ 	.dword	_ZN40_INTERNAL_ba82960d_4_k_cu_9dad10bc_129104cuda3std3__45__cpo3endE
	.align		8
        /*0020*/ 	.dword	_ZN40_INTERNAL_ba82960d_4_k_cu_9dad10bc_129104cuda3std3__45__cpo6cbeginE
	.align		8
        /*0028*/ 	.dword	_ZN40_INTERNAL_ba82960d_4_k_cu_9dad10bc_129104cuda3std3__45__cpo4cendE
	.align		8
        /*0030*/ 	.dword	_ZN40_INTERNAL_ba82960d_4_k_cu_9dad10bc_129104cuda3std3__442_GLOBAL__N__ba82960d_4_k_cu_9dad10bc_129106ignoreE
	.align		8
        /*0038*/ 	.dword	_ZN40_INTERNAL_ba82960d_4_k_cu_9dad10bc_129104cuda3std3__419piecewise_constructE
	.align		8
        /*0040*/ 	.dword	_ZN40_INTERNAL_ba82960d_4_k_cu_9dad10bc_129104cuda3std3__48in_placeE
	.align		8
        /*0048*/ 	.dword	_ZN40_INTERNAL_ba82960d_4_k_cu_9dad10bc_129104cuda3std6ranges3__45__cpo4swapE
	.align		8
        /*0050*/ 	.dword	_ZN40_INTERNAL_ba82960d_4_k_cu_9dad10bc_129104cuda3std6ranges3__45__cpo9iter_moveE
	.align		8
        /*0058*/ 	.dword	_ZN40_INTERNAL_ba82960d_4_k_cu_9dad10bc_129104cute7productE
	.align		8
        /*0060*/ 	.dword	_ZN40_INTERNAL_ba82960d_4_k_cu_9dad10bc_129104cute1_E
	.align		8
        /*0068*/ 	.dword	$str$22
	.align		8
        /*0070*/ 	.dword	$str$23


//--------------------- .text._ZN7cutlass13device_kernelINS_4gemm6kernel13GemmUniversalIN4cute5tupleIJiiiiEEENS1_10collective13CollectiveMmaINS1_34MainloopSm90TmaGmmaWarpSpecializedILi12ENS5_IJNS4_1CILi1EEESB_SB_EEENS1_35KernelTmaWarpSpecializedCooperativeEEENS5_IJNSA_ILi384EEENSA_ILi176EEENSA_ILi16EEEEEENS_6half_tENS5_IJlSB_lEEESJ_SK_NS4_8TiledMMAINS4_8MMA_AtomIJNS4_4SM904GMMA25MMA_64x16x16_F32F16F16_SSILNSO_5MajorE0ELSQ_0ELNSO_7ScaleInE1ELSR_1EEEEEENS4_6LayoutINS5_IJNSA_ILi2EEESB_SB_EEENS5_IJSB_NSA_ILi0EEESX_EEEEENS5_IJNS4_10UnderscoreES10_S10_EEEEENS4_13SM90_TMA_LOADENS4_14ComposedLayoutINS4_7SwizzleILi1ELi4ELi3EEENS4_18smem_ptr_flag_bitsILi16EEENSU_INS5_IJNSA_ILi8EEESH_EEENS5_IJSH_SB_EEEEEEEvNS4_8identityES13_S1D_vS1E_EENS_8epilogue10collective6detail29Sm90TmaWarpSpecializedAdapterINS1H_15DefaultEpilogueISJ_SK_SK_NS1G_6thread17LinearCombinationISJ_Li1EffLNS1L_9ScaleType4KindE0ELNS_15FloatRoundStyleE2ESJ_EENS1_15EpilogueDefaultEEEEEvvEEEEvNT_6ParamsE --------------------------
	.section	.text._ZN7cutlass13device_kernelINS_4gemm6kernel13GemmUniversalIN4cute5tupleIJiiiiEEENS1_10collective13CollectiveMmaINS1_34MainloopSm90TmaGmmaWarpSpecializedILi12ENS5_IJNS4_1CILi1EEESB_SB_EEENS1_35KernelTmaWarpSpecializedCooperativeEEENS5_IJNSA_ILi384EEENSA_ILi176EEENSA_ILi16EEEEEENS_6half_tENS5_IJlSB_lEEESJ_SK_NS4_8TiledMMAINS4_8MMA_AtomIJNS4_4SM904GMMA25MMA_64x16x16_F32F16F16_SSILNSO_5MajorE0ELSQ_0ELNSO_7ScaleInE1ELSR_1EEEEEENS4_6LayoutINS5_IJNSA_ILi2EEESB_SB_EEENS5_IJSB_NSA_ILi0EEESX_EEEEENS5_IJNS4_10UnderscoreES10_S10_EEEEENS4_13SM90_TMA_LOADENS4_14ComposedLayoutINS4_7SwizzleILi1ELi4ELi3EEENS4_18smem_ptr_flag_bitsILi16EEENSU_INS5_IJNSA_ILi8EEESH_EEENS5_IJSH_SB_EEEEEEEvNS4_8identityES13_S1D_vS1E_EENS_8epilogue10collective6detail29Sm90TmaWarpSpecializedAdapterINS1H_15DefaultEpilogueISJ_SK_SK_NS1G_6thread17LinearCombinationISJ_Li1EffLNS1L_9ScaleType4KindE0ELNS_15FloatRoundStyleE2ESJ_EENS1_15EpilogueDefaultEEEEEvvEEEEvNT_6ParamsE,"ax",@progbits
	.align	128
.text._ZN7cutlass13device_kernelINS_4gemm6kernel13GemmUniversalIN4cute5tupleIJiiiiEEENS1_10collective13CollectiveMmaINS1_34MainloopSm90TmaGmmaWarpSpecializedILi12ENS5_IJNS4_1CILi1EEESB_SB_EEENS1_35KernelTmaWarpSpecializedCooperativeEEENS5_IJNSA_ILi384EEENSA_ILi176EEENSA_ILi16EEEEEENS_6half_tENS5_IJlSB_lEEESJ_SK_NS4_8TiledMMAINS4_8MMA_AtomIJNS4_4SM904GMMA25MMA_64x16x16_F32F16F16_SSILNSO_5MajorE0ELSQ_0ELNSO_7ScaleInE1ELSR_1EEEEEENS4_6LayoutINS5_IJNSA_ILi2EEESB_SB_EEENS5_IJSB_NSA_ILi0EEESX_EEEEENS5_IJNS4_10UnderscoreES10_S10_EEEEENS4_13SM90_TMA_LOADENS4_14ComposedLayoutINS4_7SwizzleILi1ELi4ELi3EEENS4_18smem_ptr_flag_bitsILi16EEENSU_INS5_IJNSA_ILi8EEESH_EEENS5_IJSH_SB_EEEEEEEvNS4_8identityES13_S1D_vS1E_EENS_8epilogue10collective6detail29Sm90TmaWarpSpecializedAdapterINS1H_15DefaultEpilogueISJ_SK_SK_NS1G_6thread17LinearCombinationISJ_Li1EffLNS1L_9ScaleType4KindE0ELNS_15FloatRoundStyleE2ESJ_EENS1_15EpilogueDefaultEEEEEvvEEEEvNT_6ParamsE:
        .type           _ZN7cutlass13device_kernelINS_4gemm6kernel13GemmUniversalIN4cute5tupleIJiiiiEEENS1_10collective13CollectiveMmaINS1_34MainloopSm90TmaGmmaWarpSpecializedILi12ENS5_IJNS4_1CILi1EEESB_SB_EEENS1_35KernelTmaWarpSpecializedCooperativeEEENS5_IJNSA_ILi384EEENSA_ILi176EEENSA_ILi16EEEEEENS_6half_tENS5_IJlSB_lEEESJ_SK_NS4_8TiledMMAINS4_8MMA_AtomIJNS4_4SM904GMMA25MMA_64x16x16_F32F16F16_SSILNSO_5MajorE0ELSQ_0ELNSO_7ScaleInE1ELSR_1EEEEEENS4_6LayoutINS5_IJNSA_ILi2EEESB_SB_EEENS5_IJSB_NSA_ILi0EEESX_EEEEENS5_IJNS4_10UnderscoreES10_S10_EEEEENS4_13SM90_TMA_LOADENS4_14ComposedLayoutINS4_7SwizzleILi1ELi4ELi3EEENS4_18smem_ptr_flag_bitsILi16EEENSU_INS5_IJNSA_ILi8EEESH_EEENS5_IJSH_SB_EEEEEEEvNS4_8identityES13_S1D_vS1E_EENS_8epilogue10collective6detail29Sm90TmaWarpSpecializedAdapterINS1H_15DefaultEpilogueISJ_SK_SK_NS1G_6thread17LinearCombinationISJ_Li1EffLNS1L_9ScaleType4KindE0ELNS_15FloatRoundStyleE2ESJ_EENS1_15EpilogueDefaultEEEEEvvEEEEvNT_6ParamsE,@function
        .size           _ZN7cutlass13device_kernelINS_4gemm6kernel13GemmUniversalIN4cute5tupleIJiiiiEEENS1_10collective13CollectiveMmaINS1_34MainloopSm90TmaGmmaWarpSpecializedILi12ENS5_IJNS4_1CILi1EEESB_SB_EEENS1_35KernelTmaWarpSpecializedCooperativeEEENS5_IJNSA_ILi384EEENSA_ILi176EEENSA_ILi16EEEEEENS_6half_tENS5_IJlSB_lEEESJ_SK_NS4_8TiledMMAINS4_8MMA_AtomIJNS4_4SM904GMMA25MMA_64x16x16_F32F16F16_SSILNSO_5MajorE0ELSQ_0ELNSO_7ScaleInE1ELSR_1EEEEEENS4_6LayoutINS5_IJNSA_ILi2EEESB_SB_EEENS5_IJSB_NSA_ILi0EEESX_EEEEENS5_IJNS4_10UnderscoreES10_S10_EEEEENS4_13SM90_TMA_LOADENS4_14ComposedLayoutINS4_7SwizzleILi1ELi4ELi3EEENS4_18smem_ptr_flag_bitsILi16EEENSU_INS5_IJNSA_ILi8EEESH_EEENS5_IJSH_SB_EEEEEEEvNS4_8identityES13_S1D_vS1E_EENS_8epilogue10collective6detail29Sm90TmaWarpSpecializedAdapterINS1H_15DefaultEpilogueISJ_SK_SK_NS1G_6thread17LinearCombinationISJ_Li1EffLNS1L_9ScaleType4KindE0ELNS_15FloatRoundStyleE2ESJ_EENS1_15EpilogueDefaultEEEEEvvEEEEvNT_6ParamsE,(.L_x_605 - _ZN7cutlass13device_kernelINS_4gemm6kernel13GemmUniversalIN4cute5tupleIJiiiiEEENS1_10collective13CollectiveMmaINS1_34MainloopSm90TmaGmmaWarpSpecializedILi12ENS5_IJNS4_1CILi1EEESB_SB_EEENS1_35KernelTmaWarpSpecializedCooperativeEEENS5_IJNSA_ILi384EEENSA_ILi176EEENSA_ILi16EEEEEENS_6half_tENS5_IJlSB_lEEESJ_SK_NS4_8TiledMMAINS4_8MMA_AtomIJNS4_4SM904GMMA25MMA_64x16x16_F32F16F16_SSILNSO_5MajorE0ELSQ_0ELNSO_7ScaleInE1ELSR_1EEEEEENS4_6LayoutINS5_IJNSA_ILi2EEESB_SB_EEENS5_IJSB_NSA_ILi0EEESX_EEEEENS5_IJNS4_10UnderscoreES10_S10_EEEEENS4_13SM90_TMA_LOADENS4_14ComposedLayoutINS4_7SwizzleILi1ELi4ELi3EEENS4_18smem_ptr_flag_bitsILi16EEENSU_INS5_IJNSA_ILi8EEESH_EEENS5_IJSH_SB_EEEEEEEvNS4_8identityES13_S1D_vS1E_EENS_8epilogue10collective6detail29Sm90TmaWarpSpecializedAdapterINS1H_15DefaultEpilogueISJ_SK_SK_NS1G_6thread17LinearCombinationISJ_Li1EffLNS1L_9ScaleType4KindE0ELNS_15FloatRoundStyleE2ESJ_EENS1_15EpilogueDefaultEEEEEvvEEEEvNT_6ParamsE)
        .other          _ZN7cutlass13device_kernelINS_4gemm6kernel13GemmUniversalIN4cute5tupleIJiiiiEEENS1_10collective13CollectiveMmaINS1_34MainloopSm90TmaGmmaWarpSpecializedILi12ENS5_IJNS4_1CILi1EEESB_SB_EEENS1_35KernelTmaWarpSpecializedCooperativeEEENS5_IJNSA_ILi384EEENSA_ILi176EEENSA_ILi16EEEEEENS_6half_tENS5_IJlSB_lEEESJ_SK_NS4_8TiledMMAINS4_8MMA_AtomIJNS4_4SM904GMMA25MMA_64x16x16_F32F16F16_SSILNSO_5MajorE0ELSQ_0ELNSO_7ScaleInE1ELSR_1EEEEEENS4_6LayoutINS5_IJNSA_ILi2EEESB_SB_EEENS5_IJSB_NSA_ILi0EEESX_EEEEENS5_IJNS4_10UnderscoreES10_S10_EEEEENS4_13SM90_TMA_LOADENS4_14ComposedLayoutINS4_7SwizzleILi1ELi4ELi3EEENS4_18smem_ptr_flag_bitsILi16EEENSU_INS5_IJNSA_ILi8EEESH_EEENS5_IJSH_SB_EEEEEEEvNS4_8identityES13_S1D_vS1E_EENS_8epilogue10collective6detail29Sm90TmaWarpSpecializedAdapterINS1H_15DefaultEpilogueISJ_SK_SK_NS1G_6thread17LinearCombinationISJ_Li1EffLNS1L_9ScaleType4KindE0ELNS_15FloatRoundStyleE2ESJ_EENS1_15EpilogueDefaultEEEEEvvEEEEvNT_6ParamsE,@"STO_CUDA_ENTRY STV_DEFAULT"
_ZN7cutlass13device_kernelINS_4gemm6kernel13GemmUniversalIN4cute5tupleIJiiiiEEENS1_10collective13CollectiveMmaINS1_34MainloopSm90TmaGmmaWarpSpecializedILi12ENS5_IJNS4_1CILi1EEESB_SB_EEENS1_35KernelTmaWarpSpecializedCooperativeEEENS5_IJNSA_ILi384EEENSA_ILi176EEENSA_ILi16EEEEEENS_6half_tENS5_IJlSB_lEEESJ_SK_NS4_8TiledMMAINS4_8MMA_AtomIJNS4_4SM904GMMA25MMA_64x16x16_F32F16F16_SSILNSO_5MajorE0ELSQ_0ELNSO_7ScaleInE1ELSR_1EEEEEENS4_6LayoutINS5_IJNSA_ILi2EEESB_SB_EEENS5_IJSB_NSA_ILi0EEESX_EEEEENS5_IJNS4_10UnderscoreES10_S10_EEEEENS4_13SM90_TMA_LOADENS4_14ComposedLayoutINS4_7SwizzleILi1ELi4ELi3EEENS4_18smem_ptr_flag_bitsILi16EEENSU_INS5_IJNSA_ILi8EEESH_EEENS5_IJSH_SB_EEEEEEEvNS4_8identityES13_S1D_vS1E_EENS_8epilogue10collective6detail29Sm90TmaWarpSpecializedAdapterINS1H_15DefaultEpilogueISJ_SK_SK_NS1G_6thread17LinearCombinationISJ_Li1EffLNS1L_9ScaleType4KindE0ELNS_15FloatRoundStyleE2ESJ_EENS1_15EpilogueDefaultEEEEEvvEEEEvNT_6ParamsE:
[----:B------:R-:W0:Y:S02]  /*0000*/  LDC R1, c[0x0][0x28] ;  /* 0x00000a00ff017b82 */ /* 0x000e240000000800 */
[----:B0-----:R-:W-:Y:S01]  /*0010*/  VIADD R1, R1, 0xfffffe58 ;  /* 0xfffffe5801017836 */ /* 0x001fe20000000000 */
[----:B------:R-:W0:Y:S01]  /*0020*/  S2R R2, SR_TID.X ;  /* 0x0000000000027919 */ /* 0x000e220000002100 */
[----:B------:R-:W-:Y:S01]  /*0030*/  ELECT P0, URZ, PT ;  /* 0x00000000003f782f */ /* 0x000fe20003800000 */
[----:B------:R-:W-:Y:S01]  /*0040*/  BSSY B0, `(.L_x_0) ;  /* 0x0000015000007945 */ /* 0x000fe20003800000 */
[--C-:B0-----:R-:W-:Y:S02]  /*0050*/  SHF.R.U32.HI R0, RZ, 0x5, R2.reuse ;  /* 0x00000005ff007819 */ /* 0x101fe40000011602 */
[----:B------:R-:W-:-:S03]  /*0060*/  SHF.R.U32.HI R2, RZ, 0x7, R2 ;  /* 0x00000007ff027819 */ /* 0x000fc60000011602 */
[----:B------:R-:W0:Y:S04]  /*0070*/  SHFL.IDX PT, R3, R0, RZ, 0x1f ;  /* 0x00001fff00037589 */ /* 0x000e2800000e0000 */
[----:B------:R-:W1:Y:S01]  /*0080*/  SHFL.IDX PT, R2, R2, RZ, 0x1f ;  /* 0x00001fff02027589 */ /* 0x000e6200000e0000 */
[----:B0-----:R-:W-:Y:S02]  /*0090*/  R2UR UR4, R3 ;  /* 0x00000000030472ca */ /* 0x001fe400000e0000 */
[----:B-1----:R-:W-:-:S11]  /*00a0*/  R2UR UR6, R2 ;  /* 0x00000000020672ca */ /* 0x002fd600000e0000 */
[----:B------:R-:W-:Y:S02]  /*00b0*/  USHF.R.S32.HI UR5, URZ, 0x1f, UR4 ;  /* 0x0000001f3f057899 */ /* 0x000fe40008011404 */
[----:B------:R-:W-:Y:S02]  /*00c0*/  ISETP.NE.OR P0, PT, RZ, UR4, !P0 ;  /* 0x00000004ff007c0c */ /* 0x000fe4000c705670 */
[----:B------:R-:W-:-:S04]  /*00d0*/  ULEA.HI UR5, UR5, UR4, URZ, 0x2 ;  /* 0x0000000405057291 */ /* 0x000fc8000f8f103f */
[----:B------:R-:W-:-:S04]  /*00e0*/  ULOP3.LUT UR5, UR5, 0xfffffffc, URZ, 0xc0, !UPT ;  /* 0xfffffffc05057892 */ /* 0x000fc8000f8ec03f */
[----:B------:R-:W-:-:S03]  /*00f0*/  UIADD3 UR8, UR4, -UR5, URZ ;  /* 0x8000000504087290 */ /* 0x000fc6000fffe03f */
[----:B------:R-:W-:Y:S09]  /*0100*/  @P0 BRA `(.L_x_1) ;  /* 0x0000000000200947 */ /* 0x000ff20003800000 */
[----:B------:R-:W-:Y:S02]  /*0110*/  ULDC.64 UR4, c[0x0][0x198] ;  /* 0x0000660000047ab9 */ /* 0x000fe40000000a00 */
[----:B------:R-:W-:Y:S02]  /*0120*/  UIADD3 UR10, UP0, UR4, 0xf0, URZ ;  /* 0x000000f0040a7890 */ /* 0x000fe4000ff1e03f */
[----:B------:R-:W-:Y:S02]  /*0130*/  UIADD3 UR4, UP1, UR4, 0x1f0, URZ ;  /* 0x000001f004047890 */ /* 0x000fe4000ff3e03f */
[----:B------:R-:W-:Y:S02]  /*0140*/  UIADD3.X UR11, URZ, UR5, URZ, UP0, !UPT ;  /* 0x000000053f0b7290 */ /* 0x000fe400087fe43f */
[----:B------:R-:W-:-:S07]  /*0150*/  UIADD3.X UR5, URZ, UR5, URZ, UP1, !UPT ;  /* 0x000000053f057290 */ /* 0x000fce0008ffe43f */
[----:B------:R0:W-:Y:S02]  /*0160*/  UTMACCTL.PF [UR10] ;  /* 0x000000000a0079b9 */ /* 0x0001e40008040000 */
[----:B------:R0:W-:Y:S02]  /*0170*/  UTMACCTL.PF [UR4] ;  /* 0x00000000040079b9 */ /* 0x0001e40008040000 */
[----:B0-----:R-:W-:Y:S01]  /*0180*/  NOP ;  /* 0x0000000000007918 */ /* 0x001fe20000000000 */
.L_x_1:
[----:B------:R-:W-:Y:S05]  /*0190*/  BSYNC B0 ;  /* 0x0000000000007941 */ /* 0x000fea0003800000 */
.L_x_0:
[----:B------:R-:W0:Y:S01]  /*01a0*/  SHFL.IDX PT, R2, R0, RZ, 0x1f ;  /* 0x00001fff00027589 */ /* 0x000e2200000e0000 */
[----:B------:R-:W-:Y:S01]  /*01b0*/  UISETP.NE.AND UP0, UPT, UR8, 0x3, UPT ;  /* 0x000000030800788c */ /* 0x000fe2000bf05270 */
[----:B------:R-:W-:Y:S01]  /*01c0*/  ISETP.NE.AND P1, PT, RZ, UR6, PT ;  /* 0x00000006ff007c0c */ /* 0x000fe2000bf25270 */
[----:B------:R-:W-:Y:S02]  /*01d0*/  UIADD3 UR10, UR6, -0x1, URZ ;  /* 0xffffffff060a7890 */ /* 0x000fe4000fffe03f */
[----:B------:R-:W-:Y:S02]  /*01e0*/  UISETP.EQ.OR UP0, UPT, UR8, URZ, !UP0 ;  /* 0x0000003f0800728c */ /* 0x000fe4000c702670 */
[----:B------:R-:W-:Y:S02]  /*01f0*/  UISETP.GE.U32.AND UP1, UPT, UR10, 0x2, UPT ;  /* 0x000000020a00788c */ /* 0x000fe4000bf26070 */
[----:B------:R-:W-:-:S04]  /*0200*/  UISETP.EQ.AND UP0, UPT, UR6, URZ, UP0 ;  /* 0x0000003f0600728c */ /* 0x000fc80008702270 */
[----:B------:R-:W-:-:S04]  /*0210*/  USEL UR37, URZ, 0x1, !UP0 ;  /* 0x000000013f257887 */ /* 0x000fc8000c000000 */
[----:B------:R-:W-:Y:S01]  /*0220*/  USEL UR37, UR37, 0x2, UP1 ;  /* 0x0000000225257887 */ /* 0x000fe20008800000 */
[----:B0-----:R-:W-:-:S13]  /*0230*/  ISETP.NE.AND P0, PT, R2, RZ, PT ;  /* 0x000000ff0200720c */ /* 0x001fda0003f05270 */
[----:B------:R-:W-:Y:S05]  /*0240*/  @P0 BRA `(.L_x_2) ;  /* 0x0000000000a40947 */ /* 0x000fea0003800000 */
[----:B------:R-:W-:Y:S01]  /*0250*/  ELECT P0, URZ, PT ;  /* 0x00000000003f782f */ /* 0x000fe20003800000 */
[----:B------:R-:W-:-:S12]  /*0260*/  BSSY B0, `(.L_x_2) ;  /* 0x0000027000007945 */ /* 0x000fd80003800000 */
[----:B------:R-:W-:Y:S05]  /*0270*/  @!P0 BRA `(.L_x_3) ;  /* 0x0000000000948947 */ /* 0x000fea0003800000 */
[----:B------:R-:W0:Y:S01]  /*0280*/  S2UR UR9, SR_CgaCtaId ;  /* 0x00000000000979c3 */ /* 0x000e220000008800 */
[----:B------:R-:W-:Y:S01]  /*0290*/  UMOV UR4, 0x400 ;  /* 0x0000040000047882 */ /* 0x000fe20000000000 */
[----:B------:R-:W-:Y:S01]  /*02a0*/  UMOV UR5, 0x1 ;  /* 0x0000000100057882 */ /* 0x000fe20000000000 */
[----:B------:R-:W-:Y:S02]  /*02b0*/  UMOV UR6, 0x100 ;  /* 0x0000010000067882 */ /* 0x000fe40000000000 */
[----:B------:R-:W-:-:S04]  /*02c0*/  UIADD3 UR6, -UR6, 0x100000, URZ ;  /* 0x0010000006067890 */ /* 0x000fc8000fffe13f */
[----:B------:R-:W-:Y:S02]  /*02d0*/  USHF.L.U32 UR7, UR6, 0xb, URZ ;  /* 0x0000000b06077899 */ /* 0x000fe4000800063f */
[----:B------:R-:W-:Y:S02]  /*02e0*/  USHF.L.U32 UR6, UR6, 0x1, URZ ;  /* 0x0000000106067899 */ /* 0x000fe4000800063f */
[----:B0-----:R-:W-:Y:S02]  /*02f0*/  ULEA UR9, UR9, UR4, 0x18 ;  /* 0x0000000409097291 */ /* 0x001fe4000f8ec03f */
[----:B------:R-:W-:-:S04]  /*0300*/  UIADD3 UR4, -UR5, 0x100000, URZ ;  /* 0x0010000005047890 */ /* 0x000fc8000fffe13f */
[----:B------:R-:W-:Y:S02]  /*0310*/  USHF.L.U32 UR5, UR4, 0xb, URZ ;  /* 0x0000000b04057899 */ /* 0x000fe4000800063f */
[----:B------:R-:W-:Y:S01]  /*0320*/  USHF.L.U32 UR4, UR4, 0x1, URZ ;  /* 0x0000000104047899 */ /* 0x000fe2000800063f */
[----:B------:R-:W0:Y:S11]  /*0330*/  FENCE.VIEW.ASYNC.S ;  /* 0x00000000000073c6 */ /* 0x000e360000000000 */
[----:B0-----:R0:W1:Y:S01]  /*0340*/  SYNCS.EXCH.64 URZ, [UR9], UR4 ;  /* 0x00000004093f75b2 */ /* 0x0010620008000100 */
[----:B------:R0:W2:Y:S01]  /*0350*/  SYNCS.EXCH.64 URZ, [UR9+0x60], UR6 ;  /* 0x00006006093f75b2 */ /* 0x0000a20008000100 */
[----:B------:R0:W3:Y:S01]  /*0360*/  SYNCS.EXCH.64 URZ, [UR9+0x8], UR4 ;  /* 0x00000804093f75b2 */ /* 0x0000e20008000100 */
[----:B------:R0:W4:Y:S01]  /*0370*/  SYNCS.EXCH.64 URZ, [UR9+0x68], UR6 ;  /* 0x00006806093f75b2 */ /* 0x0001220008000100 */
[----:B------:R0:W0:Y:S01]  /*0380*/  SYNCS.EXCH.64 URZ, [UR9+0x10], UR4 ;  /* 0x00001004093f75b2 */ /* 0x0000220008000100 */
        /* <DEDUP_REMOVED lines=19> */
[----:B-1----:R-:W-:Y:S01]  /*04c0*/  NOP ;  /* 0x0000000000007918 */ /* 0x002fe20000000000 */
.L_x_3:
[----:B0-----:R-:W-:Y:S05]  /*04d0*/  BSYNC B0 ;  /* 0x0000000000007941 */ /* 0x001fea0003800000 */
.L_x_2:
[----:B------:R-:W5:Y:S01]  /*04e0*/  LDL.LU R4, [R1+0x100] ;  /* 0x0001000001047983 */ /* 0x000f620000300800 */
[----:B------:R-:W0:Y:S01]  /*04f0*/  LDC R2, c[0x0][0x65c] ;  /* 0x00019700ff027b82 */ /* 0x000e220000000800 */
[----:B------:R-:W-:Y:S01]  /*0500*/  ELECT P0, URZ, PT ;  /* 0x00000000003f782f */ /* 0x000fe20003800000 */
[----:B------:R-:W-:Y:S01]  /*0510*/  IMAD.MOV.U32 R3, RZ, RZ, RZ ;  /* 0x000000ffff037224 */ /* 0x000fe200078e00ff */
[----:B------:R-:W1:Y:S01]  /*0520*/  SHFL.IDX PT, R0, R0, RZ, 0x1f ;  /* 0x00001fff00007589 */ /* 0x000e6200000e0000 */
[----:B------:R-:W-:Y:S01]  /*0530*/  UMOV UR4, 0x20 ;  /* 0x0000002000047882 */ /* 0x000fe20000000000 */
[----:B------:R-:W-:Y:S01]  /*0540*/  NOP ;  /* 0x0000000000007918 */ /* 0x000fe20000000000 */
[----:B------:R-:W-:Y:S01]  /*0550*/  NOP ;  /* 0x0000000000007918 */ /* 0x000fe20000000000 */
[----:B0-----:R-:W-:Y:S02]  /*0560*/  ISETP.NE.AND P2, PT, R2, 0x1, PT ;  /* 0x000000010200780c */ /* 0x001fe40003f45270 */
[----:B------:R-:W0:Y:S01]  /*0570*/  S2R R2, SR_CTAID.X ;  /* 0x0000000000027919 */ /* 0x000e220000002500 */
[----:B-1----:R-:W-:-:S02]  /*0580*/  ISETP.NE.OR P0, PT, R0, RZ, !P0 ;  /* 0x000000ff0000720c */ /* 0x002fc40004705670 */
[----:B------:R-:W1:Y:S08]  /*0590*/  S2R R0, SR_CTAID.Y ;  /* 0x0000000000007919 */ /* 0x000e700000002600 */
[----:B------:R-:W0:Y:S01]  /*05a0*/  @P2 LDC R7, c[0x0][0x10] ;  /* 0x00000400ff072b82 */ /* 0x000e220000000800 */
[----:B------:R-:W-:Y:S02]  /*05b0*/  @P2 IMAD.MOV.U32 R5, RZ, RZ, RZ ;  /* 0x000000ffff052224 */ /* 0x000fe400078e00ff */
[----:B------:R-:W-:Y:S01]  /*05c0*/  VOTEU.ALL UP0, P0 ;  /* 0x00000000003f7886 */ /* 0x000fe20000000000 */
[----:B------:R-:W-:Y:S01]  /*05d0*/  @P2 IMAD.MOV.U32 R11, RZ, RZ, RZ ;  /* 0x000000ffff0b2224 */ /* 0x000fe200078e00ff */
[----:B------:R-:W-:-:S03]  /*05e0*/  VOTEU.ALL UP1, P0 ;  /* 0x00000000003f7886 */ /* 0x000fc60000020000 */
[----:B------:R-:W2:Y:S01]  /*05f0*/  @!P2 LDC R9, c[0x0][0xc] ;  /* 0x00000300ff09ab82 */ /* 0x000ea20000000800 */
[----:B------:R-:W-:Y:S01]  /*0600*/  @!UP0 UMOV UR6, 0x400 ;  /* 0x0000040000068882 */ /* 0x000fe20000000000 */
[----:B------:R-:W-:-:S04]  /*0610*/  @!UP0 UIADD3 UR4, -UR4, 0x100000, URZ ;  /* 0x0010000004048890 */ /* 0x000fc8000fffe13f */
[----:B------:R-:W-:Y:S02]  /*0620*/  @!UP0 USHF.L.U32 UR5, UR4, 0xb, URZ ;  /* 0x0000000b04058899 */ /* 0x000fe4000800063f */
[----:B------:R-:W-:Y:S01]  /*0630*/  @!UP0 USHF.L.U32 UR4, UR4, 0x1, URZ ;  /* 0x0000000104048899 */ /* 0x000fe2000800063f */
[----:B------:R-:W3:Y:S02]  /*0640*/  @!UP0 S2UR UR7, SR_CgaCtaId ;  /* 0x00000000000789c3 */ /* 0x000ee40000008800 */
[----:B---3--:R-:W-:Y:S01]  /*0650*/  @!UP0 ULEA UR6, UR7, UR6, 0x18 ;  /* 0x0000000607068291 */ /* 0x008fe2000f8ec03f */
[----:B------:R-:W-:Y:S01]  /*0660*/  VOTEU.ALL UP0, P0 ;  /* 0x00000000003f7886 */ /* 0x000fe20000000000 */
[----:B------:R-:W3:Y:S10]  /*0670*/  FENCE.VIEW.ASYNC.S ;  /* 0x00000000000073c6 */ /* 0x000ef40000000000 */
[----:B---3--:R3:W4:Y:S01]  /*0680*/  @!UP0 SYNCS.EXCH.64 URZ, [UR6+0xd0], UR4 ;  /* 0x0000d004063f85b2 */ /* 0x0087220008000100 */
[----:B------:R3:W4:Y:S01]  /*0690*/  @!UP1 SYNCS.EXCH.64 URZ, [UR6+0xd8], UR4 ;  /* 0x0000d804063f95b2 */ /* 0x0007220008000100 */
[----:B------:R-:W-:Y:S01]  /*06a0*/  NOP ;  /* 0x0000000000007918 */ /* 0x000fe20000000000 */
[----:B-----5:R-:W-:-:S04]  /*06b0*/  LOP3.LUT R4, R4, 0xfffffff7, RZ, 0xc0, !PT ;  /* 0xfffffff704047812 */ /* 0x020fc800078ec0ff */
[----:B------:R-:W-:-:S05]  /*06c0*/  @P2 LOP3.LUT R4, R4, 0x8, RZ, 0xfc, !PT ;  /* 0x0000000804042812 */ /* 0x000fca00078efcff */
[----:B------:R1:W-:Y:S02]  /*06d0*/  STL [R1+0x100], R4 ;  /* 0x0001000401007387 */ /* 0x0003e40000100800 */
[----:B-1----:R-:W-:-:S04]  /*06e0*/  @P2 IMAD.MOV.U32 R4, RZ, RZ, R0 ;  /* 0x000000ffff042224 */ /* 0x002fc800078e0000 */
[----:B0-----:R-:W-:-:S04]  /*06f0*/  @P2 IMAD.WIDE.U32 R6, R2, R7, R4 ;  /* 0x0000000702062225 */ /* 0x001fc800078e0004 */
[----:B--2---:R-:W-:-:S04]  /*0700*/  @!P2 IMAD.WIDE.U32 R4, R9, R0, R2 ;  /* 0x000000000904a225 */ /* 0x004fc800078e0002 */
[----:B------:R-:W-:Y:S02]  /*0710*/  @P2 IMAD.MOV.U32 R16, RZ, RZ, R6 ;  /* 0x000000ffff102224 */ /* 0x000fe400078e0006 */
[----:B------:R-:W-:Y:S02]  /*0720*/  @P2 IMAD.IADD R17, R7, 0x1, R11 ;  /* 0x0000000107112824 */ /* 0x000fe400078e020b */
[----:B------:R-:W-:Y:S02]  /*0730*/  @!P2 IMAD.MOV.U32 R16, RZ, RZ, R4 ;  /* 0x000000ffff10a224 */ /* 0x000fe400078e0004 */
[----:B------:R-:W-:-:S03]  /*0740*/  @!P2 IMAD.MOV.U32 R17, RZ, RZ, R5 ;  /* 0x000000ffff11a224 */ /* 0x000fc600078e0005 */
[----:B------:R3:W-:Y:S04]  /*0750*/  STL [R1+0x110], R16 ;  /* 0x0001101001007387 */ /* 0x0007e80000100800 */
[----:B------:R3:W-:Y:S01]  /*0760*/  STL [R1+0x10c], R17 ;  /* 0x00010c1101007387 */ /* 0x0007e20000100800 */
[----:B----4-:R-:W-:Y:S06]  /*0770*/  BAR.SYNC.DEFER_BLOCKING 0x0 ;  /* 0x0000000000007b1d */ /* 0x010fec0000010000 */
[----:B------:R-:W-:Y:S05]  /*0780*/  @!P1 BRA `(.L_x_4) ;  /* 0x0000015800149947 */ /* 0x000fea0003800000 */
[----:B------:R-:W-:-:S06]  /*0790*/  UISETP.GT.U32.AND UP0, UPT, UR10, 0x1, UPT ;  /* 0x000000010a00788c */ /* 0x000fcc000bf04070 */
[----:B------:R-:W-:-:S13]  /*07a0*/  PLOP3.LUT P0, PT, PT, PT, UP0, 0x80, 0x0 ;  /* 0x000000000000781c */ /* 0x000fda0003f0f008 */
[----:B---3--:R-:W-:Y:S05]  /*07b0*/  @P0 EXIT ;  /* 0x000000000000094d */ /* 0x008fea0003800000 */
[----:B------:R-:W-:Y:S01]  /*07c0*/  ULDC.64 UR4, c[0x0][0x650] ;  /* 0x0001940000047ab9 */ /* 0x000fe20000000a00 */
[----:B------:R-:W-:Y:S01]  /*07d0*/  UMOV UR55, 0xffffffff ;  /* 0xffffffff00377882 */ /* 0x000fe20000000000 */
[----:B------:R-:W-:Y:S01]  /*07e0*/  ISETP.GE.U32.AND P0, PT, R16, UR4, PT ;  /* 0x0000000410007c0c */ /* 0x000fe2000bf06070 */
[----:B------:R-:W-:Y:S01]  /*07f0*/  UMOV UR54, 0xffffffff ;  /* 0xffffffff00367882 */ /* 0x000fe20000000000 */
[----:B------:R-:W-:Y:S01]  /*0800*/  UMOV UR53, 0xffffffff ;  /* 0xffffffff00357882 */ /* 0x000fe20000000000 */
[----:B------:R-:W-:Y:S02]  /*0810*/  PRMT R6, RZ, 0x7610, R6 ;  /* 0x00007610ff067816 */ /* 0x000fe40000000006 */
[----:B------:R-:W-:-:S13]  /*0820*/  ISETP.GE.U32.AND.EX P0, PT, R17, UR5, PT, P0 ;  /* 0x0000000511007c0c */ /* 0x000fda000bf06100 */
[----:B------:R-:W-:Y:S05]  /*0830*/  @P0 BRA `(.L_x_5) ;  /* 0x0000000400680947 */ /* 0x000fea0003800000 */
[----:B------:R-:W0:Y:S01]  /*0840*/  LDC.64 R12, c[0x0][0x628] ;  /* 0x00018a00ff0c7b82 */ /* 0x000e220000000a00 */
[----:B------:R-:W-:Y:S02]  /*0850*/  IMAD.MOV.U32 R4, RZ, RZ, R16 ;  /* 0x000000ffff047224 */ /* 0x000fe400078e0010 */
[----:B------:R-:W-:-:S05]  /*0860*/  IMAD.MOV.U32 R5, RZ, RZ, R17 ;  /* 0x000000ffff057224 */ /* 0x000fca00078e0011 */
[----:B------:R-:W1:Y:S08]  /*0870*/  LDC R10, c[0x0][0x630] ;  /* 0x00018c00ff0a7b82 */ /* 0x000e700000000800 */
[----:B------:R-:W2:Y:S01]  /*0880*/  LDC.64 R14, c[0x0][0x620] ;  /* 0x00018800ff0e7b82 */ /* 0x000ea20000000a00 */
[----:B0-----:R-:W-:-:S04]  /*0890*/  ISETP.NE.U32.AND P0, PT, R12, RZ, PT ;  /* 0x000000ff0c00720c */ /* 0x001fc80003f05070 */
[----:B------:R-:W-:-:S13]  /*08a0*/  ISETP.NE.AND.EX P0, PT, R13, RZ, PT, P0 ;  /* 0x000000ff0d00720c */ /* 0x000fda0003f05300 */
[----:B-12---:R-:W-:Y:S05]  /*08b0*/  @!P0 BRA `(.L_x_6) ;  /* 0x0000000000288947 */ /* 0x006fea0003800000 */
[----:B------:R-:W0:Y:S02]  /*08c0*/  LDC R9, c[0x0][0x634] ;  /* 0x00018d00ff097b82 */ /* 0x000e240000000800 */
[----:B0-----:R-:W-:-:S05]  /*08d0*/  IADD3 R9, P0, R16, R9, RZ ;  /* 0x0000000910097210 */ /* 0x001fca0007f1e0ff */
[----:B------:R-:W-:-:S04]  /*08e0*/  IMAD.X R11, RZ, RZ, R17, P0 ;  /* 0x000000ffff0b7224 */ /* 0x000fc800000e0611 */
[----:B------:R-:W-:-:S04]  /*08f0*/  IMAD.WIDE.U32 R4, R11, R12, RZ ;  /* 0x0000000c0b047225 */ /* 0x000fc800078e00ff */
[----:B------:R-:W-:-:S04]  /*0900*/  IMAD.WIDE.U32 R6, P0, R9, R13, R4 ;  /* 0x0000000d09067225 */ /* 0x000fc80007800004 */
[----:B------:R-:W-:-:S04]  /*0910*/  IMAD.WIDE.U32 R4, R9, R12, RZ ;  /* 0x0000000c09047225 */ /* 0x000fc800078e00ff */
[----:B------:R-:W-:Y:S01]  /*0920*/  IMAD.X R9, RZ, RZ, RZ, P0 ;  /* 0x000000ffff097224 */ /* 0x000fe200000e06ff */
[----:B------:R-:W-:Y:S01]  /*0930*/  IADD3 RZ, P0, R5, R6, RZ ;  /* 0x0000000605ff7210 */ /* 0x000fe20007f1e0ff */
[----:B------:R-:W-:-:S04]  /*0940*/  IMAD.MOV.U32 R8, RZ, RZ, R7 ;  /* 0x000000ffff087224 */ /* 0x000fc800078e0007 */
[----:B------:R-:W-:-:S08]  /*0950*/  IMAD.WIDE.U32.X R4, R11, R13, R8, P0 ;  /* 0x0000000d0b047225 */ /* 0x000fd000000e0408 */
.L_x_6:
[-CC-:B------:R-:W-:Y:S01]  /*0960*/  SHF.R.U64 R24, R4, R10.reuse, R5.reuse ;  /* 0x0000000a04187219 */ /* 0x180fe20000001205 */
[----:B------:R-:W0:Y:S01]  /*0970*/  LDC R8, c[0x0][0x618] ;  /* 0x00018600ff087b82 */ /* 0x000e220000000800 */
[----:B------:R-:W-:Y:S01]  /*0980*/  SHF.R.U32.HI R4, RZ, R10, R5 ;  /* 0x0000000aff047219 */ /* 0x000fe20000011605 */
[----:B------:R-:W-:Y:S01]  /*0990*/  ULDC UR4, c[0x0][0x150] ;  /* 0x0000540000047ab9 */ /* 0x000fe20000000800 */
[----:B------:R-:W-:Y:S01]  /*09a0*/  IADD3 R9, P0, RZ, -R24, RZ ;  /* 0x80000018ff097210 */ /* 0x000fe20007f1e0ff */
[----:B------:R-:W-:Y:S01]  /*09b0*/  IMAD.MOV.U32 R5, RZ, RZ, R17 ;  /* 0x000000ffff057224 */ /* 0x000fe200078e0011 */
[----:B------:R-:W-:-:S03]  /*09c0*/  I2FP.F32.U32 R3, R2 ;  /* 0x0000000200037245 */ /* 0x000fc60000201000 */
[----:B------:R-:W1:Y:S01]  /*09d0*/  LDC.64 R18, c[0x0][0x640] ;  /* 0x00019000ff127b82 */ /* 0x000e620000000a00 */
[----:B------:R-:W-:Y:S02]  /*09e0*/  IMAD.X R11, RZ, RZ, ~R4, P0 ;  /* 0x000000ffff0b7224 */ /* 0x000fe400000e0e04 */
[----:B------:R-:W-:Y:S01]  /*09f0*/  FMUL R3, R3, UR4 ;  /* 0x0000000403037c20 */ /* 0x000fe20008400000 */
[----:B------:R-:W-:Y:S01]  /*0a00*/  IMAD.MOV.U32 R4, RZ, RZ, R16 ;  /* 0x000000ffff047224 */ /* 0x000fe200078e0010 */
[----:B------:R-:W-:Y:S01]  /*0a10*/  ULDC UR4, c[0x0][0x154] ;  /* 0x0000550000047ab9 */ /* 0x000fe20000000800 */
[-C--:B------:R-:W-:Y:S02]  /*0a20*/  IMAD R6, R11, R14.reuse, RZ ;  /* 0x0000000e0b067224 */ /* 0x080fe400078e02ff */
[C---:B------:R-:W-:Y:S01]  /*0a30*/  IMAD.WIDE.U32 R4, R9.reuse, R14, R4 ;  /* 0x0000000e09047225 */ /* 0x040fe200078e0004 */
[----:B------:R-:W2:Y:S01]  /*0a40*/  LDC R10, c[0x0][0x608] ;  /* 0x00018200ff0a7b82 */ /* 0x000ea20000000800 */
[----:B------:R-:W3:Y:S02]  /*0a50*/  F2I.U32.TRUNC.NTZ R3, R3 ;  /* 0x0000000300037305 */ /* 0x000ee4000020f000 */
[----:B------:R-:W-:-:S04]  /*0a60*/  IMAD R9, R9, R15, R6 ;  /* 0x0000000f09097224 */ /* 0x000fc800078e0206 */
[----:B------:R-:W-:Y:S01]  /*0a70*/  IMAD.IADD R5, R5, 0x1, R9 ;  /* 0x0000000105057824 */ /* 0x000fe200078e0209 */
[----:B------:R-:W4:Y:S01]  /*0a80*/  LDC R7, c[0x0][0x144] ;  /* 0x00005100ff077b82 */ /* 0x000f220000000800 */
[----:B------:R-:W-:-:S03]  /*0a90*/  IMAD.MOV.U32 R9, RZ, RZ, 0x1 ;  /* 0x00000001ff097424 */ /* 0x000fc600078e00ff */
[----:B0-----:R-:W-:Y:S02]  /*0aa0*/  SHF.R.U64 R12, R4, R8, R5 ;  /* 0x00000008040c7219 */ /* 0x001fe40000001205 */
[----:B------:R-:W-:Y:S02]  /*0ab0*/  I2FP.F32.U32 R4, R0 ;  /* 0x0000000000047245 */ /* 0x000fe40000201000 */
[----:B------:R-:W0:Y:S01]  /*0ac0*/  LDC R14, c[0x0][0x658] ;  /* 0x00019600ff0e7b82 */ /* 0x000e220000000800 */
[----:B-1----:R-:W-:Y:S01]  /*0ad0*/  ISETP.NE.U32.AND P0, PT, R18, RZ, PT ;  /* 0x000000ff1200720c */ /* 0x002fe20003f05070 */
[----:B---3--:R-:W-:Y:S02]  /*0ae0*/  IMAD.MOV R6, RZ, RZ, -R3 ;  /* 0x000000ffff067224 */ /* 0x008fe400078e0a03 */
[----:B------:R-:W-:Y:S01]  /*0af0*/  FMUL R4, R4, UR4 ;  /* 0x0000000404047c20 */ /* 0x000fe20008400000 */
[----:B------:R-:W-:Y:S01]  /*0b00*/  SHF.R.U32.HI R3, RZ, R8, R5 ;  /* 0x00000008ff037219 */ /* 0x000fe20000011605 */
[----:B------:R-:W-:Y:S01]  /*0b10*/  IMAD.MOV.U32 R5, RZ, RZ, -0x1 ;  /* 0xffffffffff057424 */ /* 0x000fe200078e00ff */
[----:B------:R-:W-:Y:S01]  /*0b20*/  ISETP.NE.AND.EX P0, PT, R19, RZ, PT, P0 ;  /* 0x000000ff1300720c */ /* 0x000fe20003f05300 */
[----:B------:R1:W3:Y:S01]  /*0b30*/  F2I.U32.TRUNC.NTZ R11, R4 ;  /* 0x00000004000b7305 */ /* 0x0002e2000020f000 */
[----:B------:R-:W1:Y:S01]  /*0b40*/  LDC R13, c[0x0][0x148] ;  /* 0x00005200ff0d7b82 */ /* 0x000e620000000800 */
[----:B--2---:R-:W-:-:S02]  /*0b50*/  SHF.R.U64 R23, R12, R10, R3 ;  /* 0x0000000a0c177219 */ /* 0x004fc40000001203 */
[----:B------:R-:W-:-:S05]  /*0b60*/  SHF.R.U32.HI R3, RZ, R10, R3 ;  /* 0x0000000aff037219 */ /* 0x000fca0000011603 */
[----:B------:R-:W2:Y:S01]  /*0b70*/  LDC R17, c[0x0][0x600] ;  /* 0x00018000ff117b82 */ /* 0x000ea20000000800 */
[----:B----4-:R-:W-:-:S07]  /*0b80*/  IMAD R8, R7, R6, R2 ;  /* 0x0000000607087224 */ /* 0x010fce00078e0202 */
[----:B------:R-:W4:Y:S01]  /*0b90*/  LDC R16, c[0x0][0x648] ;  /* 0x00019200ff107b82 */ /* 0x000f220000000800 */
[-C--:B0-----:R-:W-:Y:S02]  /*0ba0*/  SHF.L.U32 R2, R5, R14.reuse, RZ ;  /* 0x0000000e05027219 */ /* 0x081fe400000006ff */
[--C-:B------:R-:W-:Y:S02]  /*0bb0*/  SHF.R.U64 R22, R23, R14, R3.reuse ;  /* 0x0000000e17167219 */ /* 0x100fe40000001203 */
[----:B------:R-:W-:Y:S02]  /*0bc0*/  LOP3.LUT R10, RZ, R2, RZ, 0x33, !PT ;  /* 0x00000002ff0a7212 */ /* 0x000fe400078e33ff */
[-C--:B------:R-:W-:Y:S01]  /*0bd0*/  SHF.R.U32.HI R3, RZ, R14.reuse, R3 ;  /* 0x0000000eff037219 */ /* 0x080fe20000011603 */
[----:B------:R-:W0:Y:S01]  /*0be0*/  LDC R21, c[0x0][0x638] ;  /* 0x00018e00ff157b82 */ /* 0x000e220000000800 */
[----:B------:R-:W-:Y:S02]  /*0bf0*/  SHF.L.U32 R9, R9, R14, RZ ;  /* 0x0000000e09097219 */ /* 0x000fe400000006ff */
[----:B------:R-:W-:-:S05]  /*0c00*/  MOV R2, R22 ;  /* 0x0000001600027202 */ /* 0x000fca0000000f00 */
[----:B------:R-:W0:Y:S01]  /*0c10*/  LDC R20, c[0x0][0x610] ;  /* 0x00018400ff147b82 */ /* 0x000e220000000800 */
[----:B-1-3--:R-:W-:Y:S05]  /*0c20*/  @!P0 BRA `(.L_x_7) ;  /* 0x0000000000288947 */ /* 0x00afea0003800000 */
[----:B------:R-:W1:Y:S02]  /*0c30*/  LDC R7, c[0x0][0x64c] ;  /* 0x00019300ff077b82 */ /* 0x000e640000000800 */
[----:B-1----:R-:W-:-:S05]  /*0c40*/  IADD3 R7, P0, R22, R7, RZ ;  /* 0x0000000716077210 */ /* 0x002fca0007f1e0ff */
        /* <DEDUP_REMOVED lines=8> */
.L_x_7:
[----:B----4-:R-:W-:Y:S01]  /*0cd0*/  SHF.R.U64 R2, R2, R16, R3 ;  /* 0x0000001002027219 */ /* 0x010fe20000001203 */
[----:B--2---:R-:W-:Y:S01]  /*0ce0*/  VIADD R3, R17, 0xffffffff ;  /* 0xffffffff11037836 */ /* 0x004fe20000000000 */
[----:B------:R-:W-:Y:S01]  /*0cf0*/  LOP3.LUT R10, R23, R10, RZ, 0xc0, !PT ;  /* 0x0000000a170a7212 */ /* 0x000fe200078ec0ff */
[----:B------:R-:W-:Y:S01]  /*0d00*/  IMAD.MOV R11, RZ, RZ, -R11 ;  /* 0x000000ffff0b7224 */ /* 0x000fe200078e0a0b */
[----:B------:R-:W-:Y:S01]  /*0d10*/  R2UR UR53, R24 ;  /* 0x00000000183572ca */ /* 0x000fe200000e0000 */
[----:B------:R-:W-:Y:S01]  /*0d20*/  IMAD.MOV R4, RZ, RZ, -R2 ;  /* 0x000000ffff047224 */ /* 0x000fe200078e0a02 */
[----:B------:R-:W-:Y:S01]  /*0d30*/  LOP3.LUT R3, R12, R3, RZ, 0xc0, !PT ;  /* 0x000000030c037212 */ /* 0x000fe200078ec0ff */
[----:B------:R-:W-:Y:S02]  /*0d40*/  @P2 IMAD R8, R13, R11, R0 ;  /* 0x0000000b0d082224 */ /* 0x000fe400078e0200 */
[----:B------:R-:W-:Y:S02]  /*0d50*/  IMAD R9, R9, R2, R10 ;  /* 0x0000000209097224 */ /* 0x000fe400078e020a */
[----:B0-----:R-:W-:-:S02]  /*0d60*/  IMAD R0, R4, R21, R22 ;  /* 0x0000001504007224 */ /* 0x001fc400078e0216 */
[----:B------:R-:W-:Y:S02]  /*0d70*/  IMAD R8, R9, R20, R8 ;  /* 0x0000001409087224 */ /* 0x000fe400078e0208 */
[----:B------:R-:W-:Y:S02]  /*0d80*/  IMAD R3, R0, R17, R3 ;  /* 0x0000001100037224 */ /* 0x000fe400078e0203 */
[----:B------:R-:W-:-:S03]  /*0d90*/  IMAD.MOV.U32 R6, RZ, RZ, 0x1 ;  /* 0x00000001ff067424 */ /* 0x000fc600078e00ff */
[----:B------:R-:W-:Y:S02]  /*0da0*/  SEL R0, R3, R8, !P2 ;  /* 0x0000000803007207 */ /* 0x000fe40005000000 */
[----:B------:R-:W-:Y:S02]  /*0db0*/  SEL R8, R8, R3, !P2 ;  /* 0x0000000308087207 */ /* 0x000fe40005000000 */
[----:B------:R-:W-:Y:S02]  /*0dc0*/  R2UR UR54, R0 ;  /* 0x00000000003672ca */ /* 0x000fe400000e0000 */
[----:B------:R-:W-:-:S15]  /*0dd0*/  R2UR UR55, R8 ;  /* 0x00000000083772ca */ /* 0x000fde00000e0000 */
.L_x_5:
[----:B------:R-:W-:-:S08]  /*0de0*/  NOP ;  /* 0x0000000000007918 */ /* 0x000fd00000000000 */
[----:B------:R-:W0:Y:S02]  /*0df0*/  USETMAXREG.TRY_ALLOC.CTAPOOL UP0, 0xf0 ;  /* 0x000000f0000079c8 */ /* 0x000e240008000600 */
[----:B0-----:R-:W-:-:S13]  /*0e00*/  PLOP3.LUT P0, PT, PT, PT, UP0, 0x80, 0x0 ;  /* 0x000000000000781c */ /* 0x001fda0003f0f008 */
[----:B------:R-:W-:Y:S05]  /*0e10*/  @!P0 BRA `(.L_x_5) ;  /* 0xfffffffc00f08947 */ /* 0x000fea000383ffff */
[----:B------:R-:W-:Y:S01]  /*0e20*/  ULDC.64 UR4, c[0x0][0x598] ;  /* 0x0001660000047ab9 */ /* 0x000fe20000000a00 */
[----:B------:R-:W-:Y:S01]  /*0e30*/  ULDC.64 UR58, c[0x0][0x208] ;  /* 0x00008200003a7ab9 */ /* 0x000fe20000000a00 */
[----:B------:R-:W-:-:S04]  /*0e40*/  ISETP.NE.U32.AND P0, PT, RZ, UR4, PT ;  /* 0x00000004ff007c0c */ /* 0x000fc8000bf05070 */
[----:B------:R-:W-:-:S13]  /*0e50*/  ISETP.NE.AND.EX P0, PT, RZ, UR5, PT, P0 ;  /* 0x00000005ff007c0c */ /* 0x000fda000bf05300 */
[----:B------:R-:W-:Y:S05]  /*0e60*/  @!P0 BRA `(.L_x_8) ;  /* 0x00000000001c8947 */ /* 0x000fea0003800000 */
[----:B------:R-:W0:Y:S02]  /*0e70*/  LDC.64 R2, c[0x0][0x598] ;  /* 0x00016600ff027b82 */ /* 0x000e240000000a00 */
[----:B0-----:R-:W2:Y:S02]  /*0e80*/  LDG.E.64 R2, desc[UR58][R2.64] ;  /* 0x0000003a02027981 */ /* 0x001ea4000c1e1b00 */
[----:B--2---:R-:W-:-:S04]  /*0e90*/  ISETP.NE.U32.AND P0, PT, R2, RZ, PT ;  /* 0x000000ff0200720c */ /* 0x004fc80003f05070 */
[----:B------:R-:W-:-:S13]  /*0ea0*/  ISETP.NE.AND.EX P0, PT, R3, RZ, PT, P0 ;  /* 0x000000ff0300720c */ /* 0x000fda0003f05300 */
[----:B------:R-:W-:Y:S05]  /*0eb0*/  @!P0 BRA `(.L_x_8) ;  /* 0x0000000000088947 */ /* 0x000fea0003800000 */
[----:B------:R0:W5:Y:S01]  /*0ec0*/  LD.E R2, desc[UR58][R2.64] ;  /* 0x0000003a02027980 */ /* 0x000162000c101900 */
[----:B------:R-:W-:Y:S05]  /*0ed0*/  BRA `(.L_x_9) ;  /* 0x0000000000247947 */ /* 0x000fea0003800000 */
.L_x_8:
[----:B------:R-:W-:Y:S02]  /*0ee0*/  ULDC.64 UR4, c[0x0][0x588] ;  /* 0x0001620000047ab9 */ /* 0x000fe40000000a00 */
[----:B------:R-:W-:-:S04]  /*0ef0*/  ISETP.NE.U32.AND P0, PT, RZ, UR4, PT ;  /* 0x00000004ff007c0c */ /* 0x000fc8000bf05070 */
[----:B------:R-:W-:-:S13]  /*0f00*/  ISETP.NE.AND.EX P0, PT, RZ, UR5, PT, P0 ;  /* 0x00000005ff007c0c */ /* 0x000fda000bf05300 */
[----:B------:R-:W-:Y:S05]  /*0f10*/  @!P0 BRA `(.L_x_10) ;  /* 0x00000000000c8947 */ /* 0x000fea0003800000 */
[----:B------:R-:W0:Y:S02]  /*0f20*/  LDC.64 R2, c[0x0][0x588] ;  /* 0x00016200ff027b82 */ /* 0x000e240000000a00 */
[----:B0-----:R1:W5:Y:S01]  /*0f30*/  LDG.E R2, desc[UR58][R2.64] ;  /* 0x0000003a02027981 */ /* 0x001362000c1e1900 */
[----:B------:R-:W-:Y:S05]  /*0f40*/  BRA `(.L_x_9) ;  /* 0x0000000000087947 */ /* 0x000fea0003800000 */
.L_x_10:
[----:B------:R-:W-:Y:S02]  /*0f50*/  ULDC UR4, c[0x0][0x580] ;  /* 0x0001600000047ab9 */ /* 0x000fe40000000800 */
[----:B------:R-:W-:-:S07]  /*0f60*/  IMAD.U32 R2, RZ, RZ, UR4 ;  /* 0x00000004ff027e24 */ /* 0x000fce000f8e00ff */
.L_x_9:
[----:B------:R-:W-:Y:S02]  /*0f70*/  ULDC.64 UR4, c[0x0][0x5a0] ;  /* 0x0001680000047ab9 */ /* 0x000fe40000000a00 */
[----:B------:R-:W-:-:S04]  /*0f80*/  ISETP.NE.U32.AND P0, PT, RZ, UR4, PT ;  /* 0x00000004ff007c0c */ /* 0x000fc8000bf05070 */
[----:B------:R-:W-:-:S13]  /*0f90*/  ISETP.NE.AND.EX P0, PT, RZ, UR5, PT, P0 ;  /* 0x00000005ff007c0c */ /* 0x000fda000bf05300 */
[----:B------:R-:W-:Y:S05]  /*0fa0*/  @!P0 BRA `(.L_x_11) ;  /* 0x00000000001c8947 */ /* 0x000fea0003800000 */
[----:B------:R-:W2:Y:S02]  /*0fb0*/  LDC.64 R4, c[0x0][0x5a0] ;  /* 0x00016800ff047b82 */ /* 0x000ea40000000a00 */
[----:B--2---:R-:W2:Y:S02]  /*0fc0*/  LDG.E.64 R4, desc[UR58][R4.64] ;  /* 0x0000003a04047981 */ /* 0x004ea4000c1e1b00 */
[----:B--2---:R-:W-:-:S04]  /*0fd0*/  ISETP.NE.U32.AND P0, PT, R4, RZ, PT ;  /* 0x000000ff0400720c */ /* 0x004fc80003f05070 */
[----:B------:R-:W-:-:S13]  /*0fe0*/  ISETP.NE.AND.EX P0, PT, R5, RZ, PT, P0 ;  /* 0x000000ff0500720c */ /* 0x000fda0003f05300 */
[----:B------:R-:W-:Y:S05]  /*0ff0*/  @!P0 BRA `(.L_x_11) ;  /* 0x0000000000088947 */ /* 0x000fea0003800000 */
[----:B------:R2:W5:Y:S01]  /*1000*/  LD.E R16, desc[UR58][R4.64] ;  /* 0x0000003a04107980 */ /* 0x000562000c101900 */
[----:B------:R-:W-:Y:S05]  /*1010*/  BRA `(.L_x_12) ;  /* 0x0000000000247947 */ /* 0x000fea0003800000 */
.L_x_11:
[----:B------:R-:W-:Y:S02]  /*1020*/  ULDC.64 UR4, c[0x0][0x590] ;  /* 0x0001640000047ab9 */ /* 0x000fe40000000a00 */
[----:B------:R-:W-:-:S04]  /*1030*/  ISETP.NE.U32.AND P0, PT, RZ, UR4, PT ;  /* 0x00000004ff007c0c */ /* 0x000fc8000bf05070 */
[----:B------:R-:W-:-:S13]  /*1040*/  ISETP.NE.AND.EX P0, PT, RZ, UR5, PT, P0 ;  /* 0x00000005ff007c0c */ /* 0x000fda000bf05300 */
[----:B------:R-:W-:Y:S05]  /*1050*/  @!P0 BRA `(.L_x_13) ;  /* 0x00000000000c8947 */ /* 0x000fea0003800000 */
[----:B------:R-:W2:Y:S02]  /*1060*/  LDC.64 R16, c[0x0][0x590] ;  /* 0x00016400ff107b82 */ /* 0x000ea40000000a00 */
[----:B--2---:R3:W5:Y:S01]  /*1070*/  LDG.E R16, desc[UR58][R16.64] ;  /* 0x0000003a10107981 */ /* 0x004762000c1e1900 */
[----:B------:R-:W-:Y:S05]  /*1080*/  BRA `(.L_x_12) ;  /* 0x0000000000087947 */ /* 0x000fea0003800000 */
.L_x_13:
[----:B------:R-:W-:Y:S02]  /*1090*/  ULDC UR4, c[0x0][0x584] ;  /* 0x0001610000047ab9 */ /* 0x000fe40000000800 */
[----:B------:R-:W-:-:S07]  /*10a0*/  IMAD.U32 R16, RZ, RZ, UR4 ;  /* 0x00000004ff107e24 */ /* 0x000fce000f8e00ff */
.L_x_12:
[----:B------:R-:W-:-:S13]  /*10b0*/  LOP3.LUT P0, RZ, R6, 0xff, RZ, 0xc0, !PT ;  /* 0x000000ff06ff7812 */ /* 0x000fda000780c0ff */
[----:B------:R-:W-:Y:S05]  /*10c0*/  @!P0 EXIT ;  /* 0x000000000000894d */ /* 0x000fea0003800000 */
[----:B------:R-:W-:Y:S01]  /*10d0*/  ULDC UR4, c[0x0][0x28c] ;  /* 0x0000a30000047ab9 */ /* 0x000fe20000000800 */
[----:B------:R-:W-:Y:S01]  /*10e0*/  UMOV UR39, URZ ;  /* 0x0000003f00277c82 */ /* 0x000fe20008000000 */
[----:B------:R-:W-:Y:S01]  /*10f0*/  UIADD3 UR4, UR4, 0xf, URZ ;  /* 0x0000000f04047890 */ /* 0x000fe2000fffe03f */
[----:B------:R-:W-:-:S03]  /*1100*/  UMOV UR36, URZ ;  /* 0x0000003f00247c82 */ /* 0x000fc60008000000 */
[----:B------:R-:W-:-:S04]  /*1110*/  USHF.R.S32.HI UR5, URZ, 0x1f, UR4 ;  /* 0x0000001f3f057899 */ /* 0x000fc80008011404 */
[----:B------:R-:W-:-:S04]  /*1120*/  ULEA.HI UR5, UR5, UR4, URZ, 0x4 ;  /* 0x0000000405057291 */ /* 0x000fc8000f8f203f */
[----:B------:R-:W-:-:S12]  /*1130*/  USHF.R.S32.HI UR52, URZ, 0x4, UR5 ;  /* 0x000000043f347899 */ /* 0x000fd80008011405 */
.L_x_553:
[----:B------:R-:W4:Y:S01]  /*1140*/  S2R R0, SR_TID.X ;  /* 0x0000000000007919 */ /* 0x000f220000002100 */
[----:B------:R-:W0:Y:S01]  /*1150*/  S2UR UR6, SR_CgaCtaId ;  /* 0x00000000000679c3 */ /* 0x000e220000008800 */
[----:B------:R-:W-:Y:S02]  /*1160*/  UMOV UR38, 0x400 ;  /* 0x0000040000267882 */ /* 0x000fe40000000000 */
[----:B0-----:R-:W-:Y:S01]  /*1170*/  ULEA UR38, UR6, UR38, 0x18 ;  /* 0x0000002606267291 */ /* 0x001fe2000f8ec03f */
[----:B----4-:R-:W-:-:S04]  /*1180*/  LOP3.LUT R0, R0, 0x80, RZ, 0xc0, !PT ;  /* 0x0000008000007812 */ /* 0x010fc800078ec0ff */
[----:B------:R-:W-:-:S06]  /*1190*/  SHF.R.U32.HI R0, RZ, 0x7, R0 ;  /* 0x00000007ff007819 */ /* 0x000fcc0000011600 */
[----:B------:R-:W0:Y:S02]  /*11a0*/  SHFL.IDX PT, R0, R0, RZ, 0x1f ;  /* 0x00001fff00007589 */ /* 0x000e2400000e0000 */
[----:B0-----:R-:W-:-:S13]  /*11b0*/  R2UR UR4, R0 ;  /* 0x00000000000472ca */ /* 0x001fda00000e0000 */
[----:B------:R-:W-:-:S04]  /*11c0*/  ULEA.HI UR5, UR4, UR4, URZ, 0x1 ;  /* 0x0000000404057291 */ /* 0x000fc8000f8f083f */
[----:B------:R-:W-:-:S04]  /*11d0*/  ULOP3.LUT UR5, UR5, 0x1ffffe, URZ, 0xc0, !UPT ;  /* 0x001ffffe05057892 */ /* 0x000fc8000f8ec03f */
[----:B------:R-:W-:-:S03]  /*11e0*/  UIADD3 UR5, UR4, -UR5, URZ ;  /* 0x8000000504057290 */ /* 0x000fc6000fffe03f */
[----:B------:R-:W-:Y:S01]  /*11f0*/  ULDC UR4, c[0x0][0x28c] ;  /* 0x0000a30000047ab9 */ /* 0x000fe20000000800 */
[----:B------:R-:W-:Y:S01]  /*1200*/  ULEA UR5, UR5, UR38, 0xb ;  /* 0x0000002605057291 */ /* 0x000fe2000f8e583f */
[----:B------:R-:W-:-:S03]  /*1210*/  ISETP.LT.AND P0, PT, RZ, UR4, PT ;  /* 0x00000004ff007c0c */ /* 0x000fc6000bf01270 */
[----:B------:R-:W-:-:S04]  /*1220*/  UIADD3 UR5, UR5, 0x180, URZ ;  /* 0x0000018005057890 */ /* 0x000fc8000fffe03f */
[----:B------:R-:W-:-:S04]  /*1230*/  USHF.R.U32.HI UR5, URZ, 0x4, UR5 ;  /* 0x000000043f057899 */ /* 0x000fc80008011605 */
[----:B------:R-:W-:Y:S02]  /*1240*/  ULOP3.LUT UR56, UR5, 0x3fff, URZ, 0xc0, !UPT ;  /* 0x00003fff05387892 */ /* 0x000fe4000f8ec03f */
[----:B---3--:R-:W-:Y:S10]  /*1250*/  @P0 BRA `(.L_x_14) ;  /* 0x0000000000400947 */ /* 0x008ff40003800000 */
[----:B------:R-:W-:Y:S01]  /*1260*/  MOV R0, 0x0 ;  /* 0x0000000000007802 */ /* 0x000fe20000000f00 */
[----:B------:R-:W-:Y:S01]  /*1270*/  ULDC.64 UR4, c[0x4][0x68] ;  /* 0x01001a0000047ab9 */ /* 0x000fe20000000a00 */
[----:B------:R-:W-:Y:S01]  /*1280*/  ULDC.64 UR6, c[0x4][0x8] ;  /* 0x0100020000067ab9 */ /* 0x000fe20000000a00 */
[----:B--2---:R-:W-:Y:S01]  /*1290*/  IMAD.U32 R4, RZ, RZ, UR4 ;  /* 0x00000004ff047e24 */ /* 0x004fe2000f8e00ff */
[----:B------:R0:W2:Y:S01]  /*12a0*/  LDC.64 R14, c[0x4][R0] ;  /* 0x01000000000e7b82 */ /* 0x0000a20000000a00 */
[----:B------:R-:W-:Y:S01]  /*12b0*/  IMAD.U32 R5, RZ, RZ, UR5 ;  /* 0x00000005ff057e24 */ /* 0x000fe2000f8e00ff */
[----:B------:R-:W-:Y:S01]  /*12c0*/  ULDC.64 UR4, c[0x4][0x70] ;  /* 0x01001c0000047ab9 */ /* 0x000fe20000000a00 */
[----:B------:R-:W-:Y:S02]  /*12d0*/  IMAD.U32 R10, RZ, RZ, UR6 ;  /* 0x00000006ff0a7e24 */ /* 0x000fe4000f8e00ff */
[----:B------:R-:W-:Y:S02]  /*12e0*/  IMAD.U32 R6, RZ, RZ, UR4 ;  /* 0x00000004ff067e24 */ /* 0x000fe4000f8e00ff */
[----:B------:R-:W-:-:S02]  /*12f0*/  IMAD.U32 R7, RZ, RZ, UR5 ;  /* 0x00000005ff077e24 */ /* 0x000fc4000f8e00ff */
[----:B------:R-:W-:Y:S02]  /*1300*/  IMAD.U32 R11, RZ, RZ, UR7 ;  /* 0x00000007ff0b7e24 */ /* 0x000fe4000f8e00ff */
[----:B------:R-:W-:Y:S02]  /*1310*/  IMAD.MOV.U32 R8, RZ, RZ, 0x1e1 ;  /* 0x000001e1ff087424 */ /* 0x000fe400078e00ff */
[----:B------:R-:W-:Y:S02]  /*1320*/  IMAD.MOV.U32 R12, RZ, RZ, 0x1 ;  /* 0x00000001ff0c7424 */ /* 0x000fe400078e00ff */
[----:B0-----:R-:W-:-:S07]  /*1330*/  IMAD.MOV.U32 R13, RZ, RZ, RZ ;  /* 0x000000ffff0d7224 */ /* 0x001fce00078e00ff */
[----:B------:R-:W-:-:S07]  /*1340*/  LEPC R20, `(.L_x_14) ;  /* 0x000000001014794e */ /* 0x000fce0000000000 */
[----:B-123-5:R-:W-:Y:S05]  /*1350*/  CALL.ABS.NOINC R14 ;  /* 0x000000000e007343 */ /* 0x02efea0003c00000 */
.L_x_14:
[----:B------:R-:W-:-:S06]  /*1360*/  ULOP3.LUT UR4, UR37, 0x1, URZ, 0xfc, !UPT ;  /* 0x0000000125047892 */ /* 0x000fcc000f8efc3f */
[----:B------:R-:W-:-:S05]  /*1370*/  IMAD.U32 R0, RZ, RZ, UR4 ;  /* 0x00000004ff007e24 */ /* 0x000fca000f8e00ff */
[----:B------:R-:W-:-:S13]  /*1380*/  ISETP.NE.AND P0, PT, R0, 0x3, PT ;  /* 0x000000030000780c */ /* 0x000fda0003f05270 */
[----:B------:R-:W-:Y:S05]  /*1390*/  @!P0 BRA `(.L_x_15) ;  /* 0x0000000000048947 */ /* 0x000fea0003800000 */
[----:B------:R-:W-:Y:S01]  /*13a0*/  BPT.TRAP 0x1 ;  /* 0x000000040000795c */ /* 0x000fe20000300000 */
.L_x_15:
[----:B------:R-:W-:Y:S01]  /*13b0*/  IMAD.U32 R0, RZ, RZ, UR39 ;  /* 0x00000027ff007e24 */ /* 0x000fe2000f8e00ff */
[----:B-1----:R-:W-:-:S04]  /*13c0*/  MOV R3, UR36 ;  /* 0x0000002400037c02 */ /* 0x002fc80008000f00 */
[----:B------:R-:W-:Y:S02]  /*13d0*/  LEA R3, R3, UR38, 0x3 ;  /* 0x0000002603037c11 */ /* 0x000fe4000f8e18ff */
[----:B------:R-:W-:-:S04]  /*13e0*/  SHF.L.U32 R0, R0, 0x1f, RZ ;  /* 0x0000001f00007819 */ /* 0x000fc800000006ff */
[----:B------:R0:W1:Y:S01]  /*13f0*/  SYNCS.PHASECHK.TRANS64.TRYWAIT P1, [R3+URZ], R0 ;  /* 0x00000000030075a7 */ /* 0x000062000802017f */
[----:B------:R-:W-:Y:S05]  /*1400*/  @!P0 BRA `(.L_x_16) ;  /* 0x0000000000048947 */ /* 0x000fea0003800000 */
[----:B------:R-:W-:Y:S01]  /*1410*/  BPT.TRAP 0x1 ;  /* 0x000000040000795c */ /* 0x000fe20000300000 */
.L_x_16:
[----:B-1----:R-:W-:Y:S05]  /*1420*/  @P1 BRA `(.L_x_17) ;  /* 0x0000000000081947 */ /* 0x002fea0003800000 */
[----:B------:R-:W1:Y:S02]  /*1430*/  SYNCS.PHASECHK.TRANS64.TRYWAIT P1, [R3+URZ], R0 ;  /* 0x00000000030075a7 */ /* 0x000e64000802017f */
[----:B-1----:R-:W-:Y:S05]  /*1440*/  @!P1 BRA `(.L_x_18) ;  /* 0x0000016400d49947 */ /* 0x002fea0003800000 */
.L_x_17:
[----:B------:R-:W-:-:S04]  /*1450*/  UISETP.LT.AND UP0, UPT, UR52, 0x1, UPT ;  /* 0x000000013400788c */ /* 0x000fc8000bf01270 */
[----:B------:R-:W-:-:S06]  /*1460*/  USEL UR4, UR52, 0x1, UP0 ;  /* 0x0000000134047887 */ /* 0x000fcc0008000000 */
[----:B--2---:R-:W-:Y:S01]  /*1470*/  IMAD.U32 R5, RZ, RZ, UR4 ;  /* 0x00000004ff057e24 */ /* 0x004fe2000f8e00ff */
[----:B------:R-:W-:Y:S05]  /*1480*/  WARPSYNC.ALL ;  /* 0x0000000000007948 */ /* 0x000fea0003800000 */
[----:B------:R-:W-:-:S04]  /*1490*/  IADD3 R5, -R5, UR52, RZ ;  /* 0x0000003405057c10 */ /* 0x000fc8000fffe1ff */
[----:B------:R-:W-:Y:S01]  /*14a0*/  ISETP.GE.AND P1, PT, R5, 0x1, PT ;  /* 0x000000010500780c */ /* 0x000fe20003f26270 */
[----:B------:R-:W-:Y:S01]  /*14b0*/  UIADD3 UR4, UR38, 0x24180, URZ ;  /* 0x0002418026047890 */ /* 0x000fe2000fffe03f */
[----:B------:R-:W-:Y:S01]  /*14c0*/  WARPGROUP.ARRIVE ;  /* 0x00000000000079c5 */ /* 0x000fe20000000000 */
[----:B------:R-:W-:Y:S02]  /*14d0*/  ULOP3.LUT UR56, UR56, 0x10000, URZ, 0xfc, !UPT ;  /* 0x0001000038387892 */ /* 0x000fe4000f8efc3f */
[----:B------:R-:W-:Y:S02]  /*14e0*/  USHF.R.U32.HI UR4, URZ, 0x4, UR4 ;  /* 0x000000043f047899 */ /* 0x000fe40008011604 */
[----:B------:R-:W-:Y:S02]  /*14f0*/  UIMAD UR44, UR36, 0x300, UR56 ;  /* 0x00000300242c78a4 */ /* 0x000fe4000f8e0238 */
[----:B------:R-:W-:Y:S01]  /*1500*/  ULOP3.LUT UR4, UR4, 0x3fff, URZ, 0xc0, !UPT ;  /* 0x00003fff04047892 */ /* 0x000fe2000f8ec03f */
[----:B------:R-:W-:Y:S01]  /*1510*/  UMOV UR45, 0xc0000010 ;  /* 0xc0000010002d7882 */ /* 0x000fe20000000000 */
[----:B------:R-:W-:-:S02]  /*1520*/  UMOV UR47, 0xc0000010 ;  /* 0xc0000010002f7882 */ /* 0x000fc40000000000 */
[----:B------:R-:W-:Y:S01]  /*1530*/  ULOP3.LUT UR57, UR4, 0x10000, URZ, 0xfc, !UPT ;  /* 0x0001000004397892 */ /* 0x000fe2000f8efc3f */
[----:B------:R-:W-:Y:S01]  /*1540*/  UMOV UR40, UR44 ;  /* 0x0000002c00287c82 */ /* 0x000fe20008000000 */
[----:B------:R-:W-:Y:S02]  /*1550*/  UMOV UR41, UR45 ;  /* 0x0000002d00297c82 */ /* 0x000fe40008000000 */
[----:B------:R-:W-:Y:S01]  /*1560*/  UIMAD UR46, UR36, 0x160, UR57 ;  /* 0x00000160242e78a4 */ /* 0x000fe2000f8e0239 */
[----:B------:R-:W-:Y:S01]  /*1570*/  UMOV UR43, 0xc0000010 ;  /* 0xc0000010002b7882 */ /* 0x000fe20000000000 */
[----:B------:R-:W-:Y:S02]  /*1580*/  UMOV UR32, UR44 ;  /* 0x0000002c00207c82 */ /* 0x000fe40008000000 */
[----:B------:R-:W-:Y:S02]  /*1590*/  UIADD3 UR42, UR46, 0x20, URZ ;  /* 0x000000202e2a7890 */ /* 0x000fe4000fffe03f */
[----:B------:R-:W-:Y:S01]  /*15a0*/  UIADD3 UR34, UR46, 0x40, URZ ;  /* 0x000000402e227890 */ /* 0x000fe2000fffe03f */
[----:B------:R-:W-:-:S02]  /*15b0*/  UMOV UR33, UR45 ;  /* 0x0000002d00217c82 */ /* 0x000fc40008000000 */
[----:B------:R-:W-:Y:S01]  /*15c0*/  HGMMA.64x16x16.F32 R24, gdesc[UR44], RZ, !UPT, gsb0 ;  /* 0x002000002c1879f0 */ /* 0x000fe2000c0008ff */
[----:B------:R-:W-:Y:S01]  /*15d0*/  UMOV UR35, 0xc0000010 ;  /* 0xc000001000237882 */ /* 0x000fe20000000000 */
[----:B------:R-:W-:Y:S01]  /*15e0*/  UIADD3 UR30, UR46, 0x60, URZ ;  /* 0x000000602e1e7890 */ /* 0x000fe2000fffe03f */
[----:B------:R-:W-:Y:S01]  /*15f0*/  UMOV UR28, UR44 ;  /* 0x0000002c001c7c82 */ /* 0x000fe20008000000 */
[----:B------:R-:W-:Y:S01]  /*1600*/  UMOV UR29, UR45 ;  /* 0x0000002d001d7c82 */ /* 0x000fe20008000000 */
        /* <DEDUP_REMOVED lines=29> */
[----:B------:R-:W-:-:S02]  /*17e0*/  WARPGROUP.DEPBAR.LE gsb0, 0x0 ;  /* 0x00008000000079c5 */ /* 0x000fc40000010000 */
[----:B------:R-:W-:Y:S04]  /*17f0*/  STL.64 [R1+0xc0], R24 ;  /* 0x0000c01801007387 */ /* 0x000fe80000100a00 */
[----:B------:R-:W-:Y:S04]  /*1800*/  STL.64 [R1+0xc8], R26 ;  /* 0x0000c81a01007387 */ /* 0x000fe80000100a00 */
[----:B------:R-:W-:Y:S04]  /*1810*/  STL.64 [R1+0xd0], R28 ;  /* 0x0000d01c01007387 */ /* 0x000fe80000100a00 */
[----:B------:R2:W-:Y:S02]  /*1820*/  STL.64 [R1+0xd8], R30 ;  /* 0x0000d81e01007387 */ /* 0x0005e40000100a00 */
[----:B--2---:R-:W-:-:S06]  /*1830*/  WARPGROUP.ARRIVE ;  /* 0x00000000000079c5 */ /* 0x004fcc0000000000 */
[----:B------:R-:W-:Y:S03]  /*1840*/  HGMMA.64x16x16.F32 R24, gdesc[UR40], RZ, !UPT, gsb0 ;  /* 0x00200000281879f0 */ /* 0x000fe6000c0008ff */
[----:B------:R-:W-:Y:S02]  /*1850*/  WARPGROUP.DEPBAR.LE gsb0, 0x0 ;  /* 0x00008000000079c5 */ /* 0x000fe40000010000 */
[----:B------:R-:W-:Y:S04]  /*1860*/  STL.64 [R1+0x60], R24 ;  /* 0x0000601801007387 */ /* 0x000fe80000100a00 */
[----:B------:R-:W-:Y:S04]  /*1870*/  STL.64 [R1+0x68], R26 ;  /* 0x0000681a01007387 */ /* 0x000fe80000100a00 */
[----:B------:R-:W-:Y:S04]  /*1880*/  STL.64 [R1+0x70], R28 ;  /* 0x0000701c01007387 */ /* 0x000fe80000100a00 */
[----:B------:R2:W-:Y:S02]  /*1890*/  STL.64 [R1+0x78], R30 ;  /* 0x0000781e01007387 */ /* 0x0005e40000100a00 */
[----:B--2---:R-:W-:-:S06]  /*18a0*/  WARPGROUP.ARRIVE ;  /* 0x00000000000079c5 */ /* 0x004fcc0000000000 */
[----:B------:R-:W-:Y:S03]  /*18b0*/  HGMMA.64x16x16.F32 R24, gdesc[UR32], RZ, !UPT, gsb0 ;  /* 0x00200000201879f0 */ /* 0x000fe6000c0008ff */
[----:B------:R-:W-:Y:S02]  /*18c0*/  WARPGROUP.DEPBAR.LE gsb0, 0x0 ;  /* 0x00008000000079c5 */ /* 0x000fe40000010000 */
[----:B------:R-:W-:Y:S01]  /*18d0*/  WARPGROUP.ARRIVE ;  /* 0x00000000000079c5 */ /* 0x000fe20000000000 */
[----:B------:R-:W-:Y:S04]  /*18e0*/  STL.64 [R1], R24 ;  /* 0x0000001801007387 */ /* 0x000fe80000100a00 */
[----:B------:R-:W-:Y:S01]  /*18f0*/  STL.64 [R1+0x8], R26 ;  /* 0x0000081a01007387 */ /* 0x000fe20000100a00 */
[----:B------:R-:W-:Y:S03]  /*1900*/  HGMMA.64x16x16.F32 R208, gdesc[UR28], RZ, !UPT, gsb0 ;  /* 0x002000001cd079f0 */ /* 0x000fe6000c0008ff */
[----:B------:R-:W-:Y:S04]  /*1910*/  STL.64 [R1+0x10], R28 ;  /* 0x0000101c01007387 */ /* 0x000fe80000100a00 */
[----:B------:R2:W-:Y:S01]  /*1920*/  STL.64 [R1+0x18], R30 ;  /* 0x0000181e01007387 */ /* 0x0005e20000100a00 */
[----:B------:R-:W-:-:S02]  /*1930*/  WARPGROUP.DEPBAR.LE gsb0, 0x0 ;  /* 0x00008000000079c5 */ /* 0x000fc40000010000 */
[----:B------:R-:W-:-:S06]  /*1940*/  WARPGROUP.ARRIVE ;  /* 0x00000000000079c5 */ /* 0x000fcc0000000000 */
[----:B------:R-:W-:Y:S03]  /*1950*/  HGMMA.64x16x16.F32 R184, gdesc[UR24], RZ, !UPT, gsb0 ;  /* 0x0020000018b879f0 */ /* 0x000fe6000c0008ff */
[----:B------:R-:W-:Y:S02]  /*1960*/  WARPGROUP.DEPBAR.LE gsb0, 0x0 ;  /* 0x00008000000079c5 */ /* 0x000fe40000010000 */
        /* <DEDUP_REMOVED lines=10> */
[----:B------:R-:W-:Y:S01]  /*1a10*/  HGMMA.64x16x16.F32 R88, gdesc[UR4], RZ, !UPT, gsb0 ;  /* 0x00200000045879f0 */ /* 0x000fe2000c0008ff */
[----:B------:R-:W-:Y:S02]  /*1a20*/  UIADD3 UR4, UR44, 0x100, URZ ;  /* 0x000001002c047890 */ /* 0x000fe4000fffe03f */
[----:B------:R-:W-:Y:S02]  /*1a30*/  WARPGROUP.DEPBAR.LE gsb0, 0x0 ;  /* 0x00008000000079c5 */ /* 0x000fe40000010000 */
[----:B------:R-:W-:-:S06]  /*1a40*/  WARPGROUP.ARRIVE ;  /* 0x00000000000079c5 */ /* 0x000fcc0000000000 */
[----:B------:R-:W-:Y:S03]  /*1a50*/  HGMMA.64x16x16.F32 R64, gdesc[UR12], RZ, !UPT, gsb0 ;  /* 0x002000000c4079f0 */ /* 0x000fe6000c0008ff */
[----:B------:R-:W-:Y:S02]  /*1a60*/  WARPGROUP.DEPBAR.LE gsb0, 0x0 ;  /* 0x00008000000079c5 */ /* 0x000fe40000010000 */
[----:B------:R-:W-:-:S06]  /*1a70*/  WARPGROUP.ARRIVE ;  /* 0x00000000000079c5 */ /* 0x000fcc0000000000 */
[----:B------:R-:W-:Y:S01]  /*1a80*/  HGMMA.64x16x16.F32 R40, gdesc[UR48], RZ, !UPT, gsb0 ;  /* 0x00200000302879f0 */ /* 0x000fe2000c0008ff */
[----:B------:R-:W-:Y:S01]  /*1a90*/  UMOV UR48, UR4 ;  /* 0x0000000400307c82 */ /* 0x000fe20008000000 */
[----:B------:R-:W-:Y:S01]  /*1aa0*/  UMOV UR49, 0xc0000010 ;  /* 0xc000001000317882 */ /* 0x000fe20000000000 */
[----:B------:R-:W-:Y:S01]  /*1ab0*/  UMOV UR12, UR48 ;  /* 0x00000030000c7c82 */ /* 0x000fe20008000000 */
        /* <DEDUP_REMOVED lines=27> */
[----:B------:R-:W-:-:S03]  /*1c70*/  UIADD3 UR4, UR44, 0x200, URZ ;  /* 0x000002002c047890 */ /* 0x000fc6000fffe03f */
[----:B------:R-:W-:Y:S01]  /*1c80*/  UMOV UR44, UR48 ;  /* 0x00000030002c7c82 */ /* 0x000fe20008000000 */
        /* <DEDUP_REMOVED lines=66> */
[----:B------:R-:W-:Y:S04]  /*20b0*/  STL.64 [R1+0x20], R24 ;  /* 0x0000201801007387 */ /* 0x000fe80000100a00 */
        /* <DEDUP_REMOVED lines=29> */
[----:B------:R-:W-:Y:S05]  /*2290*/  @!P1 BRA `(.L_x_19) ;  /* 0x0000001000f09947 */ /* 0x000fea0003800000 */
[----:B------:R-:W-:Y:S01]  /*22a0*/  UIADD3 UR61, UR36, 0x1, URZ ;  /* 0x00000001243d7890 */ /* 0x000fe2000fffe03f */
[----:B01----:R-:W-:Y:S01]  /*22b0*/  IMAD.MOV.U32 R0, RZ, RZ, R5 ;  /* 0x000000ffff007224 */ /* 0x003fe200078e0005 */
[----:B------:R-:W-:Y:S02]  /*22c0*/  UMOV UR60, UR36 ;  /* 0x00000024003c7c82 */ /* 0x000fe40008000000 */
[----:B------:R-:W-:-:S04]  /*22d0*/  UISETP.NE.AND UP0, UPT, UR61, 0xc, UPT ;  /* 0x0000000c3d00788c */ /* 0x000fc8000bf05270 */
[----:B------:R-:W-:Y:S02]  /*22e0*/  USEL UR4, URZ, 0x1, UP0 ;  /* 0x000000013f047887 */ /* 0x000fe40008000000 */
[----:B------:R-:W-:Y:S02]  /*22f0*/  USEL UR61, UR61, URZ, UP0 ;  /* 0x0000003f3d3d7287 */ /* 0x000fe40008000000 */
[----:B------:R-:W-:-:S06]  /*2300*/  ULOP3.LUT UR4, UR39, UR4, URZ, 0x3c, !UPT ;  /* 0x0000000427047292 */ /* 0x000fcc000f8e3c3f */
[----:B------:R-:W-:-:S07]  /*2310*/  IMAD.U32 R3, RZ, RZ, UR4 ;  /* 0x00000004ff037e24 */ /* 0x000fce000f8e00ff */
.L_x_26:
[----:B-1----:R-:W-:Y:S05]  /*2320*/  @!P0 BRA `(.L_x_20) ;  /* 0x0000000000048947 */ /* 0x002fea0003800000 */
[----:B------:R-:W-:Y:S01]  /*2330*/  BPT.TRAP 0x1 ;  /* 0x000000040000795c */ /* 0x000fe20000300000 */
.L_x_20:
[----:B------:R-:W-:Y:S01]  /*2340*/  ULEA UR4, UR61, UR38, 0x3 ;  /* 0x000000263d047291 */ /* 0x000fe2000f8e183f */
[----:B------:R-:W-:-:S08]  /*2350*/  SHF.L.U32 R4, R3, 0x1f, RZ ;  /* 0x0000001f03047819 */ /* 0x000fd000000006ff */
[----:B------:R0:W1:Y:S01]  /*2360*/  SYNCS.PHASECHK.TRANS64.TRYWAIT P1, [UR4], R4 ;  /* 0x00000004ff0075a7 */ /* 0x0000620008020144 */
[----:B------:R-:W-:Y:S05]  /*2370*/  @!P0 BRA `(.L_x_21) ;  /* 0x0000000000048947 */ /* 0x000fea0003800000 */
[----:B------:R-:W-:Y:S01]  /*2380*/  BPT.TRAP 0x1 ;  /* 0x000000040000795c */ /* 0x000fe20000300000 */
.L_x_21:
[----:B-1----:R-:W-:Y:S05]  /*2390*/  @P1 BRA `(.L_x_22) ;  /* 0x0000000000081947 */ /* 0x002fea0003800000 */
[----:B------:R-:W1:Y:S02]  /*23a0*/  SYNCS.PHASECHK.TRANS64.TRYWAIT P1, [UR4], R4 ;  /* 0x00000004ff0075a7 */ /* 0x000e640008020144 */
[----:B-1----:R-:W-:Y:S05]  /*23b0*/  @!P1 BRA `(.L_x_23) ;  /* 0x00000158000c9947 */ /* 0x002fea0003800000 */
.L_x_22:
[----:B------:R-:W-:Y:S04]  /*23c0*/  STL.64 [R1+0x1a0], R102 ;  /* 0x0001a06601007387 */ /* 0x000fe80000100a00 */
[----:B------:R-:W-:Y:S04]  /*23d0*/  STL.64 [R1+0x198], R100 ;  /* 0x0001986401007387 */ /* 0x000fe80000100a00 */
[----:B------:R-:W-:Y:S04]  /*23e0*/  STL.64 [R1+0x190], R98 ;  /* 0x0001906201007387 */ /* 0x000fe80000100a00 */
[----:B------:R2:W-:Y:S04]  /*23f0*/  STL.64 [R1+0x188], R96 ;  /* 0x0001886001007387 */ /* 0x0005e80000100a00 */
[----:B--2---:R-:W2:Y:S04]  /*2400*/  LDL.LU.64 R96, [R1] ;  /* 0x0000000001607983 */ /* 0x004ea80000300a00 */
[----:B------:R-:W2:Y:S04]  /*2410*/  LDL.LU.64 R98, [R1+0x8] ;  /* 0x0000080001627983 */ /* 0x000ea80000300a00 */
[----:B------:R-:W2:Y:S04]  /*2420*/  LDL.LU.64 R100, [R1+0x10] ;  /* 0x0000100001647983 */ /* 0x000ea80000300a00 */
[----:B------:R-:W2:Y:S04]  /*2430*/  LDL.LU.64 R102, [R1+0x18] ;  /* 0x0000180001667983 */ /* 0x000ea80000300a00 */
[----:B------:R-:W-:Y:S04]  /*2440*/  STL.64 [R1+0x180], R78 ;  /* 0x0001804e01007387 */ /* 0x000fe80000100a00 */
[----:B------:R-:W-:Y:S04]  /*2450*/  STL.64 [R1+0x178], R76 ;  /* 0x0001784c01007387 */ /* 0x000fe80000100a00 */
[----:B------:R-:W-:Y:S04]  /*2460*/  STL.64 [R1+0x170], R74 ;  /* 0x0001704a01007387 */ /* 0x000fe80000100a00 */
[----:B------:R4:W-:Y:S04]  /*2470*/  STL.64 [R1+0x168], R72 ;  /* 0x0001684801007387 */ /* 0x0009e80000100a00 */
[----:B----4-:R-:W4:Y:S04]  /*2480*/  LDL.LU.64 R72, [R1+0x60] ;  /* 0x0000600001487983 */ /* 0x010f280000300a00 */
[----:B------:R-:W4:Y:S04]  /*2490*/  LDL.LU.64 R74, [R1+0x68] ;  /* 0x00006800014a7983 */ /* 0x000f280000300a00 */
[----:B------:R-:W4:Y:S04]  /*24a0*/  LDL.LU.64 R76, [R1+0x70] ;  /* 0x00007000014c7983 */ /* 0x000f280000300a00 */
[----:B------:R-:W4:Y:S04]  /*24b0*/  LDL.LU.64 R78, [R1+0x78] ;  /* 0x00007800014e7983 */ /* 0x000f280000300a00 */
[----:B------:R-:W-:Y:S04]  /*24c0*/  STL.64 [R1+0x160], R54 ;  /* 0x0001603601007387 */ /* 0x000fe80000100a00 */
[----:B------:R-:W-:Y:S04]  /*24d0*/  STL.64 [R1+0x158], R52 ;  /* 0x0001583401007387 */ /* 0x000fe80000100a00 */
[----:B------:R-:W-:Y:S04]  /*24e0*/  STL.64 [R1+0x150], R50 ;  /* 0x0001503201007387 */ /* 0x000fe80000100a00 */
[----:B------:R0:W-:Y:S04]  /*24f0*/  STL.64 [R1+0x148], R48 ;  /* 0x0001483001007387 */ /* 0x0001e80000100a00 */
[----:B0-----:R-:W3:Y:S04]  /*2500*/  LDL.LU.64 R48, [R1+0xc0] ;  /* 0x0000c00001307983 */ /* 0x001ee80000300a00 */
[----:B------:R-:W3:Y:S04]  /*2510*/  LDL.LU.64 R50, [R1+0xc8] ;  /* 0x0000c80001327983 */ /* 0x000ee80000300a00 */
[----:B------:R-:W3:Y:S04]  /*2520*/  LDL.LU.64 R52, [R1+0xd0] ;  /* 0x0000d00001347983 */ /* 0x000ee80000300a00 */
[----:B------:R-:W3:Y:S01]  /*2530*/  LDL.LU.64 R54, [R1+0xd8] ;  /* 0x0000d80001367983 */ /* 0x000ee20000300a00 */
[----:B------:R-:W-:-:S02]  /*2540*/  UIMAD UR44, UR61, 0x300, UR56 ;  /* 0x000003003d2c78a4 */ /* 0x000fc4000f8e0238 */
[----:B------:R-:W-:Y:S01]  /*2550*/  UIMAD UR46, UR61, 0x160, UR57 ;  /* 0x000001603d2e78a4 */ /* 0x000fe2000f8e0239 */
[----:B------:R-:W-:Y:S01]  /*2560*/  STL.64 [R1+0x140], R30 ;  /* 0x0001401e01007387 */ /* 0x000fe20000100a00 */
[----:B------:R-:W-:Y:S01]  /*2570*/  UMOV UR45, 0xc0000010 ;  /* 0xc0000010002d7882 */ /* 0x000fe20000000000 */
[----:B------:R-:W-:Y:S01]  /*2580*/  UMOV UR47, 0xc0000010 ;  /* 0xc0000010002f7882 */ /* 0x000fe20000000000 */
[----:B------:R-:W-:Y:S01]  /*2590*/  UIADD3 UR42, UR46, 0x20, URZ ;  /* 0x000000202e2a7890 */ /* 0x000fe2000fffe03f */
[----:B------:R-:W-:Y:S01]  /*25a0*/  STL.64 [R1+0x138], R28 ;  /* 0x0001381c01007387 */ /* 0x000fe20000100a00 */
[----:B------:R-:W-:Y:S01]  /*25b0*/  UMOV UR40, UR44 ;  /* 0x0000002c00287c82 */ /* 0x000fe20008000000 */
[----:B------:R-:W-:Y:S01]  /*25c0*/  UMOV UR41, UR45 ;  /* 0x0000002d00297c82 */ /* 0x000fe20008000000 */
        /* <DEDUP_REMOVED lines=12> */
[----:B------:R-:W-:Y:S01]  /*2690*/  UMOV UR24, UR44 ;  /* 0x0000002c00187c82 */ /* 0x000fe20008000000 */
[----:B------:R-:W-:Y:S01]  /*26a0*/  UMOV UR25, UR45 ;  /* 0x0000002d00197c82 */ /* 0x000fe20008000000 */
[----:B------:R-:W-:Y:S01]  /*26b0*/  UMOV UR27, 0xc0000010 ;  /* 0xc0000010001b7882 */ /* 0x000fe20000000000 */
[----:B---3--:R-:W-:-:S06]  /*26c0*/  WARPGROUP.ARRIVE ;  /* 0x00000000000079c5 */ /* 0x008fcc0000000000 */
[----:B------:R-:W-:Y:S03]  /*26d0*/  HGMMA.64x16x16.F32 R48, gdesc[UR44], R48, gsb0 ;  /* 0x002000002c3079f0 */ /* 0x000fe60008000830 */
[----:B------:R-:W-:Y:S02]  /*26e0*/  WARPGROUP.DEPBAR.LE gsb0, 0x0 ;  /* 0x00008000000079c5 */ /* 0x000fe40000010000 */
[----:B----4-:R-:W-:Y:S01]  /*26f0*/  WARPGROUP.ARRIVE ;  /* 0x00000000000079c5 */ /* 0x010fe20000000000 */
[----:B------:R-:W-:Y:S01]  /*2700*/  UIADD3 UR22, UR46, 0xa0, URZ ;  /* 0x000000a02e167890 */ /* 0x000fe2000fffe03f */
[----:B------:R-:W-:Y:S04]  /*2710*/  STL.64 [R1+0xc0], R48 ;  /* 0x0000c03001007387 */ /* 0x000fe80000100a00 */
[----:B------:R-:W-:Y:S01]  /*2720*/  HGMMA.64x16x16.F32 R72, gdesc[UR40], R72, gsb0 ;  /* 0x00200000284879f0 */ /* 0x000fe20008000848 */
        /* <DEDUP_REMOVED lines=15> */
[----:B------:R-:W-:-:S02]  /*2820*/  WARPGROUP.DEPBAR.LE gsb0, 0x0 ;  /* 0x00008000000079c5 */ /* 0x000fc40000010000 */
[----:B--2---:R-:W-:Y:S01]  /*2830*/  WARPGROUP.ARRIVE ;  /* 0x00000000000079c5 */ /* 0x004fe20000000000 */
[----:B------:R-:W-:Y:S01]  /*2840*/  UMOV UR8, UR44 ;  /* 0x0000002c00087c82 */ /* 0x000fe20008000000 */
[----:B------:R-:W-:Y:S01]  /*2850*/  UMOV UR9, UR45 ;  /* 0x0000002d00097c82 */ /* 0x000fe20008000000 */
[----:B------:R-:W-:Y:S01]  /*2860*/  UMOV UR11, 0xc0000010 ;  /* 0xc0000010000b7882 */ /* 0x000fe20000000000 */
[----:B------:R-:W-:Y:S01]  /*2870*/  UIADD3 UR6, UR46, 0x120, URZ ;  /* 0x000001202e067890 */ /* 0x000fe2000fffe03f */
[----:B------:R-:W-:Y:S01]  /*2880*/  STL.64 [R1+0x60], R72 ;  /* 0x0000604801007387 */ /* 0x000fe20000100a00 */
        /* <DEDUP_REMOVED lines=9> */
[----:B------:R-:W-:Y:S04]  /*2920*/  STL.64 [R1+0x70], R76 ;  /* 0x0000704c01007387 */ /* 0x000fe80000100a00 */
[----:B------:R-:W-:Y:S01]  /*2930*/  STL.64 [R1+0x78], R78 ;  /* 0x0000784e01007387 */ /* 0x000fe20000100a00 */
[----:B------:R-:W-:-:S02]  /*2940*/  WARPGROUP.DEPBAR.LE gsb0, 0x0 ;  /* 0x00008000000079c5 */ /* 0x000fc40000010000 */
[----:B------:R-:W-:Y:S01]  /*2950*/  WARPGROUP.ARRIVE ;  /* 0x00000000000079c5 */ /* 0x000fe20000000000 */
[----:B------:R0:W-:Y:S04]  /*2960*/  STL.64 [R1], R96 ;  /* 0x0000006001007387 */ /* 0x0001e80000100a00 */
[----:B------:R2:W-:Y:S01]  /*2970*/  STL.64 [R1+0x8], R98 ;  /* 0x0000086201007387 */ /* 0x0005e20000100a00 */
[----:B------:R-:W-:Y:S03]  /*2980*/  HGMMA.64x16x16.F32 R208, gdesc[UR28], R208, gsb0 ;  /* 0x002000001cd079f0 */ /* 0x000fe600080008d0 */
[----:B------:R3:W-:Y:S04]  /*2990*/  STL.64 [R1+0x10], R100 ;  /* 0x0000106401007387 */ /* 0x0007e80000100a00 */
[----:B------:R4:W-:Y:S04]  /*29a0*/  STL.64 [R1+0x18], R102 ;  /* 0x0000186601007387 */ /* 0x0009e80000100a00 */
[----:B0-----:R-:W4:Y:S04]  /*29b0*/  LDL.LU.64 R96, [R1+0x40] ;  /* 0x0000400001607983 */ /* 0x001f280000300a00 */
[----:B--2---:R-:W2:Y:S04]  /*29c0*/  LDL.LU.64 R98, [R1+0x48] ;  /* 0x0000480001627983 */ /* 0x004ea80000300a00 */
[----:B---3--:R-:W2:Y:S04]  /*29d0*/  LDL.LU.64 R100, [R1+0x50] ;  /* 0x0000500001647983 */ /* 0x008ea80000300a00 */
[----:B----4-:R-:W2:Y:S04]  /*29e0*/  LDL.LU.64 R102, [R1+0x58] ;  /* 0x0000580001667983 */ /* 0x010ea80000300a00 */
[----:B------:R-:W3:Y:S04]  /*29f0*/  LDL.LU.64 R72, [R1+0xa0] ;  /* 0x0000a00001487983 */ /* 0x000ee80000300a00 */
[----:B------:R-:W3:Y:S04]  /*2a00*/  LDL.LU.64 R74, [R1+0xa8] ;  /* 0x0000a800014a7983 */ /* 0x000ee80000300a00 */
[----:B------:R-:W3:Y:S04]  /*2a10*/  LDL.LU.64 R76, [R1+0xb0] ;  /* 0x0000b000014c7983 */ /* 0x000ee80000300a00 */
[----:B------:R-:W3:Y:S04]  /*2a20*/  LDL.LU.64 R78, [R1+0xb8] ;  /* 0x0000b800014e7983 */ /* 0x000ee80000300a00 */
[----:B------:R-:W4:Y:S04]  /*2a30*/  LDL.LU.64 R48, [R1+0x80] ;  /* 0x0000800001307983 */ /* 0x000f280000300a00 */
[----:B------:R-:W4:Y:S04]  /*2a40*/  LDL.LU.64 R50, [R1+0x88] ;  /* 0x0000880001327983 */ /* 0x000f280000300a00 */
[----:B------:R-:W4:Y:S01]  /*2a50*/  LDL.LU.64 R52, [R1+0x90] ;  /* 0x0000900001347983 */ /* 0x000f220000300a00 */
[----:B------:R-:W-:-:S02]  /*2a60*/  WARPGROUP.DEPBAR.LE gsb0, 0x0 ;  /* 0x00008000000079c5 */ /* 0x000fc40000010000 */
[----:B------:R-:W-:Y:S01]  /*2a70*/  WARPGROUP.ARRIVE ;  /* 0x00000000000079c5 */ /* 0x000fe20000000000 */
[----:B------:R-:W4:Y:S04]  /*2a80*/  LDL.LU.64 R54, [R1+0x98] ;  /* 0x0000980001367983 */ /* 0x000f280000300a00 */
[----:B------:R-:W4:Y:S01]  /*2a90*/  LDL.LU.64 R24, [R1+0x20] ;  /* 0x0000200001187983 */ /* 0x000f220000300a00 */
[----:B------:R-:W-:Y:S03]  /*2aa0*/  HGMMA.64x16x16.F32 R184, gdesc[UR24], R184, gsb0 ;  /* 0x0020000018b879f0 */ /* 0x000fe600080008b8 */
[----:B------:R-:W4:Y:S04]  /*2ab0*/  LDL.LU.64 R26, [R1+0x28] ;  /* 0x00002800011a7983 */ /* 0x000f280000300a00 */
[----:B------:R-:W4:Y:S04]  /*2ac0*/  LDL.LU.64 R28, [R1+0x30] ;  /* 0x00003000011c7983 */ /* 0x000f280000300a00 */
[----:B------:R-:W4:Y:S01]  /*2ad0*/  LDL.LU.64 R30, [R1+0x38] ;  /* 0x00003800011e7983 */ /* 0x000f220000300a00 */
[----:B------:R-:W-:-:S02]  /*2ae0*/  WARPGROUP.DEPBAR.LE gsb0, 0x0 ;  /* 0x00008000000079c5 */ /* 0x000fc40000010000 */
[----:B------:R-:W-:-:S06]  /*2af0*/  WARPGROUP.ARRIVE ;  /* 0x00000000000079c5 */ /* 0x000fcc0000000000 */
[----:B------:R-:W-:Y:S03]  /*2b00*/  HGMMA.64x16x16.F32 R160, gdesc[UR20], R160, gsb0 ;  /* 0x0020000014a079f0 */ /* 0x000fe600080008a0 */
[----:B------:R-:W-:Y:S02]  /*2b10*/  WARPGROUP.DEPBAR.LE gsb0, 0x0 ;  /* 0x00008000000079c5 */ /* 0x000fe40000010000 */
[----:B------:R-:W-:-:S06]  /*2b20*/  WARPGROUP.ARRIVE ;  /* 0x00000000000079c5 */ /* 0x000fcc0000000000 */
[----:B------:R-:W-:Y:S03]  /*2b30*/  HGMMA.64x16x16.F32 R136, gdesc[UR16], R136, gsb0 ;  /* 0x00200000108879f0 */ /* 0x000fe60008000888 */
[----:B------:R-:W-:Y:S02]  /*2b40*/  WARPGROUP.DEPBAR.LE gsb0, 0x0 ;  /* 0x00008000000079c5 */ /* 0x000fe40000010000 */
[----:B------:R-:W-:-:S06]  /*2b50*/  WARPGROUP.ARRIVE ;  /* 0x00000000000079c5 */ /* 0x000fcc0000000000 */
[----:B------:R-:W-:Y:S03]  /*2b60*/  HGMMA.64x16x16.F32 R112, gdesc[UR12], R112, gsb0 ;  /* 0x002000000c7079f0 */ /* 0x000fe60008000870 */
[----:B------:R-:W-:Y:S02]  /*2b70*/  WARPGROUP.DEPBAR.LE gsb0, 0x0 ;  /* 0x00008000000079c5 */ /* 0x000fe40000010000 */
[----:B------:R-:W-:-:S06]  /*2b80*/  WARPGROUP.ARRIVE ;  /* 0x00000000000079c5 */ /* 0x000fcc0000000000 */
[----:B------:R-:W-:Y:S01]  /*2b90*/  HGMMA.64x16x16.F32 R88, gdesc[UR8], R88, gsb0 ;  /* 0x00200000085879f0 */ /* 0x000fe20008000858 */
[----:B------:R-:W-:Y:S02]  /*2ba0*/  UIADD3 UR8, UR44, 0x100, URZ ;  /* 0x000001002c087890 */ /* 0x000fe4000fffe03f */
[----:B------:R-:W-:Y:S02]  /*2bb0*/  WARPGROUP.DEPBAR.LE gsb0, 0x0 ;  /* 0x00008000000079c5 */ /* 0x000fe40000010000 */
[----:B------:R-:W-:-:S06]  /*2bc0*/  WARPGROUP.ARRIVE ;  /* 0x00000000000079c5 */ /* 0x000fcc0000000000 */
[----:B------:R-:W-:Y:S03]  /*2bd0*/  HGMMA.64x16x16.F32 R64, gdesc[UR4], R64, gsb0 ;  /* 0x00200000044079f0 */ /* 0x000fe60008000840 */
[----:B------:R-:W-:Y:S02]  /*2be0*/  WARPGROUP.DEPBAR.LE gsb0, 0x0 ;  /* 0x00008000000079c5 */ /* 0x000fe40000010000 */
[----:B------:R-:W-:-:S06]  /*2bf0*/  WARPGROUP.ARRIVE ;  /* 0x00000000000079c5 */ /* 0x000fcc0000000000 */
[----:B------:R-:W-:Y:S01]  /*2c00*/  HGMMA.64x16x16.F32 R40, gdesc[UR48], R40, gsb0 ;  /* 0x00200000302879f0 */ /* 0x000fe20008000828 */
        /* <DEDUP_REMOVED lines=49> */
[----:B--2---:R-:W-:-:S06]  /*2f20*/  WARPGROUP.ARRIVE ;  /* 0x00000000000079c5 */ /* 0x004fcc0000000000 */
[----:B------:R-:W-:Y:S01]  /*2f30*/  HGMMA.64x16x16.F32 R96, gdesc[UR40], R96, gsb0 ;  /* 0x00200000286079f0 */ /* 0x000fe20008000860 */
[----:B------:R-:W-:Y:S01]  /*2f40*/  UMOV UR44, UR48 ;  /* 0x00000030002c7c82 */ /* 0x000fe20008000000 */
[----:B------:R-:W-:Y:S01]  /*2f50*/  UMOV UR45, UR49 ;  /* 0x00000031002d7c82 */ /* 0x000fe20008000000 */
[----:B------:R-:W-:Y:S02]  /*2f60*/  WARPGROUP.DEPBAR.LE gsb0, 0x0 ;  /* 0x00008000000079c5 */ /* 0x000fe40000010000 */
[----:B---3--:R-:W-:Y:S01]  /*2f70*/  WARPGROUP.ARRIVE ;  /* 0x00000000000079c5 */ /* 0x008fe20000000000 */
[----:B------:R-:W-:Y:S04]  /*2f80*/  STL.64 [R1+0x40], R96 ;  /* 0x0000406001007387 */ /* 0x000fe80000100a00 */
[----:B------:R-:W-:Y:S01]  /*2f90*/  STL.64 [R1+0x48], R98 ;  /* 0x0000486201007387 */ /* 0x000fe20000100a00 */
[----:B------:R-:W-:Y:S01]  /*2fa0*/  HGMMA.64x16x16.F32 R72, gdesc[UR44], R72, gsb0 ;  /* 0x002000002c4879f0 */ /* 0x000fe20008000848 */
[----:B------:R-:W-:Y:S01]  /*2fb0*/  UMOV UR44, UR4 ;  /* 0x00000004002c7c82 */ /* 0x000fe20008000000 */
[----:B------:R-:W-:Y:S01]  /*2fc0*/  UMOV UR45, 0xc0000010 ;  /* 0xc0000010002d7882 */ /* 0x000fe20000000000 */
[----:B------:R-:W-:Y:S01]  /*2fd0*/  STL.64 [R1+0x50], R100 ;  /* 0x0000506401007387 */ /* 0x000fe20000100a00 */
[----:B------:R-:W-:-:S02]  /*2fe0*/  WARPGROUP.DEPBAR.LE gsb0, 0x0 ;  /* 0x00008000000079c5 */ /* 0x000fc40000010000 */
[----:B----4-:R-:W-:Y:S01]  /*2ff0*/  WARPGROUP.ARRIVE ;  /* 0x00000000000079c5 */ /* 0x010fe20000000000 */
[----:B------:R-:W-:Y:S01]  /*3000*/  UMOV UR40, UR44 ;  /* 0x0000002c00287c82 */ /* 0x000fe20008000000 */
[----:B------:R-:W-:Y:S01]  /*3010*/  UMOV UR41, UR45 ;  /* 0x0000002d00297c82 */ /* 0x000fe20008000000 */
[----:B------:R0:W-:Y:S03]  /*3020*/  STL.64 [R1+0x58], R102 ;  /* 0x0000586601007387 */ /* 0x0001e60000100a00 */
[----:B------:R-:W-:Y:S01]  /*3030*/  HGMMA.64x16x16.F32 R48, gdesc[UR44], R48, gsb0 ;  /* 0x002000002c3079f0 */ /* 0x000fe20008000830 */
[----:B0-----:R-:W2:Y:S04]  /*3040*/  LDL.LU.64 R102, [R1+0x1a0] ;  /* 0x0001a00001667983 */ /* 0x001ea80000300a00 */
[----:B------:R-:W2:Y:S04]  /*3050*/  LDL.LU.64 R100, [R1+0x198] ;  /* 0x0001980001647983 */ /* 0x000ea80000300a00 */
[----:B------:R-:W2:Y:S04]  /*3060*/  LDL.LU.64 R98, [R1+0x190] ;  /* 0x0001900001627983 */ /* 0x000ea80000300a00 */
[----:B------:R-:W2:Y:S01]  /*3070*/  LDL.LU.64 R96, [R1+0x188] ;  /* 0x0001880001607983 */ /* 0x000ea20000300a00 */
[----:B------:R-:W-:Y:S01]  /*3080*/  UMOV UR32, UR44 ;  /* 0x0000002c00207c82 */ /* 0x000fe20008000000 */
[----:B------:R-:W-:-:S02]  /*3090*/  UMOV UR33, UR45 ;  /* 0x0000002d00217c82 */ /* 0x000fc40008000000 */
[----:B------:R-:W-:Y:S04]  /*30a0*/  STL.64 [R1+0xa0], R72 ;  /* 0x0000a04801007387 */ /* 0x000fe80000100a00 */
[----:B------:R-:W-:Y:S04]  /*30b0*/  STL.64 [R1+0xa8], R74 ;  /* 0x0000a84a01007387 */ /* 0x000fe80000100a00 */
[----:B------:R-:W-:Y:S04]  /*30c0*/  STL.64 [R1+0xb0], R76 ;  /* 0x0000b04c01007387 */ /* 0x000fe80000100a00 */
[----:B------:R0:W-:Y:S04]  /*30d0*/  STL.64 [R1+0xb8], R78 ;  /* 0x0000b84e01007387 */ /* 0x0001e80000100a00 */
[----:B0-----:R-:W3:Y:S01]  /*30e0*/  LDL.LU.64 R78, [R1+0x180] ;  /* 0x00018000014e7983 */ /* 0x001ee20000300a00 */
[----:B------:R-:W-:-:S02]  /*30f0*/  WARPGROUP.DEPBAR.LE gsb0, 0x0 ;  /* 0x00008000000079c5 */ /* 0x000fc40000010000 */
[----:B------:R-:W-:Y:S01]  /*3100*/  WARPGROUP.ARRIVE ;  /* 0x00000000000079c5 */ /* 0x000fe20000000000 */
[----:B------:R-:W3:Y:S04]  /*3110*/  LDL.LU.64 R76, [R1+0x178] ;  /* 0x00017800014c7983 */ /* 0x000ee80000300a00 */
[----:B------:R-:W3:Y:S01]  /*3120*/  LDL.LU.64 R74, [R1+0x170] ;  /* 0x00017000014a7983 */ /* 0x000ee20000300a00 */
[----:B------:R-:W-:Y:S03]  /*3130*/  HGMMA.64x16x16.F32 R24, gdesc[UR40], R24, gsb0 ;  /* 0x00200000281879f0 */ /* 0x000fe60008000818 */
[----:B------:R-:W3:Y:S01]  /*3140*/  LDL.LU.64 R72, [R1+0x168] ;  /* 0x0001680001487983 */ /* 0x000ee20000300a00 */
[----:B------:R-:W-:Y:S01]  /*3150*/  UMOV UR28, UR44 ;  /* 0x0000002c001c7c82 */ /* 0x000fe20008000000 */
[----:B------:R-:W-:-:S02]  /*3160*/  UMOV UR29, UR45 ;  /* 0x0000002d001d7c82 */ /* 0x000fc40008000000 */
[----:B------:R-:W-:Y:S04]  /*3170*/  STL.64 [R1+0x80], R48 ;  /* 0x0000803001007387 */ /* 0x000fe80000100a00 */
[----:B------:R-:W-:Y:S04]  /*3180*/  STL.64 [R1+0x88], R50 ;  /* 0x0000883201007387 */ /* 0x000fe80000100a00 */
[----:B------:R-:W-:Y:S04]  /*3190*/  STL.64 [R1+0x90], R52 ;  /* 0x0000903401007387 */ /* 0x000fe80000100a00 */
[----:B------:R0:W-:Y:S04]  /*31a0*/  STL.64 [R1+0x98], R54 ;  /* 0x0000983601007387 */ /* 0x0001e80000100a00 */
[----:B0-----:R-:W4:Y:S04]  /*31b0*/  LDL.LU.64 R54, [R1+0x160] ;  /* 0x0001600001367983 */ /* 0x001f280000300a00 */
[----:B------:R-:W4:Y:S04]  /*31c0*/  LDL.LU.64 R52, [R1+0x158] ;  /* 0x0001580001347983 */ /* 0x000f280000300a00 */
[----:B------:R-:W4:Y:S04]  /*31d0*/  LDL.LU.64 R50, [R1+0x150] ;  /* 0x0001500001327983 */ /* 0x000f280000300a00 */
[----:B------:R-:W4:Y:S01]  /*31e0*/  LDL.LU.64 R48, [R1+0x148] ;  /* 0x0001480001307983 */ /* 0x000f220000300a00 */
[----:B------:R-:W-:-:S02]  /*31f0*/  WARPGROUP.DEPBAR.LE gsb0, 0x0 ;  /* 0x00008000000079c5 */ /* 0x000fc40000010000 */
[----:B------:R-:W-:Y:S01]  /*3200*/  WARPGROUP.ARRIVE ;  /* 0x00000000000079c5 */ /* 0x000fe20000000000 */
[----:B------:R-:W-:Y:S01]  /*3210*/  UMOV UR24, UR44 ;  /* 0x0000002c00187c82 */ /* 0x000fe20008000000 */
[----:B------:R-:W-:Y:S01]  /*3220*/  UMOV UR25, UR45 ;  /* 0x0000002d00197c82 */ /* 0x000fe20008000000 */
[----:B------:R-:W-:Y:S03]  /*3230*/  STL.64 [R1+0x20], R24 ;  /* 0x0000201801007387 */ /* 0x000fe60000100a00 */
[----:B------:R-:W-:Y:S01]  /*3240*/  HGMMA.64x16x16.F32 R216, gdesc[UR32], R216, gsb0 ;  /* 0x0020000020d879f0 */ /* 0x000fe200080008d8 */
[----:B------:R-:W-:Y:S04]  /*3250*/  STL.64 [R1+0x28], R26 ;  /* 0x0000281a01007387 */ /* 0x000fe80000100a00 */
[----:B------:R-:W-:Y:S04]  /*3260*/  STL.64 [R1+0x30], R28 ;  /* 0x0000301c01007387 */ /* 0x000fe80000100a00 */
[----:B------:R0:W-:Y:S04]  /*3270*/  STL.64 [R1+0x38], R30 ;  /* 0x0000381e01007387 */ /* 0x0001e80000100a00 */
[----:B0-----:R-:W4:Y:S04]  /*3280*/  LDL.LU.64 R30, [R1+0x140] ;  /* 0x00014000011e7983 */ /* 0x001f280000300a00 */
[----:B------:R-:W4:Y:S04]  /*3290*/  LDL.LU.64 R28, [R1+0x138] ;  /* 0x00013800011c7983 */ /* 0x000f280000300a00 */
[----:B------:R-:W4:Y:S04]  /*32a0*/  LDL.LU.64 R26, [R1+0x130] ;  /* 0x00013000011a7983 */ /* 0x000f280000300a00 */
[----:B------:R-:W4:Y:S01]  /*32b0*/  LDL.LU.64 R24, [R1+0x128] ;  /* 0x0001280001187983 */ /* 0x000f220000300a00 */
        /* <DEDUP_REMOVED lines=26> */
[----:B------:R-:W-:Y:S03]  /*3460*/  HGMMA.64x16x16.F32 R96, gdesc[UR12], R96, gsb0 ;  /* 0x002000000c6079f0 */ /* 0x000fe60008000860 */
[----:B------:R-:W-:Y:S02]  /*3470*/  WARPGROUP.DEPBAR.LE gsb0, 0x0 ;  /* 0x00008000000079c5 */ /* 0x000fe40000010000 */
[----:B---3--:R-:W-:-:S06]  /*3480*/  WARPGROUP.ARRIVE ;  /* 0x00000000000079c5 */ /* 0x008fcc0000000000 */
[----:B------:R-:W-:Y:S03]  /*3490*/  HGMMA.64x16x16.F32 R72, gdesc[UR8], R72, gsb0 ;  /* 0x00200000084879f0 */ /* 0x000fe60008000848 */
[----:B------:R-:W-:Y:S02]  /*34a0*/  WARPGROUP.DEPBAR.LE gsb0, 0x0 ;  /* 0x00008000000079c5 */ /* 0x000fe40000010000 */
[----:B----4-:R-:W-:-:S06]  /*34b0*/  WARPGROUP.ARRIVE ;  /* 0x00000000000079c5 */ /* 0x010fcc0000000000 */
[----:B------:R-:W-:Y:S03]  /*34c0*/  HGMMA.64x16x16.F32 R48, gdesc[UR4], R48, gsb0 ;  /* 0x00200000043079f0 */ /* 0x000fe60008000830 */
[----:B------:R-:W-:Y:S02]  /*34d0*/  WARPGROUP.DEPBAR.LE gsb0, 0x0 ;  /* 0x00008000000079c5 */ /* 0x000fe40000010000 */
[----:B------:R-:W-:-:S06]  /*34e0*/  WARPGROUP.ARRIVE ;  /* 0x00000000000079c5 */ /* 0x000fcc0000000000 */
[----:B------:R-:W-:Y:S03]  /*34f0*/  HGMMA.64x16x16.F32 R24, gdesc[UR44], R24, gsb0 ;  /* 0x002000002c1879f0 */ /* 0x000fe60008000818 */
[----:B------:R-:W-:Y:S02]  /*3500*/  WARPGROUP.DEPBAR.LE gsb0, 0x0 ;  /* 0x00008000000079c5 */ /* 0x000fe40000010000 */
[----:B------:R-:W-:Y:S05]  /*3510*/  @!P0 BRA `(.L_x_24) ;  /* 0x0000000000048947 */ /* 0x000fea0003800000 */
[----:B------:R-:W-:Y:S01]  /*3520*/  BPT.TRAP 0x1 ;  /* 0x000000040000795c */ /* 0x000fe20000300000 */
.L_x_24:
[----:B------:R-:W-:Y:S02]  /*3530*/  UISETP.GT.U32.AND UP0, UPT, UR37, 0x1, UPT ;  /* 0x000000012500788c */ /* 0x000fe4000bf04070 */
[----:B------:R-:W-:-:S04]  /*3540*/  ULEA UR4, UR60, UR38, 0x3 ;  /* 0x000000263c047291 */ /* 0x000fc8000f8e183f */
[----:B------:R-:W-:Y:S01]  /*3550*/  UIADD3 UR4, UR4, 0x60, URZ ;  /* 0x0000006004047890 */ /* 0x000fe2000fffe03f */
[----:B------:R-:W-:-:S03]  /*3560*/  PLOP3.LUT P1, PT, PT, PT, UP0, 0x80, 0x0 ;  /* 0x000000000000781c */ /* 0x000fc60003f2f008 */
[----:B------:R-:W-:-:S09]  /*3570*/  UPRMT UR4, URZ, 0x654, UR4 ;  /* 0x000006543f047896 */ /* 0x000fd20008000004 */
[----:B------:R-:W-:Y:S01]  /*3580*/  SYNCS.ARRIVE.TRANS64.RED.A1T0 RZ, [UR4], RZ ;  /* 0x000000ffffff79a7 */ /* 0x000fe20008100404 */
[----:B------:R-:W-:Y:S05]  /*3590*/  @P1 BRA `(.L_x_25) ;  /* 0x0000000000041947 */ /* 0x000fea0003800000 */
[----:B------:R-:W-:Y:S01]  /*35a0*/  BPT.TRAP 0x1 ;  /* 0x000000040000795c */ /* 0x000fe20000300000 */
.L_x_25:
[----:B------:R-:W-:Y:S01]  /*35b0*/  UIADD3 UR61, UR61, 0x1, URZ ;  /* 0x000000013d3d7890 */ /* 0x000fe2000fffe03f */
[C---:B------:R-:W-:Y:S01]  /*35c0*/  ISETP.GT.AND P1, PT, R0.reuse, 0x1, PT ;  /* 0x000000010000780c */ /* 0x040fe20003f24270 */
[----:B------:R-:W-:Y:S01]  /*35d0*/  UIADD3 UR60, UR60, 0x1, URZ ;  /* 0x000000013c3c7890 */ /* 0x000fe2000fffe03f */
[----:B------:R-:W-:Y:S01]  /*35e0*/  VIADD R0, R0, 0xffffffff ;  /* 0xffffffff00007836 */ /* 0x000fe20000000000 */
[----:B------:R-:W-:Y:S02]  /*35f0*/  UISETP.NE.AND UP0, UPT, UR61, 0xc, UPT ;  /* 0x0000000c3d00788c */ /* 0x000fe4000bf05270 */
[----:B------:R-:W-:Y:S02]  /*3600*/  UISETP.NE.AND UP1, UPT, UR60, 0xc, UPT ;  /* 0x0000000c3c00788c */ /* 0x000fe4000bf25270 */
[----:B------:R-:W-:Y:S02]  /*3610*/  USEL UR4, URZ, 0x1, UP0 ;  /* 0x000000013f047887 */ /* 0x000fe40008000000 */
[----:B------:R-:W-:-:S02]  /*3620*/  USEL UR61, UR61, URZ, UP0 ;  /* 0x0000003f3d3d7287 */ /* 0x000fc40008000000 */
[----:B------:R-:W-:Y:S02]  /*3630*/  USEL UR60, UR60, URZ, UP1 ;  /* 0x0000003f3c3c7287 */ /* 0x000fe40008800000 */
[----:B------:R-:W-:Y:S01]  /*3640*/  LOP3.LUT R3, R3, UR4, RZ, 0x3c, !PT ;  /* 0x0000000403037c12 */ /* 0x000fe2000f8e3cff */
[----:B------:R-:W-:Y:S09]  /*3650*/  @P1 BRA `(.L_x_26) ;  /* 0xffffffec00301947 */ /* 0x000ff2000383ffff */
.L_x_19:
[----:B01----:R-:W0:Y:S02]  /*3660*/  LDC R0, c[0x0][0x28c] ;  /* 0x0000a300ff007b82 */ /* 0x003e240000000800 */
[----:B0-----:R-:W-:-:S13]  /*3670*/  ISETP.GE.AND P1, PT, R0, 0x1, PT ;  /* 0x000000010000780c */ /* 0x001fda0003f26270 */
[----:B------:R-:W-:Y:S05]  /*3680*/  @!P1 BRA `(.L_x_27) ;  /* 0x0000000000389947 */ /* 0x000fea0003800000 */
[----:B------:R-:W-:Y:S05]  /*3690*/  @!P0 BRA `(.L_x_28) ;  /* 0x0000000000048947 */ /* 0x000fea0003800000 */
[----:B------:R-:W-:Y:S01]  /*36a0*/  BPT.TRAP 0x1 ;  /* 0x000000040000795c */ /* 0x000fe20000300000 */
.L_x_28:
[----:B------:R-:W-:Y:S01]  /*36b0*/  VIADD R0, R5, UR36 ;  /* 0x0000002405007c36 */ /* 0x000fe20008000000 */
[----:B------:R-:W-:-:S03]  /*36c0*/  UISETP.GT.U32.AND UP0, UPT, UR37, 0x1, UPT ;  /* 0x000000012500788c */ /* 0x000fc6000bf04070 */
[----:B------:R-:W-:-:S03]  /*36d0*/  IMAD.WIDE.U32 R4, R0, -0x55555555, RZ ;  /* 0xaaaaaaab00047825 */ /* 0x000fc600078e00ff */
[----:B------:R-:W-:Y:S02]  /*36e0*/  PLOP3.LUT P0, PT, PT, PT, UP0, 0x80, 0x0 ;  /* 0x000000000000781c */ /* 0x000fe40003f0f008 */
[----:B------:R-:W-:-:S05]  /*36f0*/  SHF.R.U32.HI R4, RZ, 0x3, R5 ;  /* 0x00000003ff047819 */ /* 0x000fca0000011605 */
[----:B------:R-:W-:-:S05]  /*3700*/  IMAD R0, R4, -0xc, R0 ;  /* 0xfffffff404007824 */ /* 0x000fca00078e0200 */
[----:B------:R-:W-:-:S05]  /*3710*/  LEA R0, R0, UR38, 0x3 ;  /* 0x0000002600007c11 */ /* 0x000fca000f8e18ff */
[----:B------:R-:W-:-:S05]  /*3720*/  VIADD R0, R0, 0x60 ;  /* 0x0000006000007836 */ /* 0x000fca0000000000 */
[----:B------:R-:W-:-:S04]  /*3730*/  PRMT R0, RZ, 0x654, R0 ;  /* 0x00000654ff007816 */ /* 0x000fc80000000000 */
[----:B------:R0:W-:Y:S01]  /*3740*/  SYNCS.ARRIVE.TRANS64.RED.A1T0 RZ, [R0+URZ], RZ ;  /* 0x000000ff00ff79a7 */ /* 0x0001e2000810043f */
[----:B------:R-:W-:Y:S05]  /*3750*/  @P0 BRA `(.L_x_27) ;  /* 0x0000000000040947 */ /* 0x000fea0003800000 */
[----:B------:R-:W-:Y:S01]  /*3760*/  BPT.TRAP 0x1 ;  /* 0x000000040000795c */ /* 0x000fe20000300000 */
.L_x_27:
[----:B0-----:R-:W0:Y:S01]  /*3770*/  S2R R0, SR_TID.X ;  /* 0x0000000000007919 */ /* 0x001e220000002100 */
[----:B------:R-:W-:Y:S02]  /*3780*/  UIMAD UR54, UR54, 0xb0, URZ ;  /* 0x000000b0363678a4 */ /* 0x000fe4000f8e023f */
[----:B------:R-:W-:Y:S01]  /*3790*/  USHF.R.S32.HI UR10, URZ, 0x1f, UR53 ;  /* 0x0000001f3f0a7899 */ /* 0x000fe20008011435 */
[----:B------:R-:W1:Y:S01]  /*37a0*/  S2R R6, SR_TID.X ;  /* 0x0000000000067919 */ /* 0x000e620000002100 */
[----:B------:R-:W-:Y:S01]  /*37b0*/  ULDC.64 UR8, c[0x0][0x5d0] ;  /* 0x0001740000087ab9 */ /* 0x000fe20000000a00 */
[----:B------:R-:W-:Y:S01]  /*37c0*/  UIMAD.WIDE UR6, UR55, 0x180, URZ ;  /* 0x00000180370678a5 */ /* 0x000fe2000f8e023f */
[----:B------:R-:W-:Y:S01]  /*37d0*/  IMAD.U32 R18, RZ, RZ, UR54 ;  /* 0x00000036ff127e24 */ /* 0x000fe2000f8e00ff */
[----:B------:R-:W-:Y:S02]  /*37e0*/  UIMAD UR4, UR10, UR8, URZ ;  /* 0x000000080a0472a4 */ /* 0x000fe4000f8e023f */
[----:B------:R-:W-:-:S02]  /*37f0*/  UIMAD UR55, UR55, 0x180, URZ ;  /* 0x00000180373778a4 */ /* 0x000fc4000f8e023f */
[----:B------:R-:W-:Y:S02]  /*3800*/  UIMAD UR4, UR53, UR9, UR4 ;  /* 0x00000009350472a4 */ /* 0x000fe4000f8e0204 */
[----:B------:R-:W-:Y:S02]  /*3810*/  UIADD3 UR36, UR52, UR36, URZ ;  /* 0x0000002434247290 */ /* 0x000fe4000fffe03f */
[----:B------:R-:W-:Y:S02]  /*3820*/  UISETP.GE.U32.AND UP2, UPT, UR52, 0xc, UPT ;  /* 0x0000000c3400788c */ /* 0x000fe4000bf46070 */
[----:B------:R-:W-:-:S04]  /*3830*/  UISETP.GT.U32.AND UP1, UPT, UR36, 0xb, UPT ;  /* 0x0000000b2400788c */ /* 0x000fc8000bf24070 */
[----:B------:R-:W-:Y:S01]  /*3840*/  UISETP.LT.U32.AND UP1, UPT, UR52, 0xc, UP1 ;  /* 0x0000000c3400788c */ /* 0x000fe20008f21070 */
[----:B0-----:R-:W-:-:S04]  /*3850*/  SHF.R.U32.HI R3, RZ, 0x7, R0 ;  /* 0x00000007ff037819 */ /* 0x001fc80000011600 */
[----:B------:R-:W-:Y:S01]  /*3860*/  LOP3.LUT R4, R3, 0x1, RZ, 0xc0, !PT ;  /* 0x0000000103047812 */ /* 0x000fe200078ec0ff */
[C---:B-1----:R-:W-:Y:S01]  /*3870*/  IMAD.SHL.U32 R19, R6.reuse, 0x2, RZ ;  /* 0x0000000206137824 */ /* 0x042fe200078e00ff */
[----:B------:R-:W-:Y:S02]  /*3880*/  SHF.R.U32.HI R0, RZ, 0x2, R6 ;  /* 0x00000002ff007819 */ /* 0x000fe40000011606 */
[----:B------:R-:W-:Y:S01]  /*3890*/  LOP3.LUT R5, R6, 0x60, RZ, 0xc0, !PT ;  /* 0x0000006006057812 */ /* 0x000fe200078ec0ff */
[----:B------:R-:W-:Y:S01]  /*38a0*/  IMAD.SHL.U32 R3, R4, 0x40, RZ ;  /* 0x0000004004037824 */ /* 0x000fe200078e00ff */
[----:B------:R-:W-:Y:S02]  /*38b0*/  LOP3.LUT R0, R0, 0x7, RZ, 0xc0, !PT ;  /* 0x0000000700007812 */ /* 0x000fe400078ec0ff */
[----:B------:R-:W-:Y:S02]  /*38c0*/  SHF.R.U32.HI R5, RZ, 0x1, R5 ;  /* 0x00000001ff057819 */ /* 0x000fe40000011605 */
[----:B------:R-:W-:-:S02]  /*38d0*/  LOP3.LUT R3, R3, 0x40, R0, 0xe2, !PT ;  /* 0x0000004003037812 */ /* 0x000fc400078ee200 */
[----:B------:R-:W-:Y:S02]  /*38e0*/  IADD3 R0, RZ, -R5, -R0 ;  /* 0x80000005ff007210 */ /* 0x000fe40007ffe800 */
[----:B------:R-:W-:Y:S02]  /*38f0*/  LOP3.LUT R18, R18, 0x6, R19, 0xf8, !PT ;  /* 0x0000000612127812 */ /* 0x000fe400078ef813 */
[----:B------:R-:W-:Y:S01]  /*3900*/  LOP3.LUT R3, R3, UR6, R5, 0xfe, !PT ;  /* 0x0000000603037c12 */ /* 0x000fe2000f8efe05 */
[----:B------:R-:W-:Y:S01]  /*3910*/  IMAD R0, R4, -0x40, R0 ;  /* 0xffffffc004007824 */ /* 0x000fe200078e0200 */
[----:B------:R-:W-:Y:S01]  /*3920*/  SHF.R.S32.HI R19, RZ, 0x1f, R18 ;  /* 0x0000001fff137819 */ /* 0x000fe20000011412 */
[----:B------:R-:W-:Y:S01]  /*3930*/  IMAD.U32 R4, RZ, RZ, UR8 ;  /* 0x00000008ff047e24 */ /* 0x000fe2000f8e00ff */
[----:B------:R-:W-:Y:S02]  /*3940*/  ULDC UR8, c[0x0][0x284] ;  /* 0x0000a10000087ab9 */ /* 0x000fe40000000800 */
[----:B---3--:R-:W-:-:S02]  /*3950*/  IMAD.U32 R17, RZ, RZ, UR8 ;  /* 0x00000008ff117e24 */ /* 0x008fc4000f8e00ff */
[----:B------:R-:W-:-:S03]  /*3960*/  IMAD.WIDE.U32 R4, R4, UR53, R18 ;  /* 0x0000003504047c25 */ /* 0x000fc6000f8e0012 */
[----:B------:R-:W-:Y:S01]  /*3970*/  IADD3 R17, R17, -UR55, R0 ;  /* 0x8000003711117c10 */ /* 0x000fe2000fffe000 */
[----:B------:R-:W-:Y:S01]  /*3980*/  VIADD R5, R5, UR4 ;  /* 0x0000000405057c36 */ /* 0x000fe20008000000 */
[----:B------:R-:W-:Y:S01]  /*3990*/  ULDC UR4, c[0x0][0x288] ;  /* 0x0000a20000047ab9 */ /* 0x000fe20000000800 */
[----:B------:R-:W-:Y:S01]  /*39a0*/  LOP3.LUT R0, R6, 0x3, RZ, 0xc0, !PT ;  /* 0x0000000306007812 */ /* 0x000fe200078ec0ff */
[----:B------:R-:W-:Y:S01]  /*39b0*/  UISETP.GE.AND UP0, UPT, UR54, UR4, UPT ;  /* 0x000000043600728c */ /* 0x000fe2000bf06270 */
[----:B------:R-:W-:-:S03]  /*39c0*/  IMAD.MOV.U32 R6, RZ, RZ, -0x2 ;  /* 0xfffffffeff067424 */ /* 0x000fc600078e00ff */
[----:B------:R-:W-:Y:S01]  /*39d0*/  UISETP.GE.OR UP0, UPT, UR55, UR8, UP0 ;  /* 0x000000083700728c */ /* 0x000fe20008706670 */
[----:B------:R-:W-:Y:S01]  /*39e0*/  IMAD R0, R0, R6, UR4 ;  /* 0x0000000400007e24 */ /* 0x000fe2000f8e0206 */
[----:B------:R-:W-:Y:S02]  /*39f0*/  UIMAD.WIDE.U32 UR4, UR36, -0x55555555, URZ ;  /* 0xaaaaaaab240478a5 */ /* 0x000fe4000f8e003f */
[----:B------:R-:W-:Y:S01]  /*3a00*/  USEL UR8, URZ, 0x1, !UP1 ;  /* 0x000000013f087887 */ /* 0x000fe2000c800000 */
[----:B------:R-:W-:Y:S01]  /*3a10*/  VIADD R0, R0, -UR54 ;  /* 0x8000003600007c36 */ /* 0x000fe20008000000 */
[----:B------:R-:W-:Y:S01]  /*3a20*/  PLOP3.LUT P0, PT, PT, PT, UP0, 0x80, 0x0 ;  /* 0x000000000000781c */ /* 0x000fe20003f0f008 */
[----:B------:R-:W-:Y:S02]  /*3a30*/  USHF.R.U32.HI UR4, URZ, 0x3, UR5 ;  /* 0x000000033f047899 */ /* 0x000fe40008011605 */
[----:B------:R-:W-:Y:S02]  /*3a40*/  ULOP3.LUT UR39, UR39, UR8, URZ, 0x3c, !UPT ;  /* 0x0000000827277292 */ /* 0x000fe4000f8e3c3f */
[----:B------:R-:W-:-:S02]  /*3a50*/  UIMAD UR36, UR4, -0xc, UR36 ;  /* 0xfffffff4042478a4 */ /* 0x000fc4000f8e0224 */
[----:B------:R-:W-:Y:S01]  /*3a60*/  @UP2 ULOP3.LUT UR39, UR39, 0x1, UR4, 0x78, !UPT ;  /* 0x0000000127272892 */ /* 0x000fe2000f8e7804 */
[----:B------:R-:W-:-:S05]  /*3a70*/  UMOV UR55, 0xffffffff ;  /* 0xffffffff00377882 */ /* 0x000fca0000000000 */
[----:B------:R-:W-:Y:S06]  /*3a80*/  @P0 BRA `(.L_x_29) ;  /* 0x0000011c00840947 */ /* 0x000fec0003800000 */
[----:B-----5:R-:W-:Y:S01]  /*3a90*/  FSETP.NEU.AND P2, PT, R16, RZ, PT ;  /* 0x000000ff1000720b */ /* 0x020fe20003f4d000 */
[----:B------:R-:W-:Y:S01]  /*3aa0*/  ULDC.64 UR8, c[0x0][0x5c8] ;  /* 0x0001720000087ab9 */ /* 0x000fe20000000a00 */
[----:B------:R-:W-:Y:S01]  /*3ab0*/  ISETP.GT.AND P0, PT, R17, RZ, PT ;  /* 0x000000ff1100720c */ /* 0x000fe20003f04270 */
[----:B------:R-:W-:Y:S01]  /*3ac0*/  UIMAD UR4, UR7, UR8, URZ ;  /* 0x00000008070472a4 */ /* 0x000fe2000f8e023f */
[----:B------:R-:W-:Y:S01]  /*3ad0*/  IMAD.U32 R11, RZ, RZ, UR9 ;  /* 0x00000009ff0b7e24 */ /* 0x000fe2000f8e00ff */
[----:B------:R-:W-:Y:S01]  /*3ae0*/  BSSY B0, `(.L_x_29) ;  /* 0x00011db000007945 */ /* 0x000fe20003800000 */
[----:B------:R-:W-:Y:S01]  /*3af0*/  IMAD.WIDE.U32 R4, R3, UR8, R4 ;  /* 0x0000000803047c25 */ /* 0x000fe2000f8e0004 */
[----:B------:R-:W-:-:S03]  /*3b00*/  ISETP.GT.AND P1, PT, R0, RZ, P0 ;  /* 0x000000ff0000720c */ /* 0x000fc60000724270 */
[----:B------:R-:W-:-:S04]  /*3b10*/  IMAD R11, R3, R11, UR4 ;  /* 0x00000004030b7e24 */ /* 0x000fc8000f8e020b */
[----:B------:R-:W-:Y:S01]  /*3b20*/  IMAD.IADD R11, R5, 0x1, R11 ;  /* 0x00000001050b7824 */ /* 0x000fe200078e020b */
[----:B------:R-:W-:Y:S06]  /*3b30*/  @!P2 BRA `(.L_x_30) ;  /* 0x000000d4001ca947 */ /* 0x000fec0003800000 */
[----:B------:R-:W0:Y:S01]  /*3b40*/  LDC.64 R8, c[0x0][0x5b0] ;  /* 0x00016c00ff087b82 */ /* 0x000e220000000a00 */
[----:B------:R-:W2:Y:S07]  /*3b50*/  LDL.LU R22, [R1+0xc0] ;  /* 0x0000c00001167983 */ /* 0x000eae0000300800 */
[----:B------:R-:W1:Y:S01]  /*3b60*/  LDC.64 R14, c[0x0][0x5a8] ;  /* 0x00016a00ff0e7b82 */ /* 0x000e620000000a00 */
[----:B0-----:R-:W-:Y:S01]  /*3b70*/  IMAD.MOV.U32 R234, RZ, RZ, R9 ;  /* 0x000000ffffea7224 */ /* 0x001fe200078e0009 */
[----:B------:R0:W-:Y:S01]  /*3b80*/  STL.64 [R1+0xe8], R8 ;  /* 0x0000e80801007387 */ /* 0x0001e20000100a00 */
[----:B------:R-:W-:-:S05]  /*3b90*/  IMAD.MOV.U32 R235, RZ, RZ, R8 ;  /* 0x000000ffffeb7224 */ /* 0x000fca00078e0008 */
[----:B------:R-:W-:Y:S01]  /*3ba0*/  R2UR UR4, R235 ;  /* 0x00000000eb0472ca */ /* 0x000fe200000e0000 */
[----:B0-----:R-:W0:-:S12]  /*3bb0*/  LDC.64 R8, c[0x0][0x5b8] ;  /* 0x00016e00ff087b82 */ /* 0x001e180000000a00 */
[----:B------:R-:W-:-:S06]  /*3bc0*/  UIMAD UR4, UR7, UR4, URZ ;  /* 0x00000004070472a4 */ /* 0x000fcc000f8e023f */
[----:B------:R-:W-:Y:S01]  /*3bd0*/  IMAD R21, R3, R234, UR4 ;  /* 0x0000000403157e24 */ /* 0x000fe2000f8e02ea */
[----:B------:R-:W-:Y:S01]  /*3be0*/  ULDC.64 UR4, c[0x0][0x5c0] ;  /* 0x0001700000047ab9 */ /* 0x000fe20000000a00 */
[----:B0-----:R-:W-:Y:S01]  /*3bf0*/  IMAD.MOV.U32 R233, RZ, RZ, R8 ;  /* 0x000000ffffe97224 */ /* 0x001fe200078e0008 */
[----:B------:R-:W-:Y:S01]  /*3c00*/  MOV R7, R9 ;  /* 0x0000000900077202 */ /* 0x000fe20000000f00 */
[----:B------:R-:W-:Y:S02]  /*3c10*/  STL [R1+0xf8], R8 ;  /* 0x0000f80801007387 */ /* 0x000fe40000100800 */
[C---:B------:R-:W-:Y:S02]  /*3c20*/  IMAD R5, R233.reuse, UR10, RZ ;  /* 0x0000000ae9057c24 */ /* 0x040fe4000f8e02ff */
[----:B------:R-:W-:-:S04]  /*3c30*/  IMAD.WIDE.U32 R12, R233, UR53, R18 ;  /* 0x00000035e90c7c25 */ /* 0x000fc8000f8e0012 */
[----:B------:R-:W-:Y:S02]  /*3c40*/  IMAD R232, R7, UR53, R5 ;  /* 0x0000003507e87c24 */ /* 0x000fe4000f8e0205 */
[----:B------:R-:W-:Y:S02]  /*3c50*/  IMAD.MOV.U32 R6, RZ, RZ, R12 ;  /* 0x000000ffff067224 */ /* 0x000fe400078e000c */
[----:B------:R-:W-:Y:S01]  /*3c60*/  IMAD.IADD R7, R13, 0x1, R232 ;  /* 0x000000010d077824 */ /* 0x000fe200078e02e8 */
[----:B------:R-:W-:Y:S04]  /*3c70*/  STL [R1+0x104], R232 ;  /* 0x000104e801007387 */ /* 0x000fe80000100800 */
[----:B------:R0:W-:Y:S04]  /*3c80*/  STL.64 [R1+0xf0], R6 ;  /* 0x0000f00601007387 */ /* 0x0001e80000100a00 */
[----:B------:R3:W-:Y:S01]  /*3c90*/  STL [R1+0x108], R21 ;  /* 0x0001081501007387 */ /* 0x0007e20000100800 */
[----:B0-----:R-:W-:-:S04]  /*3ca0*/  IMAD.WIDE.U32 R6, R3, R235, R6 ;  /* 0x000000eb03067225 */ /* 0x001fc800078e0006 */
[----:B------:R-:W-:Y:S01]  /*3cb0*/  IMAD.IADD R5, R7, 0x1, R21 ;  /* 0x0000000107057824 */ /* 0x000fe200078e0215 */
[----:B-1----:R-:W-:-:S04]  /*3cc0*/  LEA R8, P2, R6, R14, 0x1 ;  /* 0x0000000e06087211 */ /* 0x002fc800078408ff */
[----:B------:R-:W-:-:S05]  /*3cd0*/  LEA.HI.X R9, R6, R15, R5, 0x1, P2 ;  /* 0x0000000f06097211 */ /* 0x000fca00010f0c05 */
[----:B------:R-:W4:Y:S01]  /*3ce0*/  @P1 LDG.E.LTC128B.U16 R20, desc[UR58][R8.64] ;  /* 0x0000003a08141981 */ /* 0x000f22000c1e1520 */
[----:B------:R-:W-:Y:S01]  /*3cf0*/  IMAD.WIDE.U32 R6, R3, R235, R18 ;  /* 0x000000eb03067225 */ /* 0x000fe200078e0012 */
[C---:B------:R-:W-:Y:S01]  /*3d00*/  LEA R10, P2, R4.reuse, UR4, 0x1 ;  /* 0x00000004040a7c11 */ /* 0x040fe2000f8408ff */
[----:B------:R-:W-:Y:S02]  /*3d10*/  BSSY B1, `(.L_x_31) ;  /* 0x0000012000017945 */ /* 0x000fe40003800000 */
[----:B------:R-:W-:Y:S01]  /*3d20*/  IMAD.IADD R5, R21, 0x1, R7 ;  /* 0x0000000115057824 */ /* 0x000fe200078e0207 */
[----:B------:R-:W-:Y:S01]  /*3d30*/  LEA.HI.X R11, R4, UR5, R11, 0x1, P2 ;  /* 0x00000005040b7c11 */ /* 0x000fe200090f0c0b */
[----:B------:R-:W-:-:S04]  /*3d40*/  IMAD.MOV.U32 R4, RZ, RZ, R6 ;  /* 0x000000ffff047224 */ /* 0x000fc800078e0006 */
[----:B------:R-:W-:-:S04]  /*3d50*/  IMAD.WIDE.U32 R4, R233, UR53, R4 ;  /* 0x00000035e9047c25 */ /* 0x000fc8000f8e0004 */
[----:B------:R-:W-:Y:S02]  /*3d60*/  IMAD.IADD R5, R232, 0x1, R5 ;  /* 0x00000001e8057824 */ /* 0x000fe400078e0205 */
[----:B----4-:R-:W-:Y:S01]  /*3d70*/  HADD2.F32 R7, -RZ, R20.H0_H0 ;  /* 0x20000014ff077230 */ /* 0x010fe20000004100 */
[----:B------:R-:W-:-:S04]  /*3d80*/  PRMT R8, R20, 0x7610, R8 ;  /* 0x0000761014087816 */ /* 0x000fc80000000008 */
[----:B------:R-:W-:-:S04]  /*3d90*/  FMUL R6, R7, R16 ;  /* 0x0000001007067220 */ /* 0x000fc80000400000 */
[----:B--2---:R-:W-:Y:S01]  /*3da0*/  FFMA R6, R22, R2, R6 ;  /* 0x0000000216067223 */ /* 0x004fe20000000006 */
[----:B------:R-:W-:-:S04]  /*3db0*/  LEA R22, P2, R4, R14, 0x1 ;  /* 0x0000000e04167211 */ /* 0x000fc800078408ff */
[----:B------:R-:W-:Y:S02]  /*3dc0*/  LEA.HI.X R23, R4, R15, R5, 0x1, P2 ;  /* 0x0000000f04177211 */ /* 0x000fe400010f0c05 */
[----:B------:R-:W-:Y:S02]  /*3dd0*/  F2FP.F16.F32.PACK_AB R4, RZ, R6 ;  /* 0x00000006ff04723e */ /* 0x000fe400000000ff */
[----:B------:R-:W-:Y:S01]  /*3de0*/  ISETP.GT.AND P2, PT, R0, 0x1, P0 ;  /* 0x000000010000780c */ /* 0x000fe20000744270 */
[----:B------:R3:W-:Y:S04]  /*3df0*/  STL.64 [R1+0xe0], R22 ;  /* 0x0000e01601007387 */ /* 0x0007e80000100a00 */
[----:B------:R3:W-:Y:S08]  /*3e00*/  @P1 STG.E.U16 desc[UR58][R10.64], R4 ;  /* 0x000000040a001986 */ /* 0x0007f0000c10153a */
[----:B------:R-:W-:Y:S05]  /*3e10*/  @!P2 BRA `(.L_x_32) ;  /* 0x000000000004a947 */ /* 0x000fea0003800000 */
[----:B------:R0:W5:Y:S02]  /*3e20*/  LDG.E.LTC128B.U16 R8, desc[UR58][R22.64+0x2] ;  /* 0x0000023a16087981 */ /* 0x000164000c1e1520 */
.L_x_32:
[----:B------:R-:W-:Y:S05]  /*3e30*/  BSYNC B1 ;  /* 0x0000000000017941 */ /* 0x000fea0003800000 */
.L_x_31:
[----:B------:R-:W2:Y:S01]  /*3e40*/  LDL.LU R6, [R1+0xc4] ;  /* 0x0000c40001067983 */ /* 0x000ea20000300800 */
[----:B------:R-:W-:-:S03]  /*3e50*/  IMAD.MOV.U32 R5, RZ, RZ, R234 ;  /* 0x000000ffff057224 */ /* 0x000fc600078e00ea */
[----:B------:R0:W-:Y:S04]  /*3e60*/  STL.64 [R1+0x128], R22 ;  /* 0x0001281601007387 */ /* 0x0001e80000100a00 */
[----:B0--3--:R-:W3:Y:S01]  /*3e70*/  LDL.64 R22, [R1+0xf0] ;  /* 0x0000f00001167983 */ /* 0x009ee20000100a00 */
[----:B-----5:R-:W-:Y:S01]  /*3e80*/  HADD2.F32 R4, -RZ, R8.H0_H0 ;  /* 0x20000008ff047230 */ /* 0x020fe20000004100 */
[----:B------:R-:W-:Y:S02]  /*3e90*/  SHF.L.U64.HI R7, R235, 0x3, R5 ;  /* 0x00000003eb077819 */ /* 0x000fe40000010205 */
[----:B------:R-:W4:Y:S01]  /*3ea0*/  LDL.LU R234, [R1+0xc8] ;  /* 0x0000c80001ea7983 */ /* 0x000f220000300800 */
[----:B------:R-:W-:Y:S01]  /*3eb0*/  ISETP.GT.AND P1, PT, R17, 0x8, PT ;  /* 0x000000081100780c */ /* 0x000fe20003f24270 */
[----:B------:R-:W-:-:S03]  /*3ec0*/  FMUL R4, R4, R16 ;  /* 0x0000001004047220 */ /* 0x000fc60000400000 */
[----:B------:R-:W-:Y:S01]  /*3ed0*/  ISETP.GT.AND P3, PT, R0, RZ, P1 ;  /* 0x000000ff0000720c */ /* 0x000fe20000f64270 */
[----:B--2---:R-:W-:Y:S01]  /*3ee0*/  FFMA R20, R6, R2, R4 ;  /* 0x0000000206147223 */ /* 0x004fe20000000004 */
[----:B------:R-:W-:-:S04]  /*3ef0*/  IMAD.SHL.U32 R6, R235, 0x8, RZ ;  /* 0x00000008eb067824 */ /* 0x000fc800078e00ff */
[----:B------:R-:W-:Y:S01]  /*3f00*/  IMAD.WIDE.U32 R4, R3, R235, R6 ;  /* 0x000000eb03047225 */ /* 0x000fe200078e0006 */
[----:B------:R0:W-:Y:S01]  /*3f10*/  STL.64 [R1+0xc0], R6 ;  /* 0x0000c00601007387 */ /* 0x0001e20000100a00 */
[----:B------:R-:W-:Y:S02]  /*3f20*/  F2FP.F16.F32.PACK_AB R20, RZ, R20 ;  /* 0x00000014ff14723e */ /* 0x000fe400000000ff */
[----:B------:R-:W-:Y:S01]  /*3f30*/  IMAD.IADD R9, R21, 0x1, R5 ;  /* 0x0000000115097824 */ /* 0x000fe200078e0205 */
[----:B0-----:R-:W-:-:S05]  /*3f40*/  IADD3 R7, P4, R12, R4, RZ ;  /* 0x000000040c077210 */ /* 0x001fca0007f9e0ff */
[----:B---3--:R-:W-:Y:S01]  /*3f50*/  IMAD.X R21, R9, 0x1, R23, P4 ;  /* 0x0000000109157824 */ /* 0x008fe200020e0617 */
[C---:B------:R-:W-:Y:S01]  /*3f60*/  LEA R6, P4, R7.reuse, R14, 0x1 ;  /* 0x0000000e07067211 */ /* 0x040fe200078808ff */
[----:B------:R0:W-:Y:S03]  /*3f70*/  @P2 STG.E.U16 desc[UR58][R10.64+0x2], R20 ;  /* 0x000002140a002986 */ /* 0x0001e6000c10153a */
[----:B------:R-:W-:Y:S01]  /*3f80*/  LEA.HI.X R7, R7, R15, R21, 0x1, P4 ;  /* 0x0000000f07077211 */ /* 0x000fe200020f0c15 */
[----:B------:R-:W5:Y:S04]  /*3f90*/  LDL.LU.64 R22, [R1+0x128] ;  /* 0x0001280001167983 */ /* 0x000f680000300a00 */
[----:B------:R1:W2:Y:S01]  /*3fa0*/  @P3 LDG.E.LTC128B.U16 R8, desc[UR58][R6.64] ;  /* 0x0000003a06083981 */ /* 0x0002a2000c1e1520 */
[----:B------:R-:W-:Y:S01]  /*3fb0*/  IMAD.U32 R21, RZ, RZ, UR8 ;  /* 0x00000008ff157e24 */ /* 0x000fe2000f8e00ff */
[----:B------:R-:W-:Y:S01]  /*3fc0*/  ISETP.GT.AND P4, PT, R0, 0x1, P1 ;  /* 0x000000010000780c */ /* 0x000fe20000f84270 */
[----:B------:R-:W-:Y:S01]  /*3fd0*/  BSSY B1, `(.L_x_33) ;  /* 0x0000016000017945 */ /* 0x000fe20003800000 */
[----:B0-----:R-:W-:Y:S01]  /*3fe0*/  IMAD.U32 R20, RZ, RZ, UR9 ;  /* 0x00000009ff147e24 */ /* 0x001fe2000f8e00ff */
[----:B-1----:R-:W-:-:S05]  /*3ff0*/  IADD3 R6, P2, R18, R4, RZ ;  /* 0x0000000412067210 */ /* 0x002fca0007f5e0ff */
[----:B------:R-:W-:Y:S02]  /*4000*/  IMAD.X R7, R19, 0x1, R9, P2 ;  /* 0x0000000113077824 */ /* 0x000fe400010e0609 */
[----:B------:R-:W-:-:S04]  /*4010*/  IMAD.WIDE.U32 R6, R233, UR53, R6 ;  /* 0x00000035e9067c25 */ /* 0x000fc8000f8e0006 */
[----:B------:R-:W-:Y:S01]  /*4020*/  IMAD.IADD R7, R232, 0x1, R7 ;  /* 0x00000001e8077824 */ /* 0x000fe200078e0207 */
[----:B------:R-:W-:-:S04]  /*4030*/  LEA R236, P2, R6, R14, 0x1 ;  /* 0x0000000e06ec7211 */ /* 0x000fc800078408ff */
[----:B------:R-:W-:Y:S01]  /*4040*/  LEA.HI.X R237, R6, R15, R7, 0x1, P2 ;  /* 0x0000000f06ed7211 */ /* 0x000fe200010f0c07 */
[----:B--2---:R-:W-:-:S05]  /*4050*/  HADD2.F32 R6, -RZ, R8.H0_H0 ;  /* 0x20000008ff067230 */ /* 0x004fca0000004100 */
[----:B------:R-:W-:-:S04]  /*4060*/  FMUL R6, R6, R16 ;  /* 0x0000001006067220 */ /* 0x000fc80000400000 */
[----:B----4-:R-:W-:Y:S01]  /*4070*/  FFMA R7, R234, R2, R6 ;  /* 0x00000002ea077223 */ /* 0x010fe20000000006 */
[----:B------:R-:W-:Y:S01]  /*4080*/  IMAD.U32 R6, RZ, RZ, UR8 ;  /* 0x00000008ff067e24 */ /* 0x000fe2000f8e00ff */
[----:B------:R-:W-:-:S03]  /*4090*/  SHF.L.U64.HI R234, R21, 0x4, R20 ;  /* 0x0000000415ea7819 */ /* 0x000fc60000010214 */
[----:B------:R-:W-:Y:S01]  /*40a0*/  IMAD.SHL.U32 R235, R6, 0x10, RZ ;  /* 0x0000001006eb7824 */ /* 0x000fe200078e00ff */
[----:B------:R-:W-:Y:S01]  /*40b0*/  F2FP.F16.F32.PACK_AB R7, RZ, R7 ;  /* 0x00000007ff07723e */ /* 0x000fe200000000ff */
[----:B------:R0:W-:Y:S03]  /*40c0*/  STL [R1+0xc8], R234 ;  /* 0x0000c8ea01007387 */ /* 0x0001e60000100800 */
[----:B------:R-:W-:Y:S02]  /*40d0*/  IADD3 R6, P2, R235, R10, RZ ;  /* 0x0000000aeb067210 */ /* 0x000fe40007f5e0ff */
[----:B------:R-:W-:-:S03]  /*40e0*/  PRMT R20, R7, 0x7610, R20 ;  /* 0x0000761007147816 */ /* 0x000fc60000000014 */
[----:B------:R-:W-:-:S05]  /*40f0*/  IMAD.X R7, R234, 0x1, R11, P2 ;  /* 0x00000001ea077824 */ /* 0x000fca00010e060b */
[----:B------:R0:W-:Y:S01]  /*4100*/  @P3 STG.E.U16 desc[UR58][R6.64], R20 ;  /* 0x0000001406003986 */ /* 0x0001e2000c10153a */
[----:B------:R-:W-:Y:S05]  /*4110*/  @!P4 BRA `(.L_x_34) ;  /* 0x000000000004c947 */ /* 0x000fea0003800000 */
[----:B------:R1:W5:Y:S02]  /*4120*/  LDG.E.LTC128B.U16 R8, desc[UR58][R236.64+0x2] ;  /* 0x0000023aec087981 */ /* 0x000364000c1e1520 */
.L_x_34:
[----:B------:R-:W-:Y:S05]  /*4130*/  BSYNC B1 ;  /* 0x0000000000017941 */ /* 0x000fea0003800000 */
.L_x_33:
[----:B------:R-:W2:Y:S01]  /*4140*/  LDL.LU R21, [R1+0xcc] ;  /* 0x0000cc0001157983 */ /* 0x000ea20000300800 */
[----:B0----5:R-:W-:Y:S01]  /*4150*/  HADD2.F32 R20, -RZ, R8.H0_H0 ;  /* 0x20000008ff147230 */ /* 0x021fe20000004100 */
[----:B------:R-:W-:Y:S01]  /*4160*/  MOV R235, R7 ;  /* 0x0000000700eb7202 */ /* 0x000fe20000000f00 */
[----:B------:R-:W-:Y:S01]  /*4170*/  IMAD.MOV.U32 R234, RZ, RZ, R6 ;  /* 0x000000ffffea7224 */ /* 0x000fe200078e0006 */
[----:B------:R-:W-:Y:S01]  /*4180*/  ISETP.GT.AND P2, PT, R0, 0x8, P0 ;  /* 0x000000080000780c */ /* 0x000fe20000744270 */
[----:B------:R-:W-:Y:S01]  /*4190*/  BSSY B1, `(.L_x_35) ;  /* 0x0000007000017945 */ /* 0x000fe20003800000 */
[----:B------:R-:W-:-:S04]  /*41a0*/  FMUL R20, R20, R16 ;  /* 0x0000001014147220 */ /* 0x000fc80000400000 */
[----:B--2---:R-:W-:-:S05]  /*41b0*/  FFMA R20, R21, R2, R20 ;  /* 0x0000000215147223 */ /* 0x004fca0000000014 */
[----:B------:R-:W-:-:S05]  /*41c0*/  F2FP.F16.F32.PACK_AB R20, RZ, R20 ;  /* 0x00000014ff14723e */ /* 0x000fca00000000ff */
[----:B------:R0:W-:Y:S01]  /*41d0*/  @P4 STG.E.U16 desc[UR58][R234.64+0x2], R20 ;  /* 0x00000214ea004986 */ /* 0x0001e2000c10153a */
[----:B------:R-:W-:Y:S05]  /*41e0*/  @!P2 BRA `(.L_x_36) ;  /* 0x000000000004a947 */ /* 0x000fea0003800000 */
[----:B------:R2:W5:Y:S02]  /*41f0*/  LDG.E.LTC128B.U16 R8, desc[UR58][R22.64+0x10] ;  /* 0x0000103a16087981 */ /* 0x000564000c1e1520 */
.L_x_36:
[----:B------:R-:W-:Y:S05]  /*4200*/  BSYNC B1 ;  /* 0x0000000000017941 */ /* 0x000fea0003800000 */
.L_x_35:
[----:B------:R-:W3:Y:S01]  /*4210*/  LDL.LU R21, [R1+0xd0] ;  /* 0x0000d00001157983 */ /* 0x000ee20000300800 */
[----:B0----5:R-:W-:Y:S01]  /*4220*/  HADD2.F32 R20, -RZ, R8.H0_H0 ;  /* 0x20000008ff147230 */ /* 0x021fe20000004100 */
[----:B------:R-:W-:Y:S01]  /*4230*/  ISETP.GT.AND P3, PT, R0, 0x9, P0 ;  /* 0x000000090000780c */ /* 0x000fe20000764270 */
[----:B------:R-:W-:Y:S03]  /*4240*/  BSSY B1, `(.L_x_37) ;  /* 0x0000007000017945 */ /* 0x000fe60003800000 */
[----:B------:R-:W-:-:S04]  /*4250*/  FMUL R20, R20, R16 ;  /* 0x0000001014147220 */ /* 0x000fc80000400000 */
[----:B---3--:R-:W-:-:S05]  /*4260*/  FFMA R20, R21, R2, R20 ;  /* 0x0000000215147223 */ /* 0x008fca0000000014 */
[----:B------:R-:W-:-:S05]  /*4270*/  F2FP.F16.F32.PACK_AB R20, RZ, R20 ;  /* 0x00000014ff14723e */ /* 0x000fca00000000ff */
[----:B------:R0:W-:Y:S01]  /*4280*/  @P2 STG.E.U16 desc[UR58][R10.64+0x10], R20 ;  /* 0x000010140a002986 */ /* 0x0001e2000c10153a */
[----:B------:R-:W-:Y:S05]  /*4290*/  @!P3 BRA `(.L_x_38) ;  /* 0x000000000004b947 */ /* 0x000fea0003800000 */
[----:B------:R3:W5:Y:S02]  /*42a0*/  LDG.E.LTC128B.U16 R8, desc[UR58][R22.64+0x12] ;  /* 0x0000123a16087981 */ /* 0x000764000c1e1520 */
.L_x_38:
[----:B------:R-:W-:Y:S05]  /*42b0*/  BSYNC B1 ;  /* 0x0000000000017941 */ /* 0x000fea0003800000 */
.L_x_37:
[----:B------:R-:W4:Y:S01]  /*42c0*/  LDL.LU R21, [R1+0xd4] ;  /* 0x0000d40001157983 */ /* 0x000f220000300800 */
[----:B0----5:R-:W-:Y:S01]  /*42d0*/  HADD2.F32 R20, -RZ, R8.H0_H0 ;  /* 0x20000008ff147230 */ /* 0x021fe20000004100 */
[----:B------:R-:W-:Y:S01]  /*42e0*/  ISETP.GT.AND P2, PT, R0, 0x8, P1 ;  /* 0x000000080000780c */ /* 0x000fe20000f44270 */
[----:B------:R-:W-:Y:S03]  /*42f0*/  BSSY B1, `(.L_x_39) ;  /* 0x0000007000017945 */ /* 0x000fe60003800000 */
[----:B------:R-:W-:-:S04]  /*4300*/  FMUL R20, R20, R16 ;  /* 0x0000001014147220 */ /* 0x000fc80000400000 */
[----:B----4-:R-:W-:-:S05]  /*4310*/  FFMA R20, R21, R2, R20 ;  /* 0x0000000215147223 */ /* 0x010fca0000000014 */
[----:B------:R-:W-:-:S05]  /*4320*/  F2FP.F16.F32.PACK_AB R20, RZ, R20 ;  /* 0x00000014ff14723e */ /* 0x000fca00000000ff */
[----:B------:R0:W-:Y:S01]  /*4330*/  @P3 STG.E.U16 desc[UR58][R10.64+0x12], R20 ;  /* 0x000012140a003986 */ /* 0x0001e2000c10153a */
[----:B------:R-:W-:Y:S05]  /*4340*/  @!P2 BRA `(.L_x_40) ;  /* 0x000000000004a947 */ /* 0x000fea0003800000 */
[----:B------:R4:W5:Y:S02]  /*4350*/  LDG.E.LTC128B.U16 R8, desc[UR58][R236.64+0x10] ;  /* 0x0000103aec087981 */ /* 0x000964000c1e1520 */
.L_x_40:
[----:B------:R-:W-:Y:S05]  /*4360*/  BSYNC B1 ;  /* 0x0000000000017941 */ /* 0x000fea0003800000 */
.L_x_39:
[----:B------:R-:W2:Y:S01]  /*4370*/  LDL.LU R21, [R1+0xd8] ;  /* 0x0000d80001157983 */ /* 0x000ea20000300800 */
[----:B0----5:R-:W-:Y:S01]  /*4380*/  HADD2.F32 R20, -RZ, R8.H0_H0 ;  /* 0x20000008ff147230 */ /* 0x021fe20000004100 */
[----:B------:R-:W-:Y:S01]  /*4390*/  ISETP.GT.AND P4, PT, R0, 0x9, P1 ;  /* 0x000000090000780c */ /* 0x000fe20000f84270 */
[----:B------:R-:W-:Y:S03]  /*43a0*/  BSSY B1, `(.L_x_41) ;  /* 0x0000007000017945 */ /* 0x000fe60003800000 */
[----:B------:R-:W-:-:S04]  /*43b0*/  FMUL R20, R20, R16 ;  /* 0x0000001014147220 */ /* 0x000fc80000400000 */
[----:B--2---:R-:W-:-:S05]  /*43c0*/  FFMA R20, R21, R2, R20 ;  /* 0x0000000215147223 */ /* 0x004fca0000000014 */
[----:B------:R-:W-:-:S05]  /*43d0*/  F2FP.F16.F32.PACK_AB R20, RZ, R20 ;  /* 0x00000014ff14723e */ /* 0x000fca00000000ff */
[----:B------:R0:W-:Y:S01]  /*43e0*/  @P2 STG.E.U16 desc[UR58][R234.64+0x10], R20 ;  /* 0x00001014ea002986 */ /* 0x0001e2000c10153a */
[----:B------:R-:W-:Y:S05]  /*43f0*/  @!P4 BRA `(.L_x_42) ;  /* 0x000000000004c947 */ /* 0x000fea0003800000 */
[----:B------:R2:W5:Y:S02]  /*4400*/  LDG.E.LTC128B.U16 R8, desc[UR58][R236.64+0x12] ;  /* 0x0000123aec087981 */ /* 0x000564000c1e1520 */
.L_x_42:
[----:B------:R-:W-:Y:S05]  /*4410*/  BSYNC B1 ;  /* 0x0000000000017941 */ /* 0x000fea0003800000 */
.L_x_41:
[----:B------:R-:W4:Y:S01]  /*4420*/  LDL.LU R21, [R1+0xec] ;  /* 0x0000ec0001157983 */ /* 0x000f220000300800 */
[----:B-----5:R-:W-:-:S03]  /*4430*/  HADD2.F32 R5, -RZ, R8.H0_H0 ;  /* 0x20000008ff057230 */ /* 0x020fc60000004100 */
[----:B------:R1:W-:Y:S02]  /*4440*/  STL.64 [R1+0x130], R24 ;  /* 0x0001301801007387 */ /* 0x0003e40000100a00 */
[----:B0-----:R-:W-:Y:S01]  /*4450*/  FMUL R20, R5, R16 ;  /* 0x0000001005147220 */ /* 0x001fe20000400000 */
[----:B------:R-:W-:Y:S01]  /*4460*/  IMAD.MOV.U32 R5, RZ, RZ, R9 ;  /* 0x000000ffff057224 */ /* 0x000fe200078e0009 */
[----:B-1----:R-:W2:Y:S04]  /*4470*/  LDL.64 R24, [R1+0xf0] ;  /* 0x0000f00001187983 */ /* 0x002ea80000100a00 */
[----:B------:R0:W-:Y:S04]  /*4480*/  STL [R1+0x128], R10 ;  /* 0x0001280a01007387 */ /* 0x0001e80000100800 */
[----:B0-----:R-:W2:Y:S04]  /*4490*/  LDL R10, [R1+0xe8] ;  /* 0x0000e800010a7983 */ /* 0x001ea80000100800 */
[----:B---3--:R-:W3:Y:S04]  /*44a0*/  LDL.LU R22, [R1+0xa0] ;  /* 0x0000a00001167983 */ /* 0x008ee80000300800 */
[----:B------:R-:W3:Y:S01]  /*44b0*/  LDL.LU R9, [R1+0xdc] ;  /* 0x0000dc0001097983 */ /* 0x000ee20000300800 */
[----:B------:R-:W-:-:S04]  /*44c0*/  ISETP.GT.AND P2, PT, R17, 0x80, PT ;  /* 0x000000801100780c */ /* 0x000fc80003f44270 */
[----:B------:R-:W-:Y:S02]  /*44d0*/  ISETP.GT.AND P3, PT, R0, RZ, P2 ;  /* 0x000000ff0000720c */ /* 0x000fe40001764270 */
[----:B------:R-:W-:Y:S01]  /*44e0*/  PRMT R23, R8, 0x7610, R23 ;  /* 0x0000761008177816 */ /* 0x000fe20000000017 */
[----:B----4-:R-:W-:-:S05]  /*44f0*/  IMAD R21, R21, 0x78, RZ ;  /* 0x0000007815157824 */ /* 0x010fca00078e02ff */
[----:B------:R-:W-:Y:S01]  /*4500*/  STL [R1+0xec], R21 ;  /* 0x0000ec1501007387 */ /* 0x000fe20000100800 */
[----:B--2---:R-:W-:-:S05]  /*4510*/  IMAD.WIDE.U32 R4, R10, 0x78, R4 ;  /* 0x000000780a047825 */ /* 0x004fca00078e0004 */
[----:B------:R0:W-:Y:S01]  /*4520*/  STL.64 [R1+0xd0], R4 ;  /* 0x0000d00401007387 */ /* 0x0001e20000100a00 */
[----:B---3--:R-:W-:Y:S01]  /*4530*/  FFMA R9, R9, R2, R20 ;  /* 0x0000000209097223 */ /* 0x008fe20000000014 */
[----:B------:R-:W-:-:S04]  /*4540*/  IMAD.IADD R20, R5, 0x1, R21 ;  /* 0x0000000105147824 */ /* 0x000fc800078e0215 */
[----:B------:R-:W-:Y:S01]  /*4550*/  F2FP.F16.F32.PACK_AB R9, RZ, R9 ;  /* 0x00000009ff09723e */ /* 0x000fe200000000ff */
[----:B------:R1:W-:Y:S01]  /*4560*/  STL [R1+0xd8], R20 ;  /* 0x0000d81401007387 */ /* 0x0003e20000100800 */
[----:B0-----:R-:W-:-:S05]  /*4570*/  IADD3 R5, P5, R12, R4, RZ ;  /* 0x000000040c057210 */ /* 0x001fca0007fbe0ff */
[----:B-1----:R-:W-:Y:S01]  /*4580*/  IMAD.X R20, R20, 0x1, R25, P5 ;  /* 0x0000000114147824 */ /* 0x002fe200028e0619 */
[C---:B------:R-:W-:Y:S01]  /*4590*/  LEA R4, P5, R5.reuse, R14, 0x1 ;  /* 0x0000000e05047211 */ /* 0x040fe200078a08ff */
[----:B------:R0:W-:Y:S03]  /*45a0*/  @P4 STG.E.U16 desc[UR58][R234.64+0x12], R9 ;  /* 0x00001209ea004986 */ /* 0x0001e6000c10153a */
[----:B------:R-:W-:Y:S01]  /*45b0*/  LEA.HI.X R5, R5, R15, R20, 0x1, P5 ;  /* 0x0000000f05057211 */ /* 0x000fe200028f0c14 */
[----:B------:R-:W5:Y:S04]  /*45c0*/  LDL.LU.64 R24, [R1+0x130] ;  /* 0x0001300001187983 */ /* 0x000f680000300a00 */
[----:B------:R1:W2:Y:S04]  /*45d0*/  @P3 LDG.E.LTC128B.U16 R23, desc[UR58][R4.64] ;  /* 0x0000003a04173981 */ /* 0x0002a8000c1e1520 */
[----:B0-----:R-:W3:Y:S04]  /*45e0*/  LDL R9, [R1+0x108] ;  /* 0x0001080001097983 */ /* 0x001ee80000100800 */
[----:B------:R-:W1:Y:S01]  /*45f0*/  LDL.64 R4, [R1+0xc0] ;  /* 0x0000c00001047983 */ /* 0x000e620000100a00 */
[----:B------:R-:W-:Y:S01]  /*4600*/  BSSY B1, `(.L_x_43) ;  /* 0x000001f000017945 */ /* 0x000fe20003800000 */
[----:B-1----:R-:W-:-:S04]  /*4610*/  IMAD.WIDE.U32 R4, R10, 0x78, R4 ;  /* 0x000000780a047825 */ /* 0x002fc800078e0004 */
[----:B------:R-:W-:Y:S02]  /*4620*/  IMAD.IADD R21, R21, 0x1, R5 ;  /* 0x0000000115157824 */ /* 0x000fe400078e0205 */
[----:B------:R-:W-:Y:S01]  /*4630*/  IMAD.MOV.U32 R20, RZ, RZ, R4 ;  /* 0x000000ffff147224 */ /* 0x000fe200078e0004 */
[----:B------:R0:W-:Y:S03]  /*4640*/  STL.64 [R1+0x118], R4 ;  /* 0x0001180401007387 */ /* 0x0001e60000100a00 */
[----:B0-----:R-:W-:Y:S02]  /*4650*/  IMAD.WIDE.U32 R4, R3, R10, R20 ;  /* 0x0000000a03047225 */ /* 0x001fe400078e0014 */
[----:B------:R0:W5:Y:S01]  /*4660*/  LDL.LU R10, [R1+0x128] ;  /* 0x00012800010a7983 */ /* 0x0001620000300800 */
[----:B------:R-:W-:-:S04]  /*4670*/  IADD3 R4, P4, R18, R4, RZ ;  /* 0x0000000412047210 */ /* 0x000fc80007f9e0ff */
[----:B---3--:R-:W-:-:S03]  /*4680*/  IADD3.X R5, R19, R9, R5, P4, !PT ;  /* 0x0000000913057210 */ /* 0x008fc600027fe405 */
[----:B------:R-:W-:-:S04]  /*4690*/  IMAD.WIDE.U32 R4, R233, UR53, R4 ;  /* 0x00000035e9047c25 */ /* 0x000fc8000f8e0004 */
[----:B------:R-:W-:Y:S01]  /*46a0*/  IMAD.IADD R5, R232, 0x1, R5 ;  /* 0x00000001e8057824 */ /* 0x000fe200078e0205 */
[----:B------:R-:W-:-:S04]  /*46b0*/  LEA R232, P4, R4, R14, 0x1 ;  /* 0x0000000e04e87211 */ /* 0x000fc800078808ff */
[----:B------:R-:W-:Y:S01]  /*46c0*/  LEA.HI.X R233, R4, R15, R5, 0x1, P4 ;  /* 0x0000000f04e97211 */ /* 0x000fe200020f0c05 */
[----:B--2---:R-:W-:Y:S01]  /*46d0*/  HADD2.F32 R4, -RZ, R23.H0_H0 ;  /* 0x20000017ff047230 */ /* 0x004fe20000004100 */
[----:B------:R1:W-:Y:S04]  /*46e0*/  STL [R1+0xcc], R23 ;  /* 0x0000cc1701007387 */ /* 0x0003e80000100800 */
[----:B------:R-:W-:-:S04]  /*46f0*/  FMUL R4, R4, R16 ;  /* 0x0000001004047220 */ /* 0x000fc80000400000 */
[----:B------:R-:W-:Y:S01]  /*4700*/  FFMA R5, R22, R2, R4 ;  /* 0x0000000216057223 */ /* 0x000fe20000000004 */
[----:B------:R-:W-:Y:S02]  /*4710*/  IMAD.U32 R4, RZ, RZ, UR8 ;  /* 0x00000008ff047e24 */ /* 0x000fe4000f8e00ff */
[----:B------:R-:W-:Y:S02]  /*4720*/  IMAD.MOV.U32 R22, RZ, RZ, R6 ;  /* 0x000000ffff167224 */ /* 0x000fe400078e0006 */
[----:B-1----:R-:W-:Y:S02]  /*4730*/  IMAD.MOV.U32 R23, RZ, RZ, R7 ;  /* 0x000000ffff177224 */ /* 0x002fe400078e0007 */
[----:B------:R-:W-:-:S04]  /*4740*/  IMAD.WIDE.U32 R22, R4, 0xf0, R22 ;  /* 0x000000f004167825 */ /* 0x000fc800078e0016 */
[----:B------:R-:W-:-:S04]  /*4750*/  IMAD.U32 R4, RZ, RZ, UR9 ;  /* 0x00000009ff047e24 */ /* 0x000fc8000f8e00ff */
[----:B------:R-:W-:Y:S01]  /*4760*/  IMAD R4, R4, 0xf0, RZ ;  /* 0x000000f004047824 */ /* 0x000fe200078e02ff */
[----:B------:R-:W-:Y:S01]  /*4770*/  F2FP.F16.F32.PACK_AB R5, RZ, R5 ;  /* 0x00000005ff05723e */ /* 0x000fe200000000ff */
[----:B------:R-:W-:Y:S02]  /*4780*/  @P3 IMAD.MOV.U32 R8, RZ, RZ, R22 ;  /* 0x000000ffff083224 */ /* 0x000fe400078e0016 */
[----:B------:R-:W-:-:S05]  /*4790*/  IMAD.IADD R9, R23, 0x1, R4 ;  /* 0x0000000117097824 */ /* 0x000fca00078e0204 */
[----:B------:R0:W-:Y:S01]  /*47a0*/  @P3 STG.E.U16 desc[UR58][R8.64], R5 ;  /* 0x0000000508003986 */ /* 0x0001e2000c10153a */
[----:B------:R-:W-:-:S13]  /*47b0*/  ISETP.GT.AND P4, PT, R0, 0x1, P2 ;  /* 0x000000010000780c */ /* 0x000fda0001784270 */
[----:B0-----:R-:W-:Y:S05]  /*47c0*/  @!P4 BRA `(.L_x_44) ;  /* 0x000000000008c947 */ /* 0x001fea0003800000 */
[----:B------:R-:W2:Y:S04]  /*47d0*/  LDG.E.LTC128B.U16 R5, desc[UR58][R232.64+0x2] ;  /* 0x0000023ae8057981 */ /* 0x000ea8000c1e1520 */
[----:B--2---:R0:W-:Y:S02]  /*47e0*/  STL [R1+0xcc], R5 ;  /* 0x0000cc0501007387 */ /* 0x0041e40000100800 */
.L_x_44:
[----:B------:R-:W-:Y:S05]  /*47f0*/  BSYNC B1 ;  /* 0x0000000000017941 */ /* 0x000fea0003800000 */
.L_x_43:
[----:B------:R-:W2:Y:S04]  /*4800*/  LDL.LU R6, [R1+0xa4] ;  /* 0x0000a40001067983 */ /* 0x000ea80000300800 */
[----:B-----5:R-:W-:Y:S04]  /*4810*/  STL [R1+0x154], R24 ;  /* 0x0001541801007387 */ /* 0x020fe80000100800 */
[----:B------:R-:W-:Y:S04]  /*4820*/  STL [R1+0x150], R19 ;  /* 0x0001501301007387 */ /* 0x000fe80000100800 */
[----:B------:R1:W-:Y:S04]  /*4830*/  STL.64 [R1+0x148], R22 ;  /* 0x0001481601007387 */ /* 0x0003e80000100a00 */
[----:B-1----:R-:W3:Y:S04]  /*4840*/  LDL.64 R22, [R1+0xc0] ;  /* 0x0000c00001167983 */ /* 0x002ee80000100a00 */
[----:B------:R1:W-:Y:S04]  /*4850*/  STL.64 [R1+0x140], R20 ;  /* 0x0001401401007387 */ /* 0x0003e80000100a00 */
[----:B-1----:R-:W4:Y:S04]  /*4860*/  LDL.64 R20, [R1+0xf0] ;  /* 0x0000f00001147983 */ /* 0x002f280000100a00 */
[----:B------:R1:W-:Y:S04]  /*4870*/  STL [R1+0x13c], R18 ;  /* 0x00013c1201007387 */ /* 0x0003e80000100800 */
[----:B-1----:R-:W2:Y:S04]  /*4880*/  LDL.LU R18, [R1+0x100] ;  /* 0x0001000001127983 */ /* 0x002ea80000300800 */
[----:B------:R1:W-:Y:S04]  /*4890*/  STL [R1+0x138], R9 ;  /* 0x0001380901007387 */ /* 0x0003e80000100800 */
[----:B-1----:R-:W4:Y:S04]  /*48a0*/  LDL.LU R9, [R1+0xd8] ;  /* 0x0000d80001097983 */ /* 0x002f280000300800 */
[----:B------:R1:W-:Y:S04]  /*48b0*/  STL.64 [R1+0x130], R10 ;  /* 0x0001300a01007387 */ /* 0x0003e80000100a00 */
[----:B-1----:R-:W3:Y:S04]  /*48c0*/  LDL.LU.64 R10, [R1+0xd0] ;  /* 0x0000d000010a7983 */ /* 0x002ee80000300a00 */
[----:B------:R1:W-:Y:S04]  /*48d0*/  STL [R1+0x12c], R8 ;  /* 0x00012c0801007387 */ /* 0x0003e80000100800 */
[----:B-1----:R-:W0:Y:S01]  /*48e0*/  LDL.LU R8, [R1+0xcc] ;  /* 0x0000cc0001087983 */ /* 0x002e220000300800 */
[----:B------:R-:W-:-:S03]  /*48f0*/  ISETP.GT.AND P5, PT, R17, 0x88, PT ;  /* 0x000000881100780c */ /* 0x000fc60003fa4270 */
[----:B------:R-:W-:Y:S01]  /*4900*/  STL [R1+0x128], R3 ;  /* 0x0001280301007387 */ /* 0x000fe20000100800 */
[----:B--2---:R-:W-:-:S09]  /*4910*/  LOP3.LUT R18, R18, 0xfffffffb, RZ, 0xc0, !PT ;  /* 0xfffffffb12127812 */ /* 0x004fd200078ec0ff */
[----:B------:R-:W-:Y:S01]  /*4920*/  @P5 LOP3.LUT R18, R18, 0x4, RZ, 0xfc, !PT ;  /* 0x0000000412125812 */ /* 0x000fe200078efcff */
[----:B0-----:R-:W-:-:S05]  /*4930*/  HADD2.F32 R5, -RZ, R8.H0_H0 ;  /* 0x20000008ff057230 */ /* 0x001fca0000004100 */
[----:B------:R-:W-:-:S04]  /*4940*/  FMUL R5, R5, R16 ;  /* 0x0000001005057220 */ /* 0x000fc80000400000 */
[----:B------:R-:W-:Y:S01]  /*4950*/  FFMA R5, R6, R2, R5 ;  /* 0x0000000206057223 */ /* 0x000fe20000000005 */
[----:B------:R-:W-:-:S04]  /*4960*/  IMAD.U32 R6, RZ, RZ, UR8 ;  /* 0x00000008ff067e24 */ /* 0x000fc8000f8e00ff */
[----:B------:R-:W-:-:S04]  /*4970*/  F2FP.F16.F32.PACK_AB R7, RZ, R5 ;  /* 0x00000005ff07723e */ /* 0x000fc800000000ff */
[----:B------:R-:W-:Y:S01]  /*4980*/  PRMT R24, R7, 0x7610, R24 ;  /* 0x0000761007187816 */ /* 0x000fe20000000018 */
[----:B------:R-:W-:Y:S01]  /*4990*/  IMAD.WIDE.U32 R6, R6, 0xf0, R234 ;  /* 0x000000f006067825 */ /* 0x000fe200078e00ea */
[----:B---3--:R-:W-:Y:S02]  /*49a0*/  IADD3 R10, P3, R22, R10, RZ ;  /* 0x0000000a160a7210 */ /* 0x008fe40007f7e0ff */
[----:B------:R-:W-:Y:S01]  /*49b0*/  PRMT R19, R24, 0x7610, R19 ;  /* 0x0000761018137816 */ /* 0x000fe20000000013 */
[----:B------:R-:W-:Y:S01]  /*49c0*/  IMAD.IADD R5, R4, 0x1, R7 ;  /* 0x0000000104057824 */ /* 0x000fe200078e0207 */
[----:B------:R0:W5:Y:S01]  /*49d0*/  LDL.LU R24, [R1+0x154] ;  /* 0x0001540001187983 */ /* 0x0001620000300800 */
[----:B------:R-:W-:Y:S02]  /*49e0*/  @P4 IMAD.MOV.U32 R4, RZ, RZ, R6 ;  /* 0x000000ffff044224 */ /* 0x000fe400078e0006 */
[----:B----4-:R-:W-:-:S03]  /*49f0*/  IMAD.X R11, R9, 0x1, R23, P3 ;  /* 0x00000001090b7824 */ /* 0x010fc600018e0617 */
[----:B------:R1:W-:Y:S01]  /*4a00*/  @P4 STG.E.U16 desc[UR58][R4.64+0x2], R19 ;  /* 0x0000021304004986 */ /* 0x0003e2000c10153a */
[----:B------:R-:W-:-:S03]  /*4a10*/  IADD3 R9, P4, R10, R12, RZ ;  /* 0x0000000c0a097210 */ /* 0x000fc60007f9e0ff */
[----:B-1----:R0:W5:Y:S04]  /*4a20*/  LDL.LU R19, [R1+0x150] ;  /* 0x0001500001137983 */ /* 0x0021680000300800 */
[----:B------:R0:W5:Y:S01]  /*4a30*/  LDL.LU.64 R22, [R1+0x148] ;  /* 0x0001480001167983 */ /* 0x0001620000300a00 */
[----:B------:R-:W-:Y:S02]  /*4a40*/  PRMT R3, R8, 0x7610, R3 ;  /* 0x0000761008037816 */ /* 0x000fe40000000003 */
[----:B------:R-:W-:Y:S01]  /*4a50*/  ISETP.GT.AND P3, PT, R0, RZ, P5 ;  /* 0x000000ff0000720c */ /* 0x000fe20002f64270 */
[----:B------:R-:W-:Y:S04]  /*4a60*/  STL.64 [R1+0xa0], R10 ;  /* 0x0000a00a01007387 */ /* 0x000fe80000100a00 */
[----:B------:R1:W-:Y:S02]  /*4a70*/  STL [R1+0x100], R18 ;  /* 0x0001001201007387 */ /* 0x0003e40000100800 */
[----:B-1----:R-:W-:Y:S01]  /*4a80*/  IMAD.X R18, R11, 0x1, R21, P4 ;  /* 0x000000010b127824 */ /* 0x002fe200020e0615 */
[C---:B------:R-:W-:Y:S01]  /*4a90*/  LEA R10, P4, R9.reuse, R14, 0x1 ;  /* 0x0000000e090a7211 */ /* 0x040fe200078808ff */
[----:B------:R0:W5:Y:S03]  /*4aa0*/  LDL.LU.64 R20, [R1+0x140] ;  /* 0x0001400001147983 */ /* 0x0001660000300a00 */
[----:B------:R-:W-:-:S02]  /*4ab0*/  LEA.HI.X R11, R9, R15, R18, 0x1, P4 ;  /* 0x0000000f090b7211 */ /* 0x000fc400020f0c12 */
[----:B------:R0:W5:Y:S04]  /*4ac0*/  LDL.LU R18, [R1+0x13c] ;  /* 0x00013c0001127983 */ /* 0x0001680000300800 */
[----:B------:R0:W5:Y:S04]  /*4ad0*/  LDL.LU R9, [R1+0x138] ;  /* 0x0001380001097983 */ /* 0x0001680000300800 */
[----:B------:R1:W-:Y:S04]  /*4ae0*/  STL.64 [R1+0xd0], R10 ;  /* 0x0000d00a01007387 */ /* 0x0003e80000100a00 */
[----:B-1----:R0:W5:Y:S04]  /*4af0*/  LDL.LU.64 R10, [R1+0x130] ;  /* 0x00013000010a7983 */ /* 0x0021680000300a00 */
[----:B------:R0:W5:Y:S04]  /*4b00*/  LDL.LU R8, [R1+0x12c] ;  /* 0x00012c0001087983 */ /* 0x0001680000300800 */
[----:B------:R1:W-:Y:S04]  /*4b10*/  STL.S16 [R1+0xcc], R3 ;  /* 0x0000cc0301007387 */ /* 0x0003e80000100600 */
[----:B-1----:R0:W5:Y:S01]  /*4b20*/  LDL.LU R3, [R1+0x128] ;  /* 0x0001280001037983 */ /* 0x0021620000300800 */
[----:B------:R-:W-:Y:S04]  /*4b30*/  BSSY B1, `(.L_x_45) ;  /* 0x0000009000017945 */ /* 0x000fe80003800000 */
[----:B------:R-:W-:Y:S05]  /*4b40*/  @!P3 BRA `(.L_x_46) ;  /* 0x00000000001cb947 */ /* 0x000fea0003800000 */
[----:B-----5:R1:W-:Y:S04]  /*4b50*/  STL.64 [R1+0x130], R2 ;  /* 0x0001300201007387 */ /* 0x0203e80000100a00 */
[----:B-1----:R-:W2:Y:S04]  /*4b60*/  LDL.LU.64 R2, [R1+0xd0] ;  /* 0x0000d00001027983 */ /* 0x002ea80000300a00 */
[----:B------:R2:W-:Y:S04]  /*4b70*/  STL [R1+0x128], R0 ;  /* 0x0001280001007387 */ /* 0x0005e80000100800 */
[----:B--2---:R-:W2:Y:S04]  /*4b80*/  LDG.E.LTC128B.U16 R0, desc[UR58][R2.64] ;  /* 0x0000003a02007981 */ /* 0x004ea8000c1e1520 */
[----:B------:R1:W5:Y:S04]  /*4b90*/  LDL.LU.64 R2, [R1+0x130] ;  /* 0x0001300001027983 */ /* 0x0003680000300a00 */
[----:B--2---:R2:W-:Y:S04]  /*4ba0*/  STL [R1+0xcc], R0 ;  /* 0x0000cc0001007387 */ /* 0x0045e80000100800 */
[----:B--2---:R1:W5:Y:S02]  /*4bb0*/  LDL.LU R0, [R1+0x128] ;  /* 0x0001280001007983 */ /* 0x0043640000300800 */
.L_x_46:
[----:B------:R-:W-:Y:S05]  /*4bc0*/  BSYNC B1 ;  /* 0x0000000000017941 */ /* 0x000fea0003800000 */
.L_x_45:
[----:B-----5:R-:W2:Y:S04]  /*4bd0*/  LDL R8, [R1+0xcc] ;  /* 0x0000cc0001087983 */ /* 0x020ea80000100800 */
[----:B------:R3:W-:Y:S04]  /*4be0*/  STL [R1+0x144], R12 ;  /* 0x0001440c01007387 */ /* 0x0007e80000100800 */
[----:B---3--:R-:W3:Y:S04]  /*4bf0*/  LDL.LU R12, [R1+0xa8] ;  /* 0x0000a800010c7983 */ /* 0x008ee80000300800 */
[----:B------:R4:W-:Y:S04]  /*4c00*/  STL [R1+0x140], R5 ;  /* 0x0001400501007387 */ /* 0x0009e80000100800 */
[----:B------:R0:W-:Y:S01]  /*4c10*/  STL.64 [R1+0x138], R10 ;  /* 0x0001380a01007387 */ /* 0x0001e20000100a00 */
[----:B----4-:R-:W-:-:S04]  /*4c20*/  IMAD.U32 R5, RZ, RZ, UR8 ;  /* 0x00000008ff057e24 */ /* 0x010fc8000f8e00ff */
[----:B------:R-:W-:Y:S01]  /*4c30*/  IMAD.SHL.U32 R5, R5, 0x10, RZ ;  /* 0x0000001005057824 */ /* 0x000fe200078e00ff */
[----:B0-----:R-:W4:Y:S04]  /*4c40*/  LDL.64 R10, [R1+0xc0] ;  /* 0x0000c000010a7983 */ /* 0x001f280000100a00 */
[----:B------:R0:W-:Y:S01]  /*4c50*/  STL.64 [R1+0x130], R6 ;  /* 0x0001300601007387 */ /* 0x0001e20000100a00 */
[----:B------:R-:W-:-:S03]  /*4c60*/  IADD3 R22, P4, R5, R22, RZ ;  /* 0x0000001605167210 */ /* 0x000fc60007f9e0ff */
[----:B0-----:R-:W4:Y:S04]  /*4c70*/  LDL.LU.64 R6, [R1+0x118] ;  /* 0x0001180001067983 */ /* 0x001f280000300a00 */
[----:B------:R0:W-:Y:S04]  /*4c80*/  STL [R1+0x128], R4 ;  /* 0x0001280401007387 */ /* 0x0001e80000100800 */
[----:B0-----:R-:W4:Y:S01]  /*4c90*/  LDL R4, [R1+0x108] ;  /* 0x0001080001047983 */ /* 0x001f220000100800 */
[----:B--2---:R-:W-:-:S05]  /*4ca0*/  HADD2.F32 R8, -RZ, R8.H0_H0 ;  /* 0x20000008ff087230 */ /* 0x004fca0000004100 */
[----:B------:R-:W-:-:S04]  /*4cb0*/  FMUL R8, R8, R16 ;  /* 0x0000001008087220 */ /* 0x000fc80000400000 */
[----:B---3--:R-:W-:Y:S02]  /*4cc0*/  FFMA R8, R12, R2, R8 ;  /* 0x000000020c087223 */ /* 0x008fe40000000008 */
[----:B------:R0:W5:Y:S04]  /*4cd0*/  LDL.LU R12, [R1+0x144] ;  /* 0x00014400010c7983 */ /* 0x0001680000300800 */
[----:B------:R0:W5:Y:S04]  /*4ce0*/  LDL.LU R5, [R1+0x140] ;  /* 0x0001400001057983 */ /* 0x0001680000300800 */
[----:B------:R-:W2:Y:S01]  /*4cf0*/  LDL R23, [R1+0xc8] ;  /* 0x0000c80001177983 */ /* 0x000ea20000100800 */
[----:B------:R-:W-:-:S02]  /*4d00*/  F2FP.F16.F32.PACK_AB R8, RZ, R8 ;  /* 0x00000008ff08723e */ /* 0x000fc400000000ff */
[----:B--2---:R-:W-:Y:S02]  /*4d10*/  IADD3.X R23, R9, R23, RZ, P4, !PT ;  /* 0x0000001709177210 */ /* 0x004fe400027fe4ff */
[----:B------:R-:W2:Y:S04]  /*4d20*/  LDL R9, [R1+0xe8] ;  /* 0x0000e80001097983 */ /* 0x000ea80000100800 */
[----:B------:R3:W-:Y:S04]  /*4d30*/  @P3 STG.E.U16 desc[UR58][R22.64], R8 ;  /* 0x0000000816003986 */ /* 0x0007e8000c10153a */
[----:B---3--:R-:W3:Y:S04]  /*4d40*/  LDL R22, [R1+0xf8] ;  /* 0x0000f80001167983 */ /* 0x008ee80000100800 */
[----:B------:R-:W3:Y:S01]  /*4d50*/  LDL R23, [R1+0x104] ;  /* 0x0001040001177983 */ /* 0x000ee20000100800 */
[----:B----4-:R-:W-:-:S05]  /*4d60*/  IADD3 R6, P3, R10, R6, RZ ;  /* 0x000000060a067210 */ /* 0x010fca0007f7e0ff */
[----:B------:R-:W-:Y:S02]  /*4d70*/  IMAD.X R7, R21, 0x1, R11, P3 ;  /* 0x0000000115077824 */ /* 0x000fe400018e060b */
[----:B------:R0:W5:Y:S04]  /*4d80*/  LDL.LU.64 R10, [R1+0x138] ;  /* 0x00013800010a7983 */ /* 0x0001680000300a00 */
[----:B------:R4:W-:Y:S01]  /*4d90*/  STL.64 [R1+0xd0], R6 ;  /* 0x0000d00601007387 */ /* 0x0009e20000100a00 */
[----:B--2---:R-:W-:-:S03]  /*4da0*/  IMAD.WIDE.U32 R8, R3, R9, R6 ;  /* 0x0000000903087225 */ /* 0x004fc600078e0006 */
[----:B----4-:R0:W5:Y:S01]  /*4db0*/  LDL.LU.64 R6, [R1+0x130] ;  /* 0x0001300001067983 */ /* 0x0101620000300a00 */
[----:B------:R-:W-:-:S04]  /*4dc0*/  IADD3 R8, P3, R18, R8, RZ ;  /* 0x0000000812087210 */ /* 0x000fc80007f7e0ff */
[----:B------:R-:W-:Y:S02]  /*4dd0*/  IADD3.X R9, R19, R4, R9, P3, !PT ;  /* 0x0000000413097210 */ /* 0x000fe40001ffe409 */
[----:B------:R0:W5:Y:S01]  /*4de0*/  LDL.LU R4, [R1+0x128] ;  /* 0x0001280001047983 */ /* 0x0001620000300800 */
[----:B---3--:R-:W-:-:S04]  /*4df0*/  IMAD.WIDE.U32 R8, R22, UR53, R8 ;  /* 0x0000003516087c25 */ /* 0x008fc8000f8e0008 */
[----:B------:R-:W-:Y:S01]  /*4e00*/  IMAD.IADD R9, R23, 0x1, R9 ;  /* 0x0000000117097824 */ /* 0x000fe200078e0209 */
[----:B------:R-:W-:-:S04]  /*4e10*/  LEA R22, P3, R8, R14, 0x1 ;  /* 0x0000000e08167211 */ /* 0x000fc800078608ff */
[----:B------:R-:W-:Y:S02]  /*4e20*/  LEA.HI.X R23, R8, R15, R9, 0x1, P3 ;  /* 0x0000000f08177211 */ /* 0x000fe400018f0c09 */
[----:B------:R-:W2:Y:S01]  /*4e30*/  LDL.LU R9, [R1+0xcc] ;  /* 0x0000cc0001097983 */ /* 0x000ea20000300800 */
[----:B------:R-:W-:Y:S01]  /*4e40*/  ISETP.GT.AND P3, PT, R0, 0x1, P5 ;  /* 0x000000010000780c */ /* 0x000fe20002f64270 */
[----:B------:R-:W-:Y:S01]  /*4e50*/  BSSY B1, `(.L_x_47) ;  /* 0x0000006000017945 */ /* 0x000fe20003800000 */
[----:B--2---:R-:W-:-:S05]  /*4e60*/  PRMT R8, R9, 0x7610, R8 ;  /* 0x0000761009087816 */ /* 0x004fca0000000008 */
[----:B------:R0:W-:Y:S06]  /*4e70*/  STL.S16 [R1+0xa8], R8 ;  /* 0x0000a80801007387 */ /* 0x0001ec0000100600 */
[----:B------:R-:W-:Y:S05]  /*4e80*/  @!P3 BRA `(.L_x_48) ;  /* 0x000000000008b947 */ /* 0x000fea0003800000 */
[----:B0-----:R-:W2:Y:S04]  /*4e90*/  LDG.E.LTC128B.U16 R8, desc[UR58][R22.64+0x2] ;  /* 0x0000023a16087981 */ /* 0x001ea8000c1e1520 */
[----:B--2---:R2:W-:Y:S02]  /*4ea0*/  STL [R1+0xa8], R8 ;  /* 0x0000a80801007387 */ /* 0x0045e40000100800 */
.L_x_48:
[----:B------:R-:W-:Y:S05]  /*4eb0*/  BSYNC B1 ;  /* 0x0000000000017941 */ /* 0x000fea0003800000 */
.L_x_47:
[----:B------:R-:W3:Y:S04]  /*4ec0*/  LDL.LU R9, [R1+0xac] ;  /* 0x0000ac0001097983 */ /* 0x000ee80000300800 */
[----:B-----5:R-:W-:Y:S04]  /*4ed0*/  STL [R1+0x134], R12 ;  /* 0x0001340c01007387 */ /* 0x020fe80000100800 */
[----:B------:R-:W-:Y:S04]  /*4ee0*/  STL [R1+0x130], R11 ;  /* 0x0001300b01007387 */ /* 0x000fe80000100800 */
[----:B------:R4:W-:Y:S04]  /*4ef0*/  STL [R1+0x12c], R10 ;  /* 0x00012c0a01007387 */ /* 0x0009e80000100800 */
[----:B----4-:R-:W0:Y:S04]  /*4f00*/  LDL.LU R10, [R1+0xa8] ;  /* 0x0000a800010a7983 */ /* 0x010e280000300800 */
[----:B------:R4:W-:Y:S01]  /*4f10*/  STL [R1+0x128], R3 ;  /* 0x0001280301007387 */ /* 0x0009e20000100800 */
[----:B0-2---:R-:W-:-:S05]  /*4f20*/  HADD2.F32 R8, -RZ, R10.H0_H0 ;  /* 0x2000000aff087230 */ /* 0x005fca0000004100 */
[----:B------:R-:W-:-:S04]  /*4f30*/  FMUL R8, R8, R16 ;  /* 0x0000001008087220 */ /* 0x000fc80000400000 */
[----:B---3--:R-:W-:Y:S01]  /*4f40*/  FFMA R9, R9, R2, R8 ;  /* 0x0000000209097223 */ /* 0x008fe20000000008 */
[----:B------:R-:W-:-:S04]  /*4f50*/  IMAD.U32 R8, RZ, RZ, UR8 ;  /* 0x00000008ff087e24 */ /* 0x000fc8000f8e00ff */
[----:B------:R-:W-:Y:S01]  /*4f60*/  F2FP.F16.F32.PACK_AB R9, RZ, R9 ;  /* 0x00000009ff09723e */ /* 0x000fe200000000ff */
[----:B------:R-:W-:-:S03]  /*4f70*/  IMAD.SHL.U32 R8, R8, 0x10, RZ ;  /* 0x0000001008087824 */ /* 0x000fc600078e00ff */
[----:B------:R-:W-:Y:S02]  /*4f80*/  PRMT R12, R9, 0x7610, R12 ;  /* 0x00007610090c7816 */ /* 0x000fe4000000000c */
[----:B------:R-:W2:Y:S01]  /*4f90*/  LDL R9, [R1+0xc8] ;  /* 0x0000c80001097983 */ /* 0x000ea20000100800 */
[----:B------:R-:W-:Y:S02]  /*4fa0*/  IADD3 R8, P4, R8, R6, RZ ;  /* 0x0000000608087210 */ /* 0x000fe40007f9e0ff */
[----:B------:R-:W-:Y:S02]  /*4fb0*/  PRMT R11, R12, 0x7610, R11 ;  /* 0x000076100c0b7816 */ /* 0x000fe4000000000b */
[----:B----4-:R-:W-:Y:S01]  /*4fc0*/  PRMT R3, R10, 0x7610, R3 ;  /* 0x000076100a037816 */ /* 0x010fe20000000003 */
[----:B------:R0:W5:Y:S01]  /*4fd0*/  LDL.LU R12, [R1+0x134] ;  /* 0x00013400010c7983 */ /* 0x0001620000300800 */
[----:B--2---:R-:W-:-:S05]  /*4fe0*/  IMAD.X R9, R5, 0x1, R9, P4 ;  /* 0x0000000105097824 */ /* 0x004fca00020e0609 */
[----:B------:R2:W-:Y:S04]  /*4ff0*/  @P3 STG.E.U16 desc[UR58][R8.64+0x2], R11 ;  /* 0x0000020b08003986 */ /* 0x0005e8000c10153a */
[----:B--2---:R0:W5:Y:S04]  /*5000*/  LDL.LU R11, [R1+0x130] ;  /* 0x00013000010b7983 */ /* 0x0041680000300800 */
[----:B------:R0:W5:Y:S04]  /*5010*/  LDL.LU R10, [R1+0x12c] ;  /* 0x00012c00010a7983 */ /* 0x0001680000300800 */
[----:B------:R2:W-:Y:S04]  /*5020*/  STL.S16 [R1+0xa8], R3 ;  /* 0x0000a80301007387 */ /* 0x0005e80000100600 */
[----:B--2---:R0:W5:Y:S01]  /*5030*/  LDL.LU R3, [R1+0x128] ;  /* 0x0001280001037983 */ /* 0x0041620000300800 */
[----:B------:R-:W-:Y:S01]  /*5040*/  ISETP.GT.AND P4, PT, R0, 0x8, P2 ;  /* 0x000000080000780c */ /* 0x000fe20001784270 */
[----:B------:R-:W-:-:S12]  /*5050*/  BSSY B1, `(.L_x_49) ;  /* 0x0000006000017945 */ /* 0x000fd80003800000 */
[----:B0-----:R-:W-:Y:S05]  /*5060*/  @!P4 BRA `(.L_x_50) ;  /* 0x000000000010c947 */ /* 0x001fea0003800000 */
[----:B------:R0:W-:Y:S04]  /*5070*/  STL [R1+0x128], R0 ;  /* 0x0001280001007387 */ /* 0x0001e80000100800 */
[----:B0-----:R-:W2:Y:S04]  /*5080*/  LDG.E.LTC128B.U16 R0, desc[UR58][R232.64+0x10] ;  /* 0x0000103ae8007981 */ /* 0x001ea8000c1e1520 */
[----:B--2---:R0:W-:Y:S04]  /*5090*/  STL [R1+0xa8], R0 ;  /* 0x0000a80001007387 */ /* 0x0041e80000100800 */
[----:B0-----:R0:W5:Y:S02]  /*50a0*/  LDL.LU R0, [R1+0x128] ;  /* 0x0001280001007983 */ /* 0x0011640000300800 */
.L_x_50:
[----:B------:R-:W-:Y:S05]  /*50b0*/  BSYNC B1 ;  /* 0x0000000000017941 */ /* 0x000fea0003800000 */
.L_x_49:
[----:B------:R-:W-:Y:S04]  /*50c0*/  STL [R1+0x150], R20 ;  /* 0x0001501401007387 */ /* 0x000fe80000100800 */
[----:B------:R-:W-:Y:S04]  /*50d0*/  STL [R1+0x14c], R17 ;  /* 0x00014c1101007387 */ /* 0x000fe80000100800 */
[----:B------:R-:W-:Y:S04]  /*50e0*/  STL [R1+0x148], R9 ;  /* 0x0001480901007387 */ /* 0x000fe80000100800 */
[----:B------:R2:W-:Y:S04]  /*50f0*/  STL.64 [R1+0x140], R18 ;  /* 0x0001401201007387 */ /* 0x0005e80000100a00 */
[----:B--2---:R-:W2:Y:S04]  /*5100*/  LDL R19, [R1+0xb0] ;  /* 0x0000b00001137983 */ /* 0x004ea80000100800 */
[----:B------:R3:W-:Y:S04]  /*5110*/  STL.64 [R1+0x138], R14 ;  /* 0x0001380e01007387 */ /* 0x0007e80000100a00 */
[----:B---3--:R-:W3:Y:S04]  /*5120*/  LDL.LU.64 R14, [R1+0xa0] ;  /* 0x0000a000010e7983 */ /* 0x008ee80000300a00 */
[----:B-----5:R4:W-:Y:S04]  /*5130*/  STL.64 [R1+0x130], R12 ;  /* 0x0001300c01007387 */ /* 0x0209e80000100a00 */
[----:B----4-:R-:W4:Y:S04]  /*5140*/  LDL R12, [R1+0xc8] ;  /* 0x0000c800010c7983 */ /* 0x010f280000100800 */
[----:B------:R-:W3:Y:S04]  /*5150*/  LDL R13, [R1+0xe8] ;  /* 0x0000e800010d7983 */ /* 0x000ee80000100800 */
[----:B------:R1:W-:Y:S04]  /*5160*/  STL [R1+0x12c], R8 ;  /* 0x00012c0801007387 */ /* 0x0003e80000100800 */
[----:B-1----:R-:W2:Y:S04]  /*5170*/  LDL.LU R8, [R1+0xa8] ;  /* 0x0000a80001087983 */ /* 0x002ea80000300800 */
[----:B------:R-:W-:Y:S01]  /*5180*/  STL [R1+0x128], R3 ;  /* 0x0001280301007387 */ /* 0x000fe20000100800 */
[----:B--2---:R-:W-:-:S05]  /*5190*/  HADD2.F32 R20, -RZ, R8.H0_H0 ;  /* 0x20000008ff147230 */ /* 0x004fca0000004100 */
[----:B------:R-:W-:-:S04]  /*51a0*/  FMUL R20, R20, R16 ;  /* 0x0000001014147220 */ /* 0x000fc80000400000 */
[----:B------:R-:W-:Y:S02]  /*51b0*/  FFMA R19, R19, R2, R20 ;  /* 0x0000000213137223 */ /* 0x000fe40000000014 */
[----:B------:R1:W5:Y:S03]  /*51c0*/  LDL.LU R20, [R1+0x150] ;  /* 0x0001500001147983 */ /* 0x0003660000300800 */
[----:B------:R-:W-:Y:S01]  /*51d0*/  F2FP.F16.F32.PACK_AB R18, RZ, R19 ;  /* 0x00000013ff12723e */ /* 0x000fe200000000ff */
[----:B------:R-:W-:-:S03]  /*51e0*/  @P4 IMAD.MOV.U32 R19, RZ, RZ, R5 ;  /* 0x000000ffff134224 */ /* 0x000fc600078e0005 */
[----:B------:R-:W-:Y:S01]  /*51f0*/  PRMT R17, R18, 0x7610, R17 ;  /* 0x0000761012117816 */ /* 0x000fe20000000011 */
[----:B------:R-:W-:-:S03]  /*5200*/  @P4 IMAD.MOV.U32 R18, RZ, RZ, R6 ;  /* 0x000000ffff124224 */ /* 0x000fc600078e0006 */
[----:B------:R-:W-:Y:S01]  /*5210*/  PRMT R9, R17, 0x7610, R9 ;  /* 0x0000761011097816 */ /* 0x000fe20000000009 */
[----:B------:R-:W-:-:S04]  /*5220*/  IMAD.U32 R17, RZ, RZ, UR9 ;  /* 0x00000009ff117e24 */ /* 0x000fc8000f8e00ff */
[----:B------:R2:W-:Y:S02]  /*5230*/  @P4 STG.E.U16 desc[UR58][R18.64+0x10], R9 ;  /* 0x0000100912004986 */ /* 0x0005e4000c10153a */
[----:B--2---:R-:W-:Y:S02]  /*5240*/  IMAD.U32 R9, RZ, RZ, UR8 ;  /* 0x00000008ff097e24 */ /* 0x004fe4000f8e00ff */
[----:B------:R-:W-:Y:S02]  /*5250*/  IMAD.U32 R19, RZ, RZ, UR8 ;  /* 0x00000008ff137e24 */ /* 0x000fe4000f8e00ff */
[C---:B------:R-:W-:Y:S01]  /*5260*/  IMAD.SHL.U32 R18, R9.reuse, 0x200, RZ ;  /* 0x0000020009127824 */ /* 0x040fe200078e00ff */
[----:B------:R-:W-:Y:S01]  /*5270*/  SHF.L.U64.HI R17, R9, 0x9, R17 ;  /* 0x0000000909117819 */ /* 0x000fe20000010211 */
[----:B------:R-:W-:-:S04]  /*5280*/  IMAD.SHL.U32 R19, R19, 0x10, RZ ;  /* 0x0000001013137824 */ /* 0x000fc800078e00ff */
[----:B------:R2:W-:Y:S02]  /*5290*/  STL [R1+0x114], R17 ;  /* 0x0001141101007387 */ /* 0x0005e40000100800 */
[----:B--2---:R-:W-:-:S05]  /*52a0*/  IMAD.U32 R17, RZ, RZ, UR9 ;  /* 0x00000009ff117e24 */ /* 0x004fca000f8e00ff */
[----:B------:R-:W-:Y:S02]  /*52b0*/  SHF.L.U64.HI R9, R9, 0x8, R17 ;  /* 0x0000000809097819 */ /* 0x000fe40000010211 */
[----:B------:R1:W5:Y:S01]  /*52c0*/  LDL.LU R17, [R1+0x14c] ;  /* 0x00014c0001117983 */ /* 0x0003620000300800 */
[----:B------:R-:W-:-:S03]  /*52d0*/  IADD3 R18, P3, P4, R19, R10, R18 ;  /* 0x0000000a13127210 */ /* 0x000fc60007c7e012 */
[----:B------:R2:W-:Y:S04]  /*52e0*/  STL [R1+0x120], R9 ;  /* 0x0001200901007387 */ /* 0x0005e80000100800 */
[----:B--2---:R1:W5:Y:S04]  /*52f0*/  LDL.LU R9, [R1+0x148] ;  /* 0x0001480001097983 */ /* 0x0043680000300800 */
[----:B------:R-:W4:Y:S01]  /*5300*/  LDL R19, [R1+0x114] ;  /* 0x0001140001137983 */ /* 0x000f220000100800 */
[----:B------:R-:W-:Y:S02]  /*5310*/  PRMT R3, R8, 0x7610, R3 ;  /* 0x0000761008037816 */ /* 0x000fe40000000003 */
[----:B----4-:R-:W-:Y:S01]  /*5320*/  IADD3.X R19, R12, R11, R19, P3, P4 ;  /* 0x0000000b0c137210 */ /* 0x010fe20001fe8413 */
[----:B------:R-:W-:-:S04]  /*5330*/  IMAD.U32 R12, RZ, RZ, UR8 ;  /* 0x00000008ff0c7e24 */ /* 0x000fc8000f8e00ff */
[----:B------:R-:W-:Y:S01]  /*5340*/  IMAD.SHL.U32 R12, R12, 0x100, RZ ;  /* 0x000001000c0c7824 */ /* 0x000fe200078e00ff */
[----:B------:R2:W-:Y:S01]  /*5350*/  STL.64 [R1+0xd8], R18 ;  /* 0x0000d81201007387 */ /* 0x0005e20000100a00 */
[----:B---3--:R-:W-:-:S03]  /*5360*/  IMAD.WIDE.U32 R12, R13, 0x78, R14 ;  /* 0x000000780d0c7825 */ /* 0x008fc600078e000e */
[----:B--2---:R1:W5:Y:S01]  /*5370*/  LDL.LU.64 R18, [R1+0x140] ;  /* 0x0001400001127983 */ /* 0x0043620000300a00 */
[----:B------:R-:W-:-:S03]  /*5380*/  ISETP.GT.AND P3, PT, R0, 0x9, P2 ;  /* 0x000000090000780c */ /* 0x000fc60001764270 */
[----:B------:R1:W5:Y:S04]  /*5390*/  LDL.LU.64 R14, [R1+0x138] ;  /* 0x00013800010e7983 */ /* 0x0003680000300a00 */
[----:B------:R2:W-:Y:S04]  /*53a0*/  STL.64 [R1+0xa0], R12 ;  /* 0x0000a00c01007387 */ /* 0x0005e80000100a00 */
[----:B--2---:R1:W5:Y:S04]  /*53b0*/  LDL.LU.64 R12, [R1+0x130] ;  /* 0x00013000010c7983 */ /* 0x0043680000300a00 */
[----:B------:R1:W5:Y:S04]  /*53c0*/  LDL.LU R8, [R1+0x12c] ;  /* 0x00012c0001087983 */ /* 0x0003680000300800 */
[----:B------:R2:W-:Y:S04]  /*53d0*/  STL.S16 [R1+0xa8], R3 ;  /* 0x0000a80301007387 */ /* 0x0005e80000100600 */
[----:B--2---:R1:W5:Y:S01]  /*53e0*/  LDL.LU R3, [R1+0x128] ;  /* 0x0001280001037983 */ /* 0x0043620000300800 */
[----:B------:R-:W-:Y:S04]  /*53f0*/  BSSY B1, `(.L_x_51) ;  /* 0x0000006000017945 */ /* 0x000fe80003800000 */
[----:B------:R-:W-:Y:S05]  /*5400*/  @!P3 BRA `(.L_x_52) ;  /* 0x000000000010b947 */ /* 0x000fea0003800000 */
[----:B------:R2:W-:Y:S04]  /*5410*/  STL [R1+0x128], R0 ;  /* 0x0001280001007387 */ /* 0x0005e80000100800 */
[----:B--2---:R-:W2:Y:S04]  /*5420*/  LDG.E.LTC128B.U16 R0, desc[UR58][R232.64+0x12] ;  /* 0x0000123ae8007981 */ /* 0x004ea8000c1e1520 */
[----:B--2---:R2:W-:Y:S04]  /*5430*/  STL [R1+0xa8], R0 ;  /* 0x0000a80001007387 */ /* 0x0045e80000100800 */
[----:B--2---:R2:W5:Y:S02]  /*5440*/  LDL.LU R0, [R1+0x128] ;  /* 0x0001280001007983 */ /* 0x0045640000300800 */
.L_x_52:
[----:B------:R-:W-:Y:S05]  /*5450*/  BSYNC B1 ;  /* 0x0000000000017941 */ /* 0x000fea0003800000 */
.L_x_51:
[----:B------:R-:W-:Y:S04]  /*5460*/  STL [R1+0x16c], R25 ;  /* 0x00016c1901007387 */ /* 0x000fe80000100800 */
[----:B------:R3:W-:Y:S04]  /*5470*/  STL [R1+0x168], R24 ;  /* 0x0001681801007387 */ /* 0x0007e80000100800 */
[----:B---3--:R-:W3:Y:S04]  /*5480*/  LDL R24, [R1+0x120] ;  /* 0x0001200001187983 */ /* 0x008ee80000100800 */
[----:B------:R4:W-:Y:S04]  /*5490*/  STL.64 [R1+0x160], R22 ;  /* 0x0001601601007387 */ /* 0x0009e80000100a00 */
[----:B----4-:R-:W4:Y:S04]  /*54a0*/  LDL.LU.64 R22, [R1+0xa0] ;  /* 0x0000a00001167983 */ /* 0x010f280000300a00 */
[----:B-----5:R0:W-:Y:S04]  /*54b0*/  STL.64 [R1+0x158], R20 ;  /* 0x0001581401007387 */ /* 0x0201e80000100a00 */
[----:B0-----:R-:W2:Y:S04]  /*54c0*/  LDL.64 R20, [R1+0xc0] ;  /* 0x0000c00001147983 */ /* 0x001ea80000100a00 */
[----:B------:R0:W-:Y:S04]  /*54d0*/  STL.64 [R1+0x150], R18 ;  /* 0x0001501201007387 */ /* 0x0001e80000100a00 */
[----:B0-----:R-:W3:Y:S04]  /*54e0*/  LDL.64 R18, [R1+0xf0] ;  /* 0x0000f00001127983 */ /* 0x001ee80000100a00 */
[----:B------:R0:W-:Y:S04]  /*54f0*/  STL [R1+0x148], R17 ;  /* 0x0001481101007387 */ /* 0x0001e80000100800 */
[----:B0-----:R-:W3:Y:S04]  /*5500*/  LDL R17, [R1+0xec] ;  /* 0x0000ec0001117983 */ /* 0x001ee80000100800 */
[----:B------:R0:W-:Y:S04]  /*5510*/  STL [R1+0x144], R15 ;  /* 0x0001440f01007387 */ /* 0x0001e80000100800 */
[----:B0-----:R-:W2:Y:S04]  /*5520*/  LDL.LU R15, [R1+0x100] ;  /* 0x00010000010f7983 */ /* 0x001ea80000300800 */
[----:B------:R0:W-:Y:S01]  /*5530*/  STL [R1+0x140], R14 ;  /* 0x0001400e01007387 */ /* 0x0001e20000100800 */
[----:B------:R-:W-:-:S03]  /*5540*/  IMAD.U32 R13, RZ, RZ, UR8 ;  /* 0x00000008ff0d7e24 */ /* 0x000fc6000f8e00ff */
[----:B0-----:R-:W3:Y:S04]  /*5550*/  LDL.LU R14, [R1+0xb4] ;  /* 0x0000b400010e7983 */ /* 0x001ee80000300800 */
[----:B------:R-:W-:Y:S04]  /*5560*/  STL.64 [R1+0x138], R10 ;  /* 0x0001380a01007387 */ /* 0x000fe80000100a00 */
[----:B------:R-:W-:Y:S04]  /*5570*/  STL [R1+0x130], R9 ;  /* 0x0001300901007387 */ /* 0x000fe80000100800 */
[----:B------:R0:W-:Y:S01]  /*5580*/  STL [R1+0x12c], R8 ;  /* 0x00012c0801007387 */ /* 0x0001e20000100800 */
[----:B------:R-:W-:-:S03]  /*5590*/  IMAD.SHL.U32 R13, R13, 0x10, RZ ;  /* 0x000000100d0d7824 */ /* 0x000fc600078e00ff */
[----:B0-----:R-:W3:Y:S04]  /*55a0*/  LDL.LU R8, [R1+0xa8] ;  /* 0x0000a80001087983 */ /* 0x001ee80000300800 */
[----:B------:R-:W-:Y:S01]  /*55b0*/  STL [R1+0x128], R3 ;  /* 0x0001280301007387 */ /* 0x000fe20000100800 */
[----:B----4-:R-:W-:-:S05]  /*55c0*/  IADD3 R25, P6, R12, R22, RZ ;  /* 0x000000160c197210 */ /* 0x010fca0007fde0ff */
[----:B------:R0:W-:Y:S04]  /*55d0*/  STL [R1+0xcc], R25 ;  /* 0x0000cc1901007387 */ /* 0x0001e80000100800 */
[----:B0-----:R0:W5:Y:S01]  /*55e0*/  LDL.LU R25, [R1+0x16c] ;  /* 0x00016c0001197983 */ /* 0x0011620000300800 */
[----:B--2---:R-:W-:-:S04]  /*55f0*/  LOP3.LUT R15, R15, 0xffffffef, RZ, 0xc0, !PT ;  /* 0xffffffef0f0f7812 */ /* 0x004fc800078ec0ff */
[----:B------:R-:W-:Y:S02]  /*5600*/  @P0 LOP3.LUT R15, R15, 0x10, RZ, 0xfc, !PT ;  /* 0x000000100f0f0812 */ /* 0x000fe400078efcff */
[----:B------:R-:W-:-:S05]  /*5610*/  IADD3 R12, P0, P4, R12, R22, R20 ;  /* 0x000000160c0c7210 */ /* 0x000fca0007c1e014 */
[----:B------:R2:W-:Y:S01]  /*5620*/  STL [R1+0x118], R12 ;  /* 0x0001180c01007387 */ /* 0x0005e20000100800 */
[----:B------:R-:W-:Y:S01]  /*5630*/  LOP3.LUT R15, R15, 0xfffffffd, RZ, 0xc0, !PT ;  /* 0xfffffffd0f0f7812 */ /* 0x000fe200078ec0ff */
[----:B--2---:R-:W-:-:S04]  /*5640*/  IMAD.U32 R12, RZ, RZ, UR8 ;  /* 0x00000008ff0c7e24 */ /* 0x004fc8000f8e00ff */
[----:B------:R-:W-:Y:S01]  /*5650*/  IMAD.SHL.U32 R12, R12, 0x100, RZ ;  /* 0x000001000c0c7824 */ /* 0x000fe200078e00ff */
[----:B------:R-:W-:-:S04]  /*5660*/  @P6 LOP3.LUT R15, R15, 0x2, RZ, 0xfc, !PT ;  /* 0x000000020f0f6812 */ /* 0x000fc800078efcff */
[----:B------:R-:W-:Y:S02]  /*5670*/  IADD3 R12, P5, P6, R13, R6, R12 ;  /* 0x000000060d0c7210 */ /* 0x000fe40007ebe00c */
[----:B------:R-:W2:Y:S01]  /*5680*/  LDL R13, [R1+0xc8] ;  /* 0x0000c800010d7983 */ /* 0x000ea20000100800 */
[----:B---3--:R-:W-:Y:S02]  /*5690*/  IADD3 R17, R17, R23, RZ ;  /* 0x0000001711117210 */ /* 0x008fe40007ffe0ff */
[----:B------:R-:W-:Y:S02]  /*56a0*/  PRMT R3, R8, 0x7610, R3 ;  /* 0x0000761008037816 */ /* 0x000fe40000000003 */
[----:B--2---:R-:W-:Y:S02]  /*56b0*/  IADD3.X R13, R13, R5, R24, P5, P6 ;  /* 0x000000050d0d7210 */ /* 0x004fe40002fec418 */
[----:B------:R0:W5:Y:S04]  /*56c0*/  LDL.LU R24, [R1+0x168] ;  /* 0x0001680001187983 */ /* 0x0001680000300800 */
[----:B------:R-:W-:Y:S01]  /*56d0*/  STL [R1+0x100], R15 ;  /* 0x0001000f01007387 */ /* 0x000fe20000100800 */
[----:B------:R-:W-:-:S03]  /*56e0*/  LOP3.LUT P6, RZ, R15, 0x4, RZ, 0xc0, !PT ;  /* 0x000000040fff7812 */ /* 0x000fc600078cc0ff */
[----:B------:R0:W5:Y:S04]  /*56f0*/  LDL.LU.64 R22, [R1+0x160] ;  /* 0x0001600001167983 */ /* 0x0001680000300a00 */
[----:B------:R2:W-:Y:S02]  /*5700*/  STL [R1+0xac], R17 ;  /* 0x0000ac1101007387 */ /* 0x0005e40000100800 */
[----:B--2---:R-:W-:Y:S02]  /*5710*/  IADD3.X R17, R19, R17, R21, P0, P4 ;  /* 0x0000001113117210 */ /* 0x004fe400007e8415 */
[----:B------:R-:W-:Y:S01]  /*5720*/  LOP3.LUT P0, RZ, R15, 0x10, RZ, 0xc0, !PT ;  /* 0x000000100fff7812 */ /* 0x000fe2000780c0ff */
[----:B------:R-:W-:Y:S01]  /*5730*/  HADD2.F32 R15, -RZ, R8.H0_H0 ;  /* 0x20000008ff0f7230 */ /* 0x000fe20000004100 */
[----:B------:R0:W5:Y:S04]  /*5740*/  LDL.LU.64 R20, [R1+0x158] ;  /* 0x0001580001147983 */ /* 0x0001680000300a00 */
[----:B------:R-:W-:Y:S01]  /*5750*/  FMUL R15, R15, R16 ;  /* 0x000000100f0f7220 */ /* 0x000fe20000400000 */
[----:B------:R0:W5:Y:S03]  /*5760*/  LDL.LU.64 R18, [R1+0x150] ;  /* 0x0001500001127983 */ /* 0x0001660000300a00 */
[----:B------:R-:W-:-:S05]  /*5770*/  FFMA R14, R14, R2, R15 ;  /* 0x000000020e0e7223 */ /* 0x000fca000000000f */
[----:B------:R-:W-:-:S04]  /*5780*/  F2FP.F16.F32.PACK_AB R11, RZ, R14 ;  /* 0x0000000eff0b723e */ /* 0x000fc800000000ff */
[----:B------:R-:W-:Y:S01]  /*5790*/  PRMT R10, R11, 0x7610, R10 ;  /* 0x000076100b0a7816 */ /* 0x000fe2000000000a */
[----:B------:R-:W-:-:S03]  /*57a0*/  @P3 IMAD.MOV.U32 R11, RZ, RZ, R5 ;  /* 0x000000ffff0b3224 */ /* 0x000fc600078e0005 */
[----:B------:R-:W-:Y:S01]  /*57b0*/  PRMT R9, R10, 0x7610, R9 ;  /* 0x000076100a097816 */ /* 0x000fe20000000009 */
[----:B------:R-:W-:Y:S01]  /*57c0*/  @P3 IMAD.MOV.U32 R10, RZ, RZ, R6 ;  /* 0x000000ffff0a3224 */ /* 0x000fe200078e0006 */
[----:B------:R2:W-:Y:S04]  /*57d0*/  STL [R1+0x124], R17 ;  /* 0x0001241101007387 */ /* 0x0005e80000100800 */
[----:B------:R3:W-:Y:S04]  /*57e0*/  @P3 STG.E.U16 desc[UR58][R10.64+0x12], R9 ;  /* 0x000012090a003986 */ /* 0x0007e8000c10153a */
[----:B--2---:R0:W5:Y:S04]  /*57f0*/  LDL.LU R17, [R1+0x148] ;  /* 0x0001480001117983 */ /* 0x0041680000300800 */
[----:B------:R0:W5:Y:S04]  /*5800*/  LDL.LU R15, [R1+0x144] ;  /* 0x00014400010f7983 */ /* 0x0001680000300800 */
[----:B------:R0:W5:Y:S04]  /*5810*/  LDL.LU R14, [R1+0x140] ;  /* 0x00014000010e7983 */ /* 0x0001680000300800 */
[----:B---3--:R0:W5:Y:S04]  /*5820*/  LDL.LU.64 R10, [R1+0x138] ;  /* 0x00013800010a7983 */ /* 0x0081680000300a00 */
[----:B------:R0:W5:Y:S04]  /*5830*/  LDL.LU R9, [R1+0x130] ;  /* 0x0001300001097983 */ /* 0x0001680000300800 */
[----:B------:R0:W5:Y:S04]  /*5840*/  LDL.LU R8, [R1+0x12c] ;  /* 0x00012c0001087983 */ /* 0x0001680000300800 */
[----:B------:R2:W-:Y:S04]  /*5850*/  STL.S16 [R1+0xa8], R3 ;  /* 0x0000a80301007387 */ /* 0x0005e80000100600 */
[----:B--2---:R0:W5:Y:S01]  /*5860*/  LDL.LU R3, [R1+0x128] ;  /* 0x0001280001037983 */ /* 0x0041620000300800 */
[----:B------:R-:W-:Y:S01]  /*5870*/  ISETP.GT.AND P3, PT, R0, 0x8, P6 ;  /* 0x000000080000780c */ /* 0x000fe20003764270 */
[----:B------:R-:W-:-:S12]  /*5880*/  BSSY B1, `(.L_x_53) ;  /* 0x0000006000017945 */ /* 0x000fd80003800000 */
[----:B0-----:R-:W-:Y:S05]  /*5890*/  @!P3 BRA `(.L_x_54) ;  /* 0x000000000010b947 */ /* 0x001fea0003800000 */
[----:B------:R0:W-:Y:S04]  /*58a0*/  STL [R1+0x128], R0 ;  /* 0x0001280001007387 */ /* 0x0001e80000100800 */
[----:B0----5:R-:W2:Y:S04]  /*58b0*/  LDG.E.LTC128B.U16 R0, desc[UR58][R22.64+0x10] ;  /* 0x0000103a16007981 */ /* 0x021ea8000c1e1520 */
[----:B--2---:R0:W-:Y:S04]  /*58c0*/  STL [R1+0xa8], R0 ;  /* 0x0000a80001007387 */ /* 0x0041e80000100800 */
[----:B0-----:R0:W5:Y:S02]  /*58d0*/  LDL.LU R0, [R1+0x128] ;  /* 0x0001280001007983 */ /* 0x0011640000300800 */
.L_x_54:
[----:B------:R-:W-:Y:S05]  /*58e0*/  BSYNC B1 ;  /* 0x0000000000017941 */ /* 0x000fea0003800000 */
.L_x_53:
[----:B-----5:R-:W-:Y:S04]  /*58f0*/  STL [R1+0x15c], R25 ;  /* 0x00015c1901007387 */ /* 0x020fe80000100800 */
[----:B------:R2:W-:Y:S04]  /*5900*/  STL [R1+0x158], R24 ;  /* 0x0001581801007387 */ /* 0x0005e80000100800 */
[----:B--2---:R-:W2:Y:S04]  /*5910*/  LDL.LU R24, [R1+0xb8] ;  /* 0x0000b80001187983 */ /* 0x004ea80000300800 */
[----:B------:R-:W-:Y:S04]  /*5920*/  STL [R1+0x154], R23 ;  /* 0x0001541701007387 */ /* 0x000fe80000100800 */
[----:B------:R-:W-:Y:S04]  /*5930*/  STL [R1+0x150], R22 ;  /* 0x0001501601007387 */ /* 0x000fe80000100800 */
[----:B------:R-:W-:Y:S04]  /*5940*/  STL [R1+0x14c], R17 ;  /* 0x00014c1101007387 */ /* 0x000fe80000100800 */
[----:B------:R3:W-:Y:S04]  /*5950*/  STL [R1+0x148], R11 ;  /* 0x0001480b01007387 */ /* 0x0007e80000100800 */
[----:B---3--:R-:W3:Y:S04]  /*5960*/  LDL R11, [R1+0xec] ;  /* 0x0000ec00010b7983 */ /* 0x008ee80000100800 */
[----:B------:R4:W-:Y:S04]  /*5970*/  STL.64 [R1+0x140], R12 ;  /* 0x0001400c01007387 */ /* 0x0009e80000100a00 */
[----:B----4-:R-:W4:Y:S04]  /*5980*/  LDL.64 R12, [R1+0xc0] ;  /* 0x0000c000010c7983 */ /* 0x010f280000100a00 */
[----:B------:R1:W-:Y:S04]  /*5990*/  STL [R1+0x138], R10 ;  /* 0x0001380a01007387 */ /* 0x0003e80000100800 */
[----:B-1----:R-:W2:Y:S04]  /*59a0*/  LDL R10, [R1+0xe8] ;  /* 0x0000e800010a7983 */ /* 0x002ea80000100800 */
[----:B------:R1:W-:Y:S04]  /*59b0*/  STL.64 [R1+0x130], R6 ;  /* 0x0001300601007387 */ /* 0x0003e80000100a00 */
[----:B-1----:R-:W3:Y:S04]  /*59c0*/  LDL R6, [R1+0x108] ;  /* 0x0001080001067983 */ /* 0x002ee80000100800 */
[----:B------:R-:W3:Y:S04]  /*59d0*/  LDL R7, [R1+0xf8] ;  /* 0x0000f80001077983 */ /* 0x000ee80000100800 */
[----:B------:R1:W-:Y:S04]  /*59e0*/  STL [R1+0x12c], R5 ;  /* 0x00012c0501007387 */ /* 0x0003e80000100800 */
[----:B-1----:R-:W4:Y:S04]  /*59f0*/  LDL.LU R5, [R1+0xa8] ;  /* 0x0000a80001057983 */ /* 0x002f280000300800 */
[----:B------:R-:W-:Y:S01]  /*5a00*/  STL [R1+0x128], R4 ;  /* 0x0001280401007387 */ /* 0x000fe20000100800 */
[----:B--2---:R-:W-:-:S04]  /*5a10*/  IMAD.WIDE.U32 R20, R10, 0x78, R20 ;  /* 0x000000780a147825 */ /* 0x004fc800078e0014 */
[----:B----4-:R-:W-:-:S05]  /*5a20*/  HADD2.F32 R25, -RZ, R5.H0_H0 ;  /* 0x20000005ff197230 */ /* 0x010fca0000004100 */
[----:B------:R-:W-:-:S04]  /*5a30*/  FMUL R25, R25, R16 ;  /* 0x0000001019197220 */ /* 0x000fc80000400000 */
[----:B------:R-:W-:Y:S02]  /*5a40*/  FFMA R24, R24, R2, R25 ;  /* 0x0000000218187223 */ /* 0x000fe40000000019 */
[----:B------:R1:W5:Y:S03]  /*5a50*/  LDL.LU R25, [R1+0x15c] ;  /* 0x00015c0001197983 */ /* 0x0003660000300800 */
[----:B------:R-:W-:Y:S02]  /*5a60*/  F2FP.F16.F32.PACK_AB R23, RZ, R24 ;  /* 0x00000018ff17723e */ /* 0x000fe400000000ff */
[----:B------:R1:W5:Y:S02]  /*5a70*/  LDL.LU R24, [R1+0x158] ;  /* 0x0001580001187983 */ /* 0x0003640000300800 */
[----:B------:R-:W-:Y:S02]  /*5a80*/  PRMT R22, R23, 0x7610, R22 ;  /* 0x0000761017167816 */ /* 0x000fe40000000016 */
[----:B------:R1:W5:Y:S02]  /*5a90*/  LDL.LU R23, [R1+0x154] ;  /* 0x0001540001177983 */ /* 0x0003640000300800 */
[----:B------:R-:W-:-:S02]  /*5aa0*/  PRMT R17, R22, 0x7610, R17 ;  /* 0x0000761016117816 */ /* 0x000fc40000000011 */
[----:B------:R1:W5:Y:S04]  /*5ab0*/  LDL.LU R22, [R1+0x150] ;  /* 0x0001500001167983 */ /* 0x0003680000300800 */
[----:B------:R2:W-:Y:S01]  /*5ac0*/  @P3 STG.E.U16 desc[UR58][R8.64+0x10], R17 ;  /* 0x0000101108003986 */ /* 0x0005e2000c10153a */
[----:B------:R-:W-:-:S04]  /*5ad0*/  IADD3 R20, P3, R12, R20, RZ ;  /* 0x000000140c147210 */ /* 0x000fc80007f7e0ff */
[----:B---3--:R-:W-:-:S03]  /*5ae0*/  IADD3.X R21, R13, R11, R21, P3, !PT ;  /* 0x0000000b0d157210 */ /* 0x008fc60001ffe415 */
[----:B------:R-:W-:Y:S01]  /*5af0*/  IMAD.WIDE.U32 R20, R3, R10, R20 ;  /* 0x0000000a03147225 */ /* 0x000fe200078e0014 */
[----:B--2---:R1:W5:Y:S02]  /*5b00*/  LDL.LU R17, [R1+0x14c] ;  /* 0x00014c0001117983 */ /* 0x0043640000300800 */
[----:B------:R-:W-:Y:S02]  /*5b10*/  IADD3 R20, P3, R18, R20, RZ ;  /* 0x0000001412147210 */ /* 0x000fe40007f7e0ff */
[----:B------:R1:W5:Y:S02]  /*5b20*/  LDL.LU R11, [R1+0x148] ;  /* 0x00014800010b7983 */ /* 0x0003640000300800 */
[----:B------:R-:W-:Y:S02]  /*5b30*/  IADD3.X R21, R19, R6, R21, P3, !PT ;  /* 0x0000000613157210 */ /* 0x000fe40001ffe415 */
[----:B------:R1:W5:Y:S04]  /*5b40*/  LDL.LU.64 R12, [R1+0x140] ;  /* 0x00014000010c7983 */ /* 0x0003680000300a00 */
[----:B------:R1:W5:Y:S01]  /*5b50*/  LDL.LU R10, [R1+0x138] ;  /* 0x00013800010a7983 */ /* 0x0003620000300800 */
[----:B------:R-:W-:-:S03]  /*5b60*/  IMAD.WIDE.U32 R6, R7, UR53, R20 ;  /* 0x0000003507067c25 */ /* 0x000fc6000f8e0014 */
[----:B------:R-:W2:Y:S01]  /*5b70*/  LDL R21, [R1+0x104] ;  /* 0x0001040001157983 */ /* 0x000ea20000100800 */
[----:B------:R-:W-:Y:S02]  /*5b80*/  LEA R20, P3, R6, R14, 0x1 ;  /* 0x0000000e06147211 */ /* 0x000fe400078608ff */
[----:B------:R-:W-:Y:S01]  /*5b90*/  PRMT R4, R5, 0x7610, R4 ;  /* 0x0000761005047816 */ /* 0x000fe20000000004 */
[----:B--2---:R-:W-:-:S05]  /*5ba0*/  IMAD.IADD R21, R21, 0x1, R7 ;  /* 0x0000000115157824 */ /* 0x004fca00078e0207 */
[----:B------:R-:W-:Y:S02]  /*5bb0*/  LEA.HI.X R21, R6, R15, R21, 0x1, P3 ;  /* 0x0000000f06157211 */ /* 0x000fe400018f0c15 */
[----:B------:R1:W5:Y:S01]  /*5bc0*/  LDL.LU.64 R6, [R1+0x130] ;  /* 0x0001300001067983 */ /* 0x0003620000300a00 */
[----:B------:R-:W-:-:S03]  /*5bd0*/  ISETP.GT.AND P3, PT, R0, 0x9, P6 ;  /* 0x000000090000780c */ /* 0x000fc60003764270 */
[----:B------:R1:W5:Y:S04]  /*5be0*/  LDL.LU R5, [R1+0x12c] ;  /* 0x00012c0001057983 */ /* 0x0003680000300800 */
[----:B------:R2:W-:Y:S04]  /*5bf0*/  STL.S16 [R1+0xa8], R4 ;  /* 0x0000a80401007387 */ /* 0x0005e80000100600 */
[----:B--2---:R1:W5:Y:S01]  /*5c00*/  LDL.LU R4, [R1+0x128] ;  /* 0x0001280001047983 */ /* 0x0043620000300800 */
[----:B------:R-:W-:Y:S04]  /*5c10*/  BSSY B1, `(.L_x_55) ;  /* 0x0000006000017945 */ /* 0x000fe80003800000 */
[----:B------:R-:W-:Y:S05]  /*5c20*/  @!P3 BRA `(.L_x_56) ;  /* 0x000000000010b947 */ /* 0x000fea0003800000 */
[----:B------:R2:W-:Y:S04]  /*5c30*/  STL [R1+0x128], R0 ;  /* 0x0001280001007387 */ /* 0x0005e80000100800 */
[----:B--2--5:R-:W2:Y:S04]  /*5c40*/  LDG.E.LTC128B.U16 R0, desc[UR58][R22.64+0x12] ;  /* 0x0000123a16007981 */ /* 0x024ea8000c1e1520 */
[----:B--2---:R2:W-:Y:S04]  /*5c50*/  STL [R1+0xa8], R0 ;  /* 0x0000a80001007387 */ /* 0x0045e80000100800 */
[----:B--2---:R2:W5:Y:S02]  /*5c60*/  LDL.LU R0, [R1+0x128] ;  /* 0x0001280001007983 */ /* 0x0045640000300800 */
.L_x_56:
[----:B------:R-:W-:Y:S05]  /*5c70*/  BSYNC B1 ;  /* 0x0000000000017941 */ /* 0x000fea0003800000 */
.L_x_55:
[----:B------:R3:W-:Y:S04]  /*5c80*/  STL [R1+0x174], R30 ;  /* 0x0001741e01007387 */ /* 0x0007e80000100800 */
[----:B---3--:R-:W3:Y:S04]  /*5c90*/  LDL R30, [R1+0x100] ;  /* 0x00010000011e7983 */ /* 0x008ee80000100800 */
[----:B------:R4:W-:Y:S04]  /*5ca0*/  STL [R1+0x170], R29 ;  /* 0x0001701d01007387 */ /* 0x0009e80000100800 */
[----:B----4-:R-:W4:Y:S04]  /*5cb0*/  LDL.LU R29, [R1+0xbc] ;  /* 0x0000bc00011d7983 */ /* 0x010f280000300800 */
[----:B------:R-:W-:Y:S04]  /*5cc0*/  STL [R1+0x16c], R28 ;  /* 0x00016c1c01007387 */ /* 0x000fe80000100800 */
[----:B------:R0:W-:Y:S04]  /*5cd0*/  STL [R1+0x168], R27 ;  /* 0x0001681b01007387 */ /* 0x0001e80000100800 */
[----:B0-----:R-:W2:Y:S04]  /*5ce0*/  LDL.LU R27, [R1+0xac] ;  /* 0x0000ac00011b7983 */ /* 0x001ea80000300800 */
[----:B------:R0:W-:Y:S04]  /*5cf0*/  STL [R1+0x164], R26 ;  /* 0x0001641a01007387 */ /* 0x0001e80000100800 */
[----:B0-----:R-:W2:Y:S04]  /*5d00*/  LDL.LU R26, [R1+0xcc] ;  /* 0x0000cc00011a7983 */ /* 0x001ea80000300800 */
[----:B-----5:R0:W-:Y:S04]  /*5d10*/  STL [R1+0x160], R23 ;  /* 0x0001601701007387 */ /* 0x0201e80000100800 */
[----:B0-----:R-:W4:Y:S04]  /*5d20*/  LDL.LU R23, [R1+0xa8] ;  /* 0x0000a80001177983 */ /* 0x001f280000300800 */
[----:B------:R0:W-:Y:S04]  /*5d30*/  STL.64 [R1+0x158], R24 ;  /* 0x0001581801007387 */ /* 0x0001e80000100a00 */
[----:B0-----:R-:W2:Y:S04]  /*5d40*/  LDL.LU.64 R24, [R1+0xf0] ;  /* 0x0000f00001187983 */ /* 0x001ea80000300a00 */
[----:B------:R-:W-:Y:S04]  /*5d50*/  STL [R1+0x154], R22 ;  /* 0x0001541601007387 */ /* 0x000fe80000100800 */
[----:B------:R0:W-:Y:S04]  /*5d60*/  STL [R1+0x150], R21 ;  /* 0x0001501501007387 */ /* 0x0001e80000100800 */
[----:B0-----:R-:W2:Y:S04]  /*5d70*/  LDL.LU R21, [R1+0x80] ;  /* 0x0000800001157983 */ /* 0x001ea80000300800 */
[----:B------:R-:W-:Y:S04]  /*5d80*/  STL [R1+0x14c], R20 ;  /* 0x00014c1401007387 */ /* 0x000fe80000100800 */
[----:B------:R-:W-:Y:S04]  /*5d90*/  STL [R1+0x148], R3 ;  /* 0x0001480301007387 */ /* 0x000fe80000100800 */
[----:B------:R-:W-:Y:S04]  /*5da0*/  STL.64 [R1+0x140], R18 ;  /* 0x0001401201007387 */ /* 0x000fe80000100a00 */
[----:B------:R0:W-:Y:S04]  /*5db0*/  STL.64 [R1+0x138], R12 ;  /* 0x0001380c01007387 */ /* 0x0001e80000100a00 */
[----:B0-----:R-:W2:Y:S04]  /*5dc0*/  LDL R13, [R1+0xe8] ;  /* 0x0000e800010d7983 */ /* 0x001ea80000100800 */
[----:B------:R0:W-:Y:S04]  /*5dd0*/  STL.64 [R1+0x130], R6 ;  /* 0x0001300601007387 */ /* 0x0001e80000100a00 */
[----:B0-----:R-:W2:Y:S04]  /*5de0*/  LDL.LU.64 R6, [R1+0xc0] ;  /* 0x0000c00001067983 */ /* 0x001ea80000300a00 */
[----:B------:R0:W-:Y:S04]  /*5df0*/  STL.64 [R1+0x128], R4 ;  /* 0x0001280401007387 */ /* 0x0001e80000100a00 */
[----:B0-----:R-:W2:Y:S01]  /*5e00*/  LDL.LU.64 R4, [R1+0xd0] ;  /* 0x0000d00001047983 */ /* 0x001ea20000300a00 */
[----:B---3--:R-:W-:Y:S01]  /*5e10*/  LOP3.LUT P4, RZ, R30, 0x2, RZ, 0xc0, !PT ;  /* 0x000000021eff7812 */ /* 0x008fe2000788c0ff */
[----:B----4-:R-:W-:-:S05]  /*5e20*/  HADD2.F32 R30, -RZ, R23.H0_H0 ;  /* 0x20000017ff1e7230 */ /* 0x010fca0000004100 */
[----:B------:R-:W-:-:S04]  /*5e30*/  FMUL R30, R30, R16 ;  /* 0x000000101e1e7220 */ /* 0x000fc80000400000 */
[----:B------:R-:W-:Y:S02]  /*5e40*/  FFMA R29, R29, R2, R30 ;  /* 0x000000021d1d7223 */ /* 0x000fe4000000001e */
[----:B------:R0:W5:Y:S03]  /*5e50*/  LDL.LU R30, [R1+0x174] ;  /* 0x00017400011e7983 */ /* 0x0001660000300800 */
[----:B------:R-:W-:Y:S02]  /*5e60*/  F2FP.F16.F32.PACK_AB R19, RZ, R29 ;  /* 0x0000001dff13723e */ /* 0x000fe400000000ff */
[----:B------:R0:W5:Y:S02]  /*5e70*/  LDL.LU R29, [R1+0x170] ;  /* 0x00017000011d7983 */ /* 0x0001640000300800 */
[----:B------:R-:W-:Y:S01]  /*5e80*/  PRMT R28, R19, 0x7610, R28 ;  /* 0x00007610131c7816 */ /* 0x000fe2000000001c */
[----:B------:R-:W-:-:S03]  /*5e90*/  IMAD.U32 R19, RZ, RZ, UR8 ;  /* 0x00000008ff137e24 */ /* 0x000fc6000f8e00ff */
[----:B------:R-:W-:Y:S01]  /*5ea0*/  PRMT R18, R28, 0x7610, R18 ;  /* 0x000076101c127816 */ /* 0x000fe20000000012 */
[----:B------:R-:W-:Y:S01]  /*5eb0*/  IMAD.SHL.U32 R19, R19, 0x200, RZ ;  /* 0x0000020013137824 */ /* 0x000fe200078e00ff */
[----:B------:R0:W5:Y:S04]  /*5ec0*/  LDL.LU R28, [R1+0x16c] ;  /* 0x00016c00011c7983 */ /* 0x0001680000300800 */
[----:B------:R3:W-:Y:S02]  /*5ed0*/  @P3 STG.E.U16 desc[UR58][R8.64+0x12], R18 ;  /* 0x0000121208003986 */ /* 0x0007e4000c10153a */
[----:B---3--:R-:W-:Y:S02]  /*5ee0*/  IADD3 R18, P3, R19, R10, RZ ;  /* 0x0000000a13127210 */ /* 0x008fe40007f7e0ff */
[----:B------:R-:W3:Y:S01]  /*5ef0*/  LDL.LU R19, [R1+0x114] ;  /* 0x0001140001137983 */ /* 0x000ee20000300800 */
[----:B--2---:R-:W-:Y:S01]  /*5f00*/  IMAD.X R27, R27, 0x1, R25, P4 ;  /* 0x000000011b1b7824 */ /* 0x004fe200020e0619 */
[----:B------:R-:W-:-:S04]  /*5f10*/  LEA R24, P4, R26, R14, 0x1 ;  /* 0x0000000e1a187211 */ /* 0x000fc800078808ff */
[----:B------:R-:W-:Y:S02]  /*5f20*/  LEA.HI.X R25, R26, R15, R27, 0x1, P4 ;  /* 0x0000000f1a197211 */ /* 0x000fe400020f0c1b */
[----:B------:R-:W-:Y:S01]  /*5f30*/  ISETP.GT.AND P4, PT, R17, 0x100, PT ;  /* 0x000001001100780c */ /* 0x000fe20003f84270 */
[----:B------:R0:W5:Y:S01]  /*5f40*/  LDL.LU R27, [R1+0x168] ;  /* 0x00016800011b7983 */ /* 0x0001620000300800 */
[----:B------:R-:W-:-:S03]  /*5f50*/  PRMT R22, R23, 0x7610, R22 ;  /* 0x0000761017167816 */ /* 0x000fc60000000016 */
[----:B------:R0:W5:Y:S04]  /*5f60*/  LDL.LU R26, [R1+0x164] ;  /* 0x00016400011a7983 */ /* 0x0001680000300800 */
[----:B------:R0:W5:Y:S01]  /*5f70*/  LDL.LU R23, [R1+0x160] ;  /* 0x0001600001177983 */ /* 0x0001620000300800 */
[----:B---3--:R-:W-:Y:S01]  /*5f80*/  IMAD.X R19, R19, 0x1, R11, P3 ;  /* 0x0000000113137824 */ /* 0x008fe200018e060b */
[----:B------:R-:W-:-:S13]  /*5f90*/  ISETP.GT.AND P3, PT, R0, RZ, P4 ;  /* 0x000000ff0000720c */ /* 0x000fda0002764270 */
[----:B------:R-:W2:Y:S04]  /*5fa0*/  @P3 LDG.E.LTC128B.U16 R22, desc[UR58][R24.64] ;  /* 0x0000003a18163981 */ /* 0x000ea8000c1e1520 */
[----:B------:R0:W5:Y:S04]  /*5fb0*/  LDL.LU.64 R24, [R1+0x158] ;  /* 0x0001580001187983 */ /* 0x0001680000300a00 */
[----:B------:R-:W-:Y:S04]  /*5fc0*/  STL.64 [R1+0xa0], R18 ;  /* 0x0000a01201007387 */ /* 0x000fe80000100a00 */
[----:B--2---:R2:W-:Y:S02]  /*5fd0*/  STL [R1+0xa8], R22 ;  /* 0x0000a81601007387 */ /* 0x0045e40000100800 */
[----:B--2---:R-:W-:-:S05]  /*5fe0*/  HADD2.F32 R22, -RZ, R22.H0_H0 ;  /* 0x20000016ff167230 */ /* 0x004fca0000004100 */
        /* <DEDUP_REMOVED lines=9> */
[----:B------:R2:W-:Y:S04]  /*6080*/  @P3 STG.E.U16 desc[UR58][R18.64], R12 ;  /* 0x0000000c12003986 */ /* 0x0005e8000c10153a */
[----:B--2---:R0:W5:Y:S01]  /*6090*/  LDL.LU.64 R18, [R1+0x140] ;  /* 0x0001400001127983 */ /* 0x0041620000300a00 */
[----:B------:R-:W-:-:S03]  /*60a0*/  IMAD.WIDE.U32 R12, R13, 0x78, R4 ;  /* 0x000000780d0c7825 */ /* 0x000fc600078e0004 */
[----:B------:R-:W2:Y:S01]  /*60b0*/  LDL.LU R5, [R1+0xec] ;  /* 0x0000ec0001057983 */ /* 0x000ea20000300800 */
[----:B------:R-:W-:-:S04]  /*60c0*/  IADD3 R4, P3, R6, R12, RZ ;  /* 0x0000000c06047210 */ /* 0x000fc80007f7e0ff */
[----:B--2---:R-:W-:Y:S02]  /*60d0*/  IADD3.X R5, R7, R5, R13, P3, !PT ;  /* 0x0000000507057210 */ /* 0x004fe40001ffe40d */
[----:B------:R0:W5:Y:S04]  /*60e0*/  LDL.LU.64 R12, [R1+0x138] ;  /* 0x00013800010c7983 */ /* 0x0001680000300a00 */
[----:B------:R0:W5:Y:S04]  /*60f0*/  LDL.LU.64 R6, [R1+0x130] ;  /* 0x0001300001067983 */ /* 0x0001680000300a00 */
[----:B------:R2:W-:Y:S04]  /*6100*/  STL.64 [R1+0xb0], R4 ;  /* 0x0000b00401007387 */ /* 0x0005e80000100a00 */
[----:B--2---:R0:W5:Y:S01]  /*6110*/  LDL.LU.64 R4, [R1+0x128] ;  /* 0x0001280001047983 */ /* 0x0041620000300a00 */
[----:B------:R-:W-:Y:S01]  /*6120*/  ISETP.GT.AND P3, PT, R0, 0x1, P4 ;  /* 0x000000010000780c */ /* 0x000fe20002764270 */
[----:B------:R-:W-:-:S12]  /*6130*/  BSSY B1, `(.L_x_57) ;  /* 0x0000006000017945 */ /* 0x000fd80003800000 */
[----:B0-----:R-:W-:Y:S05]  /*6140*/  @!P3 BRA `(.L_x_58) ;  /* 0x000000000010b947 */ /* 0x001fea0003800000 */
[----:B------:R0:W-:Y:S04]  /*6150*/  STL [R1+0x128], R0 ;  /* 0x0001280001007387 */ /* 0x0001e80000100800 */
[----:B0----5:R-:W2:Y:S04]  /*6160*/  LDG.E.LTC128B.U16 R0, desc[UR58][R20.64+0x2] ;  /* 0x0000023a14007981 */ /* 0x021ea8000c1e1520 */
[----:B--2---:R0:W-:Y:S04]  /*6170*/  STL [R1+0xa8], R0 ;  /* 0x0000a80001007387 */ /* 0x0041e80000100800 */
[----:B0-----:R0:W5:Y:S02]  /*6180*/  LDL.LU R0, [R1+0x128] ;  /* 0x0001280001007983 */ /* 0x0011640000300800 */
.L_x_58:
[----:B------:R-:W-:Y:S05]  /*6190*/  BSYNC B1 ;  /* 0x0000000000017941 */ /* 0x000fea0003800000 */
.L_x_57:
[----:B------:R2:W-:Y:S04]  /*61a0*/  STL [R1+0x150], R9 ;  /* 0x0001500901007387 */ /* 0x0005e80000100800 */
[----:B--2---:R-:W2:Y:S04]  /*61b0*/  LDL R9, [R1+0xa8] ;  /* 0x0000a80001097983 */ /* 0x004ea80000100800 */
[----:B-----5:R3:W-:Y:S04]  /*61c0*/  STL.64 [R1+0x148], R12 ;  /* 0x0001480c01007387 */ /* 0x0207e80000100a00 */
[----:B---3--:R-:W3:Y:S04]  /*61d0*/  LDL.LU R12, [R1+0x84] ;  /* 0x00008400010c7983 */ /* 0x008ee80000300800 */
[----:B------:R-:W4:Y:S04]  /*61e0*/  LDL.LU R13, [R1+0xe8] ;  /* 0x0000e800010d7983 */ /* 0x000f280000300800 */
[----:B------:R1:W-:Y:S04]  /*61f0*/  STL.64 [R1+0x140], R10 ;  /* 0x0001400a01007387 */ /* 0x0003e80000100a00 */
[----:B-1----:R-:W4:Y:S04]  /*6200*/  LDL.LU.64 R10, [R1+0xb0] ;  /* 0x0000b000010a7983 */ /* 0x002f280000300a00 */
[----:B------:R1:W-:Y:S04]  /*6210*/  STL [R1+0x138], R8 ;  /* 0x0001380801007387 */ /* 0x0003e80000100800 */
[----:B-1----:R-:W4:Y:S04]  /*6220*/  LDL.LU R8, [R1+0x118] ;  /* 0x0001180001087983 */ /* 0x002f280000300800 */
[----:B------:R1:W-:Y:S04]  /*6230*/  STL.64 [R1+0x130], R6 ;  /* 0x0001300601007387 */ /* 0x0003e80000100a00 */
[----:B-1----:R-:W4:Y:S04]  /*6240*/  LDL.LU R6, [R1+0x108] ;  /* 0x0001080001067983 */ /* 0x002f280000300800 */
[----:B------:R-:W4:Y:S04]  /*6250*/  LDL.LU R7, [R1+0xf8] ;  /* 0x0000f80001077983 */ /* 0x000f280000300800 */
[----:B------:R1:W-:Y:S04]  /*6260*/  STL.64 [R1+0x128], R4 ;  /* 0x0001280401007387 */ /* 0x0003e80000100a00 */
[----:B-1----:R-:W4:Y:S01]  /*6270*/  LDL.64 R4, [R1+0xa0] ;  /* 0x0000a00001047983 */ /* 0x002f220000100a00 */
[----:B--2---:R-:W-:-:S05]  /*6280*/  HADD2.F32 R9, -RZ, R9.H0_H0 ;  /* 0x20000009ff097230 */ /* 0x004fca0000004100 */
[----:B------:R-:W-:-:S04]  /*6290*/  FMUL R9, R9, R16 ;  /* 0x0000001009097220 */ /* 0x000fc80000400000 */
[----:B---3--:R-:W-:Y:S02]  /*62a0*/  FFMA R12, R12, R2, R9 ;  /* 0x000000020c0c7223 */ /* 0x008fe40000000009 */
[----:B------:R1:W5:Y:S01]  /*62b0*/  LDL.LU R9, [R1+0x150] ;  /* 0x0001500001097983 */ /* 0x0003620000300800 */
[----:B----4-:R-:W-:Y:S02]  /*62c0*/  IMAD.WIDE.U32 R10, R3, R13, R10 ;  /* 0x0000000d030a7225 */ /* 0x010fe400078e000a */
[----:B------:R-:W-:Y:S02]  /*62d0*/  F2FP.F16.F32.PACK_AB R3, RZ, R12 ;  /* 0x0000000cff03723e */ /* 0x000fe400000000ff */
[----:B------:R-:W-:Y:S02]  /*62e0*/  @P3 IMAD.MOV.U32 R12, RZ, RZ, R4 ;  /* 0x000000ffff0c3224 */ /* 0x000fe400078e0004 */
[----:B------:R-:W-:-:S05]  /*62f0*/  @P3 IMAD.MOV.U32 R13, RZ, RZ, R5 ;  /* 0x000000ffff0d3224 */ /* 0x000fca00078e0005 */
[----:B------:R2:W-:Y:S01]  /*6300*/  @P3 STG.E.U16 desc[UR58][R12.64+0x2], R3 ;  /* 0x000002030c003986 */ /* 0x0005e2000c10153a */
[----:B------:R-:W-:-:S04]  /*6310*/  IADD3 R18, P3, R18, R10, RZ ;  /* 0x0000000a12127210 */ /* 0x000fc80007f7e0ff */
[----:B------:R-:W-:Y:S01]  /*6320*/  IADD3.X R19, R19, R6, R11, P3, !PT ;  /* 0x0000000613137210 */ /* 0x000fe20001ffe40b */
[----:B--2---:R1:W5:Y:S02]  /*6330*/  LDL.LU.64 R12, [R1+0x148] ;  /* 0x00014800010c7983 */ /* 0x0043640000300a00 */
[----:B------:R-:W-:Y:S02]  /*6340*/  IMAD.WIDE.U32 R18, R7, UR53, R18 ;  /* 0x0000003507127c25 */ /* 0x000fe4000f8e0012 */
[----:B------:R-:W2:Y:S04]  /*6350*/  LDL.LU R3, [R1+0x104] ;  /* 0x0001040001037983 */ /* 0x000ea80000300800 */
[----:B------:R1:W5:Y:S01]  /*6360*/  LDL.LU.64 R10, [R1+0x140] ;  /* 0x00014000010a7983 */ /* 0x0003620000300a00 */
[----:B------:R-:W-:-:S03]  /*6370*/  LEA R6, P3, R8, R14, 0x1 ;  /* 0x0000000e08067211 */ /* 0x000fc600078608ff */
[----:B------:R-:W3:Y:S01]  /*6380*/  LDL.LU R7, [R1+0x124] ;  /* 0x0001240001077983 */ /* 0x000ee20000300800 */
[----:B--2---:R-:W-:Y:S02]  /*6390*/  IMAD.IADD R3, R3, 0x1, R19 ;  /* 0x0000000103037824 */ /* 0x004fe400078e0213 */
[----:B------:R-:W-:-:S04]  /*63a0*/  IMAD.U32 R19, RZ, RZ, UR8 ;  /* 0x00000008ff137e24 */ /* 0x000fc8000f8e00ff */
[----:B------:R-:W-:Y:S01]  /*63b0*/  IMAD.SHL.U32 R19, R19, 0x10, RZ ;  /* 0x0000001013137824 */ /* 0x000fe200078e00ff */
[-C--:B---3--:R-:W-:Y:S02]  /*63c0*/  LEA.HI.X R7, R8, R15.reuse, R7, 0x1, P3 ;  /* 0x0000000f08077211 */ /* 0x088fe400018f0c07 */
[C---:B------:R-:W-:Y:S01]  /*63d0*/  LEA R14, P3, R18.reuse, R14, 0x1 ;  /* 0x0000000e120e7211 */ /* 0x040fe200078608ff */
[----:B------:R1:W5:Y:S03]  /*63e0*/  LDL.LU R8, [R1+0x138] ;  /* 0x0001380001087983 */ /* 0x0003660000300800 */
[----:B------:R-:W-:Y:S01]  /*63f0*/  LEA.HI.X R15, R18, R15, R3, 0x1, P3 ;  /* 0x0000000f120f7211 */ /* 0x000fe200018f0c03 */
[----:B------:R2:W-:Y:S01]  /*6400*/  STL.64 [R1+0x80], R6 ;  /* 0x0000800601007387 */ /* 0x0005e20000100a00 */
[----:B------:R-:W-:-:S03]  /*6410*/  IADD3 R18, P3, R4, R19, RZ ;  /* 0x0000001304127210 */ /* 0x000fc60007f7e0ff */
[----:B--2---:R1:W5:Y:S04]  /*6420*/  LDL.LU.64 R6, [R1+0x130] ;  /* 0x0001300001067983 */ /* 0x0043680000300a00 */
[----:B------:R-:W2:Y:S01]  /*6430*/  LDL R19, [R1+0xc8] ;  /* 0x0000c80001137983 */ /* 0x000ea20000100800 */
[----:B------:R-:W-:Y:S01]  /*6440*/  BSSY B1, `(.L_x_59) ;  /* 0x000000c000017945 */ /* 0x000fe20003800000 */
[----:B--2---:R-:W-:Y:S01]  /*6450*/  IMAD.X R19, R5, 0x1, R19, P3 ;  /* 0x0000000105137824 */ /* 0x004fe200018e0613 */
[----:B------:R-:W-:Y:S01]  /*6460*/  ISETP.GT.AND P3, PT, R17, 0x108, PT ;  /* 0x000001081100780c */ /* 0x000fe20003f64270 */
[----:B------:R1:W5:Y:S04]  /*6470*/  LDL.LU.64 R4, [R1+0x128] ;  /* 0x0001280001047983 */ /* 0x0003680000300a00 */
[----:B------:R-:W2:Y:S01]  /*6480*/  LDL.LU R17, [R1+0xa8] ;  /* 0x0000a80001117983 */ /* 0x000ea20000300800 */
[----:B------:R-:W-:-:S02]  /*6490*/  ISETP.GT.AND P5, PT, R0, RZ, P3 ;  /* 0x000000ff0000720c */ /* 0x000fc40001fa4270 */
[----:B--2---:R-:W-:-:S11]  /*64a0*/  PRMT R3, R17, 0x7610, R3 ;  /* 0x0000761011037816 */ /* 0x004fd60000000003 */
[----:B-1----:R-:W-:Y:S05]  /*64b0*/  @!P5 BRA `(.L_x_60) ;  /* 0x000000000010d947 */ /* 0x002fea0003800000 */
[----:B------:R1:W-:Y:S04]  /*64c0*/  STL [R1+0x128], R2 ;  /* 0x0001280201007387 */ /* 0x0003e80000100800 */
[----:B-1----:R-:W2:Y:S04]  /*64d0*/  LDL.LU.64 R2, [R1+0x80] ;  /* 0x0000800001027983 */ /* 0x002ea80000300a00 */
[----:B--2---:R1:W5:Y:S04]  /*64e0*/  LDG.E.LTC128B.U16 R3, desc[UR58][R2.64] ;  /* 0x0000003a02037981 */ /* 0x004368000c1e1520 */
[----:B------:R1:W5:Y:S02]  /*64f0*/  LDL.LU R2, [R1+0x128] ;  /* 0x0001280001027983 */ /* 0x0003640000300800 */
.L_x_60:
[----:B------:R-:W-:Y:S05]  /*6500*/  BSYNC B1 ;  /* 0x0000000000017941 */ /* 0x000fea0003800000 */
.L_x_59:
[----:B-----5:R2:W-:Y:S04]  /*6510*/  STL [R1+0x128], R4 ;  /* 0x0001280401007387 */ /* 0x0205e80000100800 */
[----:B--2---:R-:W2:Y:S01]  /*6520*/  LDL.LU R4, [R1+0x88] ;  /* 0x0000880001047983 */ /* 0x004ea20000300800 */
[----:B------:R-:W-:-:S05]  /*6530*/  HADD2.F32 R17, -RZ, R3.H0_H0 ;  /* 0x20000003ff117230 */ /* 0x000fca0000004100 */
[----:B------:R-:W-:-:S04]  /*6540*/  FMUL R17, R17, R16 ;  /* 0x0000001011117220 */ /* 0x000fc80000400000 */
[----:B--2---:R-:W-:Y:S02]  /*6550*/  FFMA R17, R4, R2, R17 ;  /* 0x0000000204117223 */ /* 0x004fe40000000011 */
[----:B------:R2:W5:Y:S01]  /*6560*/  LDL.LU R4, [R1+0x128] ;  /* 0x0001280001047983 */ /* 0x0005620000300800 */
[----:B------:R-:W-:Y:S02]  /*6570*/  BSSY B1, `(.L_x_61) ;  /* 0x0000006000017945 */ /* 0x000fe40003800000 */
[----:B------:R-:W-:-:S05]  /*6580*/  F2FP.F16.F32.PACK_AB R17, RZ, R17 ;  /* 0x00000011ff11723e */ /* 0x000fca00000000ff */
[----:B------:R2:W-:Y:S01]  /*6590*/  @P5 STG.E.U16 desc[UR58][R18.64], R17 ;  /* 0x0000001112005986 */ /* 0x0005e2000c10153a */
[----:B------:R-:W-:-:S13]  /*65a0*/  ISETP.GT.AND P5, PT, R0, 0x1, P3 ;  /* 0x000000010000780c */ /* 0x000fda0001fa4270 */
[----:B--2---:R-:W-:Y:S05]  /*65b0*/  @!P5 BRA `(.L_x_62) ;  /* 0x000000000004d947 */ /* 0x004fea0003800000 */
[----:B------:R2:W5:Y:S02]  /*65c0*/  LDG.E.LTC128B.U16 R3, desc[UR58][R14.64+0x2] ;  /* 0x0000023a0e037981 */ /* 0x000564000c1e1520 */
.L_x_62:
[----:B------:R-:W-:Y:S05]  /*65d0*/  BSYNC B1 ;  /* 0x0000000000017941 */ /* 0x000fea0003800000 */
.L_x_61:
[----:B-----5:R3:W-:Y:S04]  /*65e0*/  STL [R1+0x128], R4 ;  /* 0x0001280401007387 */ /* 0x0207e80000100800 */
[----:B---3--:R-:W3:Y:S01]  /*65f0*/  LDL.LU R4, [R1+0x8c] ;  /* 0x00008c0001047983 */ /* 0x008ee20000300800 */
[----:B------:R-:W-:-:S05]  /*6600*/  HADD2.F32 R17, -RZ, R3.H0_H0 ;  /* 0x20000003ff117230 */ /* 0x000fca0000004100 */
[----:B------:R-:W-:-:S04]  /*6610*/  FMUL R17, R17, R16 ;  /* 0x0000001011117220 */ /* 0x000fc80000400000 */
[----:B---3--:R-:W-:Y:S02]  /*6620*/  FFMA R17, R4, R2, R17 ;  /* 0x0000000204117223 */ /* 0x008fe40000000011 */
[----:B------:R3:W5:Y:S01]  /*6630*/  LDL.LU R4, [R1+0x128] ;  /* 0x0001280001047983 */ /* 0x0007620000300800 */
[----:B------:R-:W-:Y:S02]  /*6640*/  BSSY B1, `(.L_x_63) ;  /* 0x0000006000017945 */ /* 0x000fe40003800000 */
[----:B------:R-:W-:-:S05]  /*6650*/  F2FP.F16.F32.PACK_AB R17, RZ, R17 ;  /* 0x00000011ff11723e */ /* 0x000fca00000000ff */
[----:B------:R3:W-:Y:S01]  /*6660*/  @P5 STG.E.U16 desc[UR58][R18.64+0x2], R17 ;  /* 0x0000021112005986 */ /* 0x0007e2000c10153a */
[----:B------:R-:W-:-:S13]  /*6670*/  ISETP.GT.AND P5, PT, R0, 0x8, P4 ;  /* 0x000000080000780c */ /* 0x000fda00027a4270 */
[----:B---3--:R-:W-:Y:S05]  /*6680*/  @!P5 BRA `(.L_x_64) ;  /* 0x000000000004d947 */ /* 0x008fea0003800000 */
[----:B------:R3:W5:Y:S02]  /*6690*/  LDG.E.LTC128B.U16 R3, desc[UR58][R20.64+0x10] ;  /* 0x0000103a14037981 */ /* 0x000764000c1e1520 */
.L_x_64:
[----:B------:R-:W-:Y:S05]  /*66a0*/  BSYNC B1 ;  /* 0x0000000000017941 */ /* 0x000fea0003800000 */
.L_x_63:
[----:B-----5:R4:W-:Y:S04]  /*66b0*/  STL [R1+0x128], R4 ;  /* 0x0001280401007387 */ /* 0x0209e80000100800 */
[----:B----4-:R-:W4:Y:S04]  /*66c0*/  LDL.LU R4, [R1+0x90] ;  /* 0x0000900001047983 */ /* 0x010f280000300800 */
[----:B------:R-:W2:Y:S01]  /*66d0*/  LDL.64 R18, [R1+0xa0] ;  /* 0x0000a00001127983 */ /* 0x000ea20000100a00 */
[----:B------:R-:W-:-:S05]  /*66e0*/  HADD2.F32 R17, -RZ, R3.H0_H0 ;  /* 0x20000003ff117230 */ /* 0x000fca0000004100 */
[----:B------:R-:W-:-:S04]  /*66f0*/  FMUL R17, R17, R16 ;  /* 0x0000001011117220 */ /* 0x000fc80000400000 */
[----:B----4-:R-:W-:Y:S02]  /*6700*/  FFMA R17, R4, R2, R17 ;  /* 0x0000000204117223 */ /* 0x010fe40000000011 */
[----:B------:R4:W5:Y:S01]  /*6710*/  LDL.LU R4, [R1+0x128] ;  /* 0x0001280001047983 */ /* 0x0009620000300800 */
[----:B------:R-:W-:Y:S02]  /*6720*/  BSSY B1, `(.L_x_65) ;  /* 0x0000006000017945 */ /* 0x000fe40003800000 */
[----:B------:R-:W-:-:S05]  /*6730*/  F2FP.F16.F32.PACK_AB R17, RZ, R17 ;  /* 0x00000011ff11723e */ /* 0x000fca00000000ff */
[----:B--2---:R4:W-:Y:S01]  /*6740*/  @P5 STG.E.U16 desc[UR58][R18.64+0x10], R17 ;  /* 0x0000101112005986 */ /* 0x0049e2000c10153a */
[----:B------:R-:W-:-:S13]  /*6750*/  ISETP.GT.AND P5, PT, R0, 0x9, P4 ;  /* 0x000000090000780c */ /* 0x000fda00027a4270 */
[----:B----4-:R-:W-:Y:S05]  /*6760*/  @!P5 BRA `(.L_x_66) ;  /* 0x000000000004d947 */ /* 0x010fea0003800000 */
[----:B------:R2:W5:Y:S02]  /*6770*/  LDG.E.LTC128B.U16 R3, desc[UR58][R20.64+0x12] ;  /* 0x0000123a14037981 */ /* 0x000564000c1e1520 */
.L_x_66:
[----:B------:R-:W-:Y:S05]  /*6780*/  BSYNC B1 ;  /* 0x0000000000017941 */ /* 0x000fea0003800000 */
.L_x_65:
[----:B------:R-:W4:Y:S04]  /*6790*/  LDL.LU R18, [R1+0x94] ;  /* 0x0000940001127983 */ /* 0x000f280000300800 */
[----:B-----5:R0:W-:Y:S04]  /*67a0*/  STL.64 [R1+0x128], R4 ;  /* 0x0001280401007387 */ /* 0x0201e80000100a00 */
[----:B0-----:R-:W3:Y:S01]  /*67b0*/  LDL.LU.64 R4, [R1+0xa0] ;  /* 0x0000a00001047983 */ /* 0x001ee20000300a00 */
[----:B------:R-:W-:-:S05]  /*67c0*/  HADD2.F32 R17, -RZ, R3.H0_H0 ;  /* 0x20000003ff117230 */ /* 0x000fca0000004100 */
[----:B------:R-:W-:-:S04]  /*67d0*/  FMUL R17, R17, R16 ;  /* 0x0000001011117220 */ /* 0x000fc80000400000 */
[----:B----4-:R-:W-:-:S05]  /*67e0*/  FFMA R17, R18, R2, R17 ;  /* 0x0000000212117223 */ /* 0x010fca0000000011 */
[----:B------:R-:W-:Y:S01]  /*67f0*/  F2FP.F16.F32.PACK_AB R17, RZ, R17 ;  /* 0x00000011ff11723e */ /* 0x000fe200000000ff */
[----:B---3--:R-:W-:Y:S02]  /*6800*/  @P5 IMAD.MOV.U32 R18, RZ, RZ, R4 ;  /* 0x000000ffff125224 */ /* 0x008fe400078e0004 */
[----:B------:R-:W-:-:S05]  /*6810*/  @P5 IMAD.MOV.U32 R19, RZ, RZ, R5 ;  /* 0x000000ffff135224 */ /* 0x000fca00078e0005 */
[----:B------:R0:W-:Y:S04]  /*6820*/  @P5 STG.E.U16 desc[UR58][R18.64+0x12], R17 ;  /* 0x0000121112005986 */ /* 0x0001e8000c10153a */
[----:B0-----:R-:W3:Y:S01]  /*6830*/  LDL R17, [R1+0xc8] ;  /* 0x0000c80001117983 */ /* 0x001ee20000100800 */
[----:B------:R-:W-:-:S04]  /*6840*/  IMAD.U32 R19, RZ, RZ, UR8 ;  /* 0x00000008ff137e24 */ /* 0x000fc8000f8e00ff */
[----:B------:R-:W-:-:S05]  /*6850*/  IMAD.SHL.U32 R19, R19, 0x10, RZ ;  /* 0x0000001013137824 */ /* 0x000fca00078e00ff */
[----:B------:R-:W-:-:S05]  /*6860*/  IADD3 R18, P5, R4, R19, RZ ;  /* 0x0000001304127210 */ /* 0x000fca0007fbe0ff */
[----:B---3--:R-:W-:Y:S02]  /*6870*/  IMAD.X R19, R5, 0x1, R17, P5 ;  /* 0x0000000105137824 */ /* 0x008fe400028e0611 */
[----:B------:R0:W5:Y:S01]  /*6880*/  LDL.LU.64 R4, [R1+0x128] ;  /* 0x0001280001047983 */ /* 0x0001620000300a00 */
[----:B------:R-:W-:Y:S01]  /*6890*/  ISETP.GT.AND P5, PT, R0, 0x8, P3 ;  /* 0x000000080000780c */ /* 0x000fe20001fa4270 */
[----:B------:R-:W-:-:S12]  /*68a0*/  BSSY B1, `(.L_x_67) ;  /* 0x0000003000017945 */ /* 0x000fd80003800000 */
[----:B0-----:R-:W-:Y:S05]  /*68b0*/  @!P5 BRA `(.L_x_68) ;  /* 0x000000000004d947 */ /* 0x001fea0003800000 */
[----:B------:R0:W5:Y:S02]  /*68c0*/  LDG.E.LTC128B.U16 R3, desc[UR58][R14.64+0x10] ;  /* 0x0000103a0e037981 */ /* 0x000164000c1e1520 */
.L_x_68:
[----:B------:R-:W-:Y:S05]  /*68d0*/  BSYNC B1 ;  /* 0x0000000000017941 */ /* 0x000fea0003800000 */
.L_x_67:
[----:B------:R3:W-:Y:S04]  /*68e0*/  STL.64 [R1+0x128], R8 ;  /* 0x0001280801007387 */ /* 0x0007e80000100a00 */
[----:B---3--:R-:W3:Y:S01]  /*68f0*/  LDL.LU R9, [R1+0x98] ;  /* 0x0000980001097983 */ /* 0x008ee20000300800 */
[----:B-----5:R-:W-:-:S03]  /*6900*/  HADD2.F32 R17, -RZ, R3.H0_H0 ;  /* 0x20000003ff117230 */ /* 0x020fc60000004100 */
[----:B------:R-:W4:Y:S02]  /*6910*/  LDL.LU R8, [R1+0x120] ;  /* 0x0001200001087983 */ /* 0x000f240000300800 */
[----:B------:R-:W-:-:S04]  /*6920*/  FMUL R17, R17, R16 ;  /* 0x0000001011117220 */ /* 0x000fc80000400000 */
[----:B---3--:R-:W-:Y:S01]  /*6930*/  FFMA R17, R9, R2, R17 ;  /* 0x0000000209117223 */ /* 0x008fe20000000011 */
[----:B------:R-:W-:-:S04]  /*6940*/  IMAD.U32 R9, RZ, RZ, UR8 ;  /* 0x00000008ff097e24 */ /* 0x000fc8000f8e00ff */
[----:B------:R-:W-:Y:S01]  /*6950*/  F2FP.F16.F32.PACK_AB R17, RZ, R17 ;  /* 0x00000011ff11723e */ /* 0x000fe200000000ff */
[----:B------:R-:W-:-:S04]  /*6960*/  IMAD.SHL.U32 R9, R9, 0x10, RZ ;  /* 0x0000001009097824 */ /* 0x000fc800078e00ff */
[----:B------:R3:W-:Y:S04]  /*6970*/  @P5 STG.E.U16 desc[UR58][R18.64+0x10], R17 ;  /* 0x0000101112005986 */ /* 0x0007e8000c10153a */
[----:B---3--:R-:W3:Y:S01]  /*6980*/  LDL.LU R17, [R1+0xc8] ;  /* 0x0000c80001117983 */ /* 0x008ee20000300800 */
[----:B------:R-:W-:-:S05]  /*6990*/  IMAD.U32 R19, RZ, RZ, UR8 ;  /* 0x00000008ff137e24 */ /* 0x000fca000f8e00ff */
[----:B------:R-:W-:-:S04]  /*69a0*/  SHF.L.U32 R19, R19, 0x8, RZ ;  /* 0x0000000813137819 */ /* 0x000fc800000006ff */
[----:B------:R-:W-:-:S05]  /*69b0*/  IADD3 R18, P5, R19, R6, RZ ;  /* 0x0000000613127210 */ /* 0x000fca0007fbe0ff */
[----:B----4-:R-:W-:Y:S01]  /*69c0*/  IMAD.X R19, R5, 0x1, R8, P5 ;  /* 0x0000000105137824 */ /* 0x010fe200028e0608 */
[----:B------:R-:W-:-:S05]  /*69d0*/  IADD3 R8, P5, R9, R18, RZ ;  /* 0x0000001209087210 */ /* 0x000fca0007fbe0ff */
[----:B---3--:R-:W-:-:S05]  /*69e0*/  IMAD.X R9, R17, 0x1, R19, P5 ;  /* 0x0000000111097824 */ /* 0x008fca00028e0613 */
[----:B------:R3:W-:Y:S04]  /*69f0*/  STL.64 [R1+0x80], R8 ;  /* 0x0000800801007387 */ /* 0x0007e80000100a00 */
[----:B---3--:R3:W5:Y:S01]  /*6a00*/  LDL.LU.64 R8, [R1+0x128] ;  /* 0x0001280001087983 */ /* 0x0087620000300a00 */
[----:B------:R-:W-:Y:S01]  /*6a10*/  ISETP.GT.AND P5, PT, R0, 0x9, P3 ;  /* 0x000000090000780c */ /* 0x000fe20001fa4270 */
[----:B------:R-:W-:-:S12]  /*6a20*/  BSSY B1, `(.L_x_69) ;  /* 0x0000003000017945 */ /* 0x000fd80003800000 */
[----:B---3--:R-:W-:Y:S05]  /*6a30*/  @!P5 BRA `(.L_x_70) ;  /* 0x000000000004d947 */ /* 0x008fea0003800000 */
[----:B------:R3:W5:Y:S02]  /*6a40*/  LDG.E.LTC128B.U16 R3, desc[UR58][R14.64+0x12] ;  /* 0x0000123a0e037981 */ /* 0x000764000c1e1520 */
.L_x_70:
[----:B------:R-:W-:Y:S05]  /*6a50*/  BSYNC B1 ;  /* 0x0000000000017941 */ /* 0x000fea0003800000 */
.L_x_69:
[----:B------:R4:W-:Y:S04]  /*6a60*/  STL [R1+0x130], R6 ;  /* 0x0001300601007387 */ /* 0x0009e80000100800 */
[----:B----4-:R-:W4:Y:S04]  /*6a70*/  LDL.LU R6, [R1+0x9c] ;  /* 0x00009c0001067983 */ /* 0x010f280000300800 */
[----:B------:R0:W-:Y:S04]  /*6a80*/  STL.64 [R1+0x128], R4 ;  /* 0x0001280401007387 */ /* 0x0001e80000100a00 */
[----:B0-----:R-:W2:Y:S01]  /*6a90*/  LDL.LU.64 R4, [R1+0xd8] ;  /* 0x0000d80001047983 */ /* 0x001ea20000300a00 */
[----:B-----5:R-:W-:-:S05]  /*6aa0*/  HADD2.F32 R17, -RZ, R3.H0_H0 ;  /* 0x20000003ff117230 */ /* 0x020fca0000004100 */
[----:B------:R-:W-:-:S04]  /*6ab0*/  FMUL R17, R17, R16 ;  /* 0x0000001011117220 */ /* 0x000fc80000400000 */
[----:B----4-:R-:W-:Y:S02]  /*6ac0*/  FFMA R17, R6, R2, R17 ;  /* 0x0000000206117223 */ /* 0x010fe40000000011 */
[----:B------:R0:W5:Y:S03]  /*6ad0*/  LDL.LU R6, [R1+0x130] ;  /* 0x0001300001067983 */ /* 0x0001660000300800 */
[----:B------:R-:W-:-:S05]  /*6ae0*/  F2FP.F16.F32.PACK_AB R17, RZ, R17 ;  /* 0x00000011ff11723e */ /* 0x000fca00000000ff */
[----:B--2---:R2:W-:Y:S04]  /*6af0*/  @P5 STG.E.U16 desc[UR58][R4.64+0x12], R17 ;  /* 0x0000121104005986 */ /* 0x0045e8000c10153a */
[----:B--2---:R0:W5:Y:S01]  /*6b00*/  LDL.LU.64 R4, [R1+0x128] ;  /* 0x0001280001047983 */ /* 0x0041620000300a00 */
[----:B------:R-:W-:Y:S01]  /*6b10*/  ISETP.GT.AND P5, PT, R0, 0x10, P0 ;  /* 0x000000100000780c */ /* 0x000fe200007a4270 */
[----:B------:R-:W-:-:S12]  /*6b20*/  BSSY B1, `(.L_x_71) ;  /* 0x0000006000017945 */ /* 0x000fd80003800000 */
[----:B0-----:R-:W-:Y:S05]  /*6b30*/  @!P5 BRA `(.L_x_72) ;  /* 0x000000000010d947 */ /* 0x001fea0003800000 */
[----:B------:R1:W-:Y:S04]  /*6b40*/  STL [R1+0x128], R2 ;  /* 0x0001280201007387 */ /* 0x0003e80000100800 */
[----:B-1----:R-:W2:Y:S04]  /*6b50*/  LDL.64 R2, [R1+0xe0] ;  /* 0x0000e00001027983 */ /* 0x002ea80000100a00 */
[----:B--2---:R0:W5:Y:S04]  /*6b60*/  LDG.E.LTC128B.U16 R3, desc[UR58][R2.64+0x20] ;  /* 0x0000203a02037981 */ /* 0x004168000c1e1520 */
[----:B------:R0:W5:Y:S02]  /*6b70*/  LDL.LU R2, [R1+0x128] ;  /* 0x0001280001027983 */ /* 0x0001640000300800 */
.L_x_72:
[----:B------:R-:W-:Y:S05]  /*6b80*/  BSYNC B1 ;  /* 0x0000000000017941 */ /* 0x000fea0003800000 */
.L_x_71:
        /* <DEDUP_REMOVED lines=11> */
[----:B------:R0:W-:Y:S04]  /*6c40*/  STL [R1+0x128], R2 ;  /* 0x0001280201007387 */ /* 0x0001e80000100800 */
[----:B01----:R-:W2:Y:S04]  /*6c50*/  LDL.64 R2, [R1+0xe0] ;  /* 0x0000e00001027983 */ /* 0x003ea80000100a00 */
[----:B--2---:R2:W5:Y:S04]  /*6c60*/  LDG.E.LTC128B.U16 R3, desc[UR58][R2.64+0x22] ;  /* 0x0000223a02037981 */ /* 0x004568000c1e1520 */
[----:B------:R2:W5:Y:S02]  /*6c70*/  LDL.LU R2, [R1+0x128] ;  /* 0x0001280001027983 */ /* 0x0005640000300800 */
.L_x_74:
[----:B------:R-:W-:Y:S05]  /*6c80*/  BSYNC B1 ;  /* 0x0000000000017941 */ /* 0x000fea0003800000 */
.L_x_73:
[----:B-----5:R4:W-:Y:S04]  /*6c90*/  STL [R1+0x128], R4 ;  /* 0x0001280401007387 */ /* 0x0209e80000100800 */
[----:B----4-:R-:W4:Y:S01]  /*6ca0*/  LDL.LU R4, [R1+0x64] ;  /* 0x0000640001047983 */ /* 0x010f220000300800 */
[----:B------:R-:W-:-:S05]  /*6cb0*/  HADD2.F32 R17, -RZ, R3.H0_H0 ;  /* 0x20000003ff117230 */ /* 0x000fca0000004100 */
[----:B------:R-:W-:-:S04]  /*6cc0*/  FMUL R17, R17, R16 ;  /* 0x0000001011117220 */ /* 0x000fc80000400000 */
[----:B----4-:R-:W-:Y:S02]  /*6cd0*/  FFMA R17, R4, R2, R17 ;  /* 0x0000000204117223 */ /* 0x010fe40000000011 */
[----:B------:R4:W5:Y:S01]  /*6ce0*/  LDL.LU R4, [R1+0x128] ;  /* 0x0001280001047983 */ /* 0x0009620000300800 */
[----:B------:R-:W-:Y:S02]  /*6cf0*/  BSSY B1, `(.L_x_75) ;  /* 0x0000006000017945 */ /* 0x000fe40003800000 */
[----:B------:R-:W-:-:S05]  /*6d00*/  F2FP.F16.F32.PACK_AB R17, RZ, R17 ;  /* 0x00000011ff11723e */ /* 0x000fca00000000ff */
[----:B------:R4:W-:Y:S01]  /*6d10*/  @P5 STG.E.U16 desc[UR58][R10.64+0x22], R17 ;  /* 0x000022110a005986 */ /* 0x0009e2000c10153a */
[----:B------:R-:W-:-:S13]  /*6d20*/  ISETP.GT.AND P5, PT, R0, 0x10, P1 ;  /* 0x000000100000780c */ /* 0x000fda0000fa4270 */
[----:B----4-:R-:W-:Y:S05]  /*6d30*/  @!P5 BRA `(.L_x_76) ;  /* 0x000000000004d947 */ /* 0x010fea0003800000 */
[----:B------:R4:W5:Y:S02]  /*6d40*/  LDG.E.LTC128B.U16 R3, desc[UR58][R236.64+0x20] ;  /* 0x0000203aec037981 */ /* 0x000964000c1e1520 */
.L_x_76:
[----:B------:R-:W-:Y:S05]  /*6d50*/  BSYNC B1 ;  /* 0x0000000000017941 */ /* 0x000fea0003800000 */
.L_x_75:
[----:B-----5:R0:W-:Y:S04]  /*6d60*/  STL [R1+0x128], R4 ;  /* 0x0001280401007387 */ /* 0x0201e80000100800 */
[----:B0-----:R-:W2:Y:S01]  /*6d70*/  LDL.LU R4, [R1+0x68] ;  /* 0x0000680001047983 */ /* 0x001ea20000300800 */
        /* <DEDUP_REMOVED lines=8> */
[----:B0-----:R-:W-:Y:S05]  /*6e00*/  @!P5 BRA `(.L_x_78) ;  /* 0x000000000004d947 */ /* 0x001fea0003800000 */
[----:B------:R0:W5:Y:S02]  /*6e10*/  LDG.E.LTC128B.U16 R3, desc[UR58][R236.64+0x22] ;  /* 0x0000223aec037981 */ /* 0x000164000c1e1520 */
.L_x_78:
[----:B------:R-:W-:Y:S05]  /*6e20*/  BSYNC B1 ;  /* 0x0000000000017941 */ /* 0x000fea0003800000 */
.L_x_77:
        /* <DEDUP_REMOVED lines=12> */
[----:B-1----:R-:W2:Y:S04]  /*6ef0*/  LDL.64 R2, [R1+0xe0] ;  /* 0x0000e00001027983 */ /* 0x002ea80000100a00 */
[----:B--2---:R2:W5:Y:S04]  /*6f00*/  LDG.E.LTC128B.U16 R3, desc[UR58][R2.64+0x30] ;  /* 0x0000303a02037981 */ /* 0x004568000c1e1520 */
[----:B------:R2:W5:Y:S02]  /*6f10*/  LDL.LU R2, [R1+0x128] ;  /* 0x0001280001027983 */ /* 0x0005640000300800 */
.L_x_80:
[----:B------:R-:W-:Y:S05]  /*6f20*/  BSYNC B1 ;  /* 0x0000000000017941 */ /* 0x000fea0003800000 */
.L_x_79:
[----:B-----5:R0:W-:Y:S04]  /*6f30*/  STL [R1+0x128], R4 ;  /* 0x0001280401007387 */ /* 0x0201e80000100800 */
[----:B0-----:R-:W3:Y:S01]  /*6f40*/  LDL.LU R4, [R1+0x70] ;  /* 0x0000700001047983 */ /* 0x001ee20000300800 */
        /* <DEDUP_REMOVED lines=8> */
[----:B0-----:R-:W-:Y:S05]  /*6fd0*/  @!P5 BRA `(.L_x_82) ;  /* 0x000000000010d947 */ /* 0x001fea0003800000 */
[----:B------:R1:W-:Y:S04]  /*6fe0*/  STL [R1+0x128], R2 ;  /* 0x0001280201007387 */ /* 0x0003e80000100800 */
[----:B-12---:R-:W2:Y:S04]  /*6ff0*/  LDL.64 R2, [R1+0xe0] ;  /* 0x0000e00001027983 */ /* 0x006ea80000100a00 */
[----:B--2---:R0:W5:Y:S04]  /*7000*/  LDG.E.LTC128B.U16 R3, desc[UR58][R2.64+0x32] ;  /* 0x0000323a02037981 */ /* 0x004168000c1e1520 */
[----:B------:R0:W5:Y:S02]  /*7010*/  LDL.LU R2, [R1+0x128] ;  /* 0x0001280001027983 */ /* 0x0001640000300800 */
.L_x_82:
[----:B------:R-:W-:Y:S05]  /*7020*/  BSYNC B1 ;  /* 0x0000000000017941 */ /* 0x000fea0003800000 */
.L_x_81:
        /* <DEDUP_REMOVED lines=12> */
.L_x_84:
[----:B------:R-:W-:Y:S05]  /*70f0*/  BSYNC B1 ;  /* 0x0000000000017941 */ /* 0x000fea0003800000 */
.L_x_83:
        /* <DEDUP_REMOVED lines=12> */
.L_x_86:
[----:B------:R-:W-:Y:S05]  /*71c0*/  BSYNC B1 ;  /* 0x0000000000017941 */ /* 0x000fea0003800000 */
.L_x_85:
        /* <DEDUP_REMOVED lines=12> */
.L_x_88:
[----:B------:R-:W-:Y:S05]  /*7290*/  BSYNC B1 ;  /* 0x0000000000017941 */ /* 0x000fea0003800000 */
.L_x_87:
[----:B------:R0:W-:Y:S04]  /*72a0*/  STL.64 [R1+0x128], R8 ;  /* 0x0001280801007387 */ /* 0x0001e80000100a00 */
[----:B0-----:R-:W3:Y:S01]  /*72b0*/  LDL.LU R9, [R1+0x40] ;  /* 0x0000400001097983 */ /* 0x001ee20000300800 */
[----:B-----5:R-:W-:Y:S02]  /*72c0*/  HADD2.F32 R17, -RZ, R3.H0_H0 ;  /* 0x20000003ff117230 */ /* 0x020fe40000004100 */
[----:B------:R-:W-:-:S03]  /*72d0*/  @P5 IMAD.MOV.U32 R8, RZ, RZ, R6 ;  /* 0x000000ffff085224 */ /* 0x000fc600078e0006 */
[----:B------:R-:W-:-:S04]  /*72e0*/  FMUL R17, R17, R16 ;  /* 0x0000001011117220 */ /* 0x000fc80000400000 */
[----:B---3--:R-:W-:Y:S01]  /*72f0*/  FFMA R17, R9, R2, R17 ;  /* 0x0000000209117223 */ /* 0x008fe20000000011 */
[----:B------:R-:W-:-:S04]  /*7300*/  @P5 IMAD.MOV.U32 R9, RZ, RZ, R5 ;  /* 0x000000ffff095224 */ /* 0x000fc800078e0005 */
[----:B------:R-:W-:-:S05]  /*7310*/  F2FP.F16.F32.PACK_AB R17, RZ, R17 ;  /* 0x00000011ff11723e */ /* 0x000fca00000000ff */
[----:B------:R0:W-:Y:S04]  /*7320*/  @P5 STG.E.U16 desc[UR58][R8.64+0x20], R17 ;  /* 0x0000201108005986 */ /* 0x0001e8000c10153a */
[----:B0-----:R0:W5:Y:S01]  /*7330*/  LDL.LU.64 R8, [R1+0x128] ;  /* 0x0001280001087983 */ /* 0x0011620000300a00 */
[----:B------:R-:W-:Y:S01]  /*7340*/  ISETP.GT.AND P5, PT, R0, 0x11, P2 ;  /* 0x000000110000780c */ /* 0x000fe200017a4270 */
[----:B------:R-:W-:-:S12]  /*7350*/  BSSY B1, `(.L_x_89) ;  /* 0x0000003000017945 */ /* 0x000fd80003800000 */
[----:B0-----:R-:W-:Y:S05]  /*7360*/  @!P5 BRA `(.L_x_90) ;  /* 0x000000000004d947 */ /* 0x001fea0003800000 */
[----:B------:R0:W5:Y:S02]  /*7370*/  LDG.E.LTC128B.U16 R3, desc[UR58][R232.64+0x22] ;  /* 0x0000223ae8037981 */ /* 0x000164000c1e1520 */
.L_x_90:
[----:B------:R-:W-:Y:S05]  /*7380*/  BSYNC B1 ;  /* 0x0000000000017941 */ /* 0x000fea0003800000 */
.L_x_89:
[----:B-----5:R3:W-:Y:S04]  /*7390*/  STL.64 [R1+0x128], R8 ;  /* 0x0001280801007387 */ /* 0x0207e80000100a00 */
[----:B---3--:R-:W3:Y:S01]  /*73a0*/  LDL.LU R9, [R1+0x44] ;  /* 0x0000440001097983 */ /* 0x008ee20000300800 */
[----:B------:R-:W-:Y:S02]  /*73b0*/  HADD2.F32 R17, -RZ, R3.H0_H0 ;  /* 0x20000003ff117230 */ /* 0x000fe40000004100 */
[----:B------:R-:W-:-:S03]  /*73c0*/  @P5 IMAD.MOV.U32 R8, RZ, RZ, R6 ;  /* 0x000000ffff085224 */ /* 0x000fc600078e0006 */
[----:B------:R-:W-:-:S04]  /*73d0*/  FMUL R17, R17, R16 ;  /* 0x0000001011117220 */ /* 0x000fc80000400000 */
[----:B---3--:R-:W-:Y:S01]  /*73e0*/  FFMA R17, R9, R2, R17 ;  /* 0x0000000209117223 */ /* 0x008fe20000000011 */
[----:B------:R-:W-:-:S04]  /*73f0*/  @P5 IMAD.MOV.U32 R9, RZ, RZ, R5 ;  /* 0x000000ffff095224 */ /* 0x000fc800078e0005 */
[----:B------:R-:W-:-:S05]  /*7400*/  F2FP.F16.F32.PACK_AB R17, RZ, R17 ;  /* 0x00000011ff11723e */ /* 0x000fca00000000ff */
[----:B------:R3:W-:Y:S04]  /*7410*/  @P5 STG.E.U16 desc[UR58][R8.64+0x22], R17 ;  /* 0x0000221108005986 */ /* 0x0007e8000c10153a */
[----:B---3--:R3:W5:Y:S01]  /*7420*/  LDL.LU.64 R8, [R1+0x128] ;  /* 0x0001280001087983 */ /* 0x0087620000300a00 */
[----:B------:R-:W-:Y:S01]  /*7430*/  ISETP.GT.AND P5, PT, R0, 0x10, P6 ;  /* 0x000000100000780c */ /* 0x000fe200037a4270 */
[----:B------:R-:W-:-:S12]  /*7440*/  BSSY B1, `(.L_x_91) ;  /* 0x0000003000017945 */ /* 0x000fd80003800000 */
[----:B---3--:R-:W-:Y:S05]  /*7450*/  @!P5 BRA `(.L_x_92) ;  /* 0x000000000004d947 */ /* 0x008fea0003800000 */
[----:B------:R3:W5:Y:S02]  /*7460*/  LDG.E.LTC128B.U16 R3, desc[UR58][R22.64+0x20] ;  /* 0x0000203a16037981 */ /* 0x000764000c1e1520 */
.L_x_92:
[----:B------:R-:W-:Y:S05]  /*7470*/  BSYNC B1 ;  /* 0x0000000000017941 */ /* 0x000fea0003800000 */
.L_x_91:
[----:B------:R0:W-:Y:S04]  /*7480*/  STL [R1+0x128], R4 ;  /* 0x0001280401007387 */ /* 0x0001e80000100800 */
[----:B0-----:R-:W2:Y:S01]  /*7490*/  LDL.LU R4, [R1+0x48] ;  /* 0x0000480001047983 */ /* 0x001ea20000300800 */
[----:B-----5:R-:W-:-:S05]  /*74a0*/  HADD2.F32 R17, -RZ, R3.H0_H0 ;  /* 0x20000003ff117230 */ /* 0x020fca0000004100 */
        /* <DEDUP_REMOVED lines=9> */
.L_x_94:
[----:B------:R-:W-:Y:S05]  /*7540*/  BSYNC B1 ;  /* 0x0000000000017941 */ /* 0x000fea0003800000 */
.L_x_93:
        /* <DEDUP_REMOVED lines=12> */
.L_x_96:
[----:B------:R-:W-:Y:S05]  /*7610*/  BSYNC B1 ;  /* 0x0000000000017941 */ /* 0x000fea0003800000 */
.L_x_95:
        /* <DEDUP_REMOVED lines=14> */
.L_x_98:
[----:B------:R-:W-:Y:S05]  /*7700*/  BSYNC B1 ;  /* 0x0000000000017941 */ /* 0x000fea0003800000 */
.L_x_97:
        /* <DEDUP_REMOVED lines=14> */
.L_x_100:
[----:B------:R-:W-:Y:S05]  /*77f0*/  BSYNC B1 ;  /* 0x0000000000017941 */ /* 0x000fea0003800000 */
.L_x_99:
        /* <DEDUP_REMOVED lines=12> */
.L_x_102:
[----:B------:R-:W-:Y:S05]  /*78c0*/  BSYNC B1 ;  /* 0x0000000000017941 */ /* 0x000fea0003800000 */
.L_x_101:
[----:B------:R2:W-:Y:S04]  /*78d0*/  STL [R1+0x12c], R5 ;  /* 0x00012c0501007387 */ /* 0x0005e80000100800 */
[----:B--2---:R-:W2:Y:S01]  /*78e0*/  LDL.LU R5, [R1+0x5c] ;  /* 0x00005c0001057983 */ /* 0x004ea20000300800 */
[----:B-----5:R-:W-:-:S03]  /*78f0*/  HADD2.F32 R17, -RZ, R3.H0_H0 ;  /* 0x20000003ff117230 */ /* 0x020fc60000004100 */
[----:B------:R1:W-:Y:S02]  /*7900*/  STL [R1+0x128], R4 ;  /* 0x0001280401007387 */ /* 0x0003e40000100800 */
[----:B------:R-:W-:Y:S02]  /*7910*/  FMUL R17, R17, R16 ;  /* 0x0000001011117220 */ /* 0x000fe40000400000 */
[----:B-1----:R-:W3:Y:S02]  /*7920*/  LDL.LU R4, [R1+0x20] ;  /* 0x0000200001047983 */ /* 0x002ee40000300800 */
[----:B--2---:R-:W-:Y:S02]  /*7930*/  FFMA R17, R5, R2, R17 ;  /* 0x0000000205117223 */ /* 0x004fe40000000011 */
[----:B------:R1:W5:Y:S03]  /*7940*/  LDL.LU R5, [R1+0x12c] ;  /* 0x00012c0001057983 */ /* 0x0003660000300800 */
[----:B------:R-:W-:-:S05]  /*7950*/  F2FP.F16.F32.PACK_AB R17, RZ, R17 ;  /* 0x00000011ff11723e */ /* 0x000fca00000000ff */
[----:B------:R2:W-:Y:S01]  /*7960*/  @P5 STG.E.U16 desc[UR58][R8.64+0x32], R17 ;  /* 0x0000321108005986 */ /* 0x0005e2000c10153a */
[----:B------:R-:W-:-:S13]  /*7970*/  ISETP.GT.AND P5, PT, R0, 0x10, P4 ;  /* 0x000000100000780c */ /* 0x000fda00027a4270 */
[----:B------:R-:W2:Y:S02]  /*7980*/  @P5 LDG.E.LTC128B.U16 R3, desc[UR58][R20.64+0x20] ;  /* 0x0000203a14035981 */ /* 0x000ea4000c1e1520 */
[----:B--2---:R-:W-:-:S05]  /*7990*/  HADD2.F32 R17, -RZ, R3.H0_H0 ;  /* 0x20000003ff117230 */ /* 0x004fca0000004100 */
[----:B------:R-:W-:-:S04]  /*79a0*/  FMUL R17, R17, R16 ;  /* 0x0000001011117220 */ /* 0x000fc80000400000 */
[----:B---3--:R-:W-:Y:S02]  /*79b0*/  FFMA R17, R4, R2, R17 ;  /* 0x0000000204117223 */ /* 0x008fe40000000011 */
[----:B------:R1:W5:Y:S01]  /*79c0*/  LDL.LU R4, [R1+0x128] ;  /* 0x0001280001047983 */ /* 0x0003620000300800 */
[----:B------:R-:W-:Y:S02]  /*79d0*/  BSSY B1, `(.L_x_103) ;  /* 0x0000006000017945 */ /* 0x000fe40003800000 */
[----:B------:R-:W-:-:S05]  /*79e0*/  F2FP.F16.F32.PACK_AB R17, RZ, R17 ;  /* 0x00000011ff11723e */ /* 0x000fca00000000ff */
[----:B------:R1:W-:Y:S01]  /*79f0*/  @P5 STG.E.U16 desc[UR58][R18.64+0x20], R17 ;  /* 0x0000201112005986 */ /* 0x0003e2000c10153a */
[----:B------:R-:W-:-:S13]  /*7a00*/  ISETP.GT.AND P5, PT, R0, 0x11, P4 ;  /* 0x000000110000780c */ /* 0x000fda00027a4270 */
[----:B-1----:R-:W-:Y:S05]  /*7a10*/  @!P5 BRA `(.L_x_104) ;  /* 0x000000000004d947 */ /* 0x002fea0003800000 */
[----:B------:R1:W5:Y:S02]  /*7a20*/  LDG.E.LTC128B.U16 R3, desc[UR58][R20.64+0x22] ;  /* 0x0000223a14037981 */ /* 0x000364000c1e1520 */
.L_x_104:
[----:B------:R-:W-:Y:S05]  /*7a30*/  BSYNC B1 ;  /* 0x0000000000017941 */ /* 0x000fea0003800000 */
.L_x_103:
        /* <DEDUP_REMOVED lines=12> */
.L_x_106:
[----:B------:R-:W-:Y:S05]  /*7b00*/  BSYNC B1 ;  /* 0x0000000000017941 */ /* 0x000fea0003800000 */
.L_x_105:
[----:B------:R3:W-:Y:S04]  /*7b10*/  STL [R1+0x130], R6 ;  /* 0x0001300601007387 */ /* 0x0007e80000100800 */
[----:B---3--:R-:W3:Y:S04]  /*7b20*/  LDL.LU R6, [R1+0x28] ;  /* 0x0000280001067983 */ /* 0x008ee80000300800 */
[----:B-----5:R0:W-:Y:S04]  /*7b30*/  STL.64 [R1+0x128], R4 ;  /* 0x0001280401007387 */ /* 0x0201e80000100a00 */
[----:B0-----:R-:W4:Y:S01]  /*7b40*/  LDL.LU.64 R4, [R1+0x80] ;  /* 0x0000800001047983 */ /* 0x001f220000300a00 */
[----:B------:R-:W-:-:S05]  /*7b50*/  HADD2.F32 R17, -RZ, R3.H0_H0 ;  /* 0x20000003ff117230 */ /* 0x000fca0000004100 */
[----:B------:R-:W-:-:S04]  /*7b60*/  FMUL R17, R17, R16 ;  /* 0x0000001011117220 */ /* 0x000fc80000400000 */
[----:B---3--:R-:W-:Y:S02]  /*7b70*/  FFMA R17, R6, R2, R17 ;  /* 0x0000000206117223 */ /* 0x008fe40000000011 */
[----:B------:R0:W5:Y:S03]  /*7b80*/  LDL.LU R6, [R1+0x130] ;  /* 0x0001300001067983 */ /* 0x0001660000300800 */
[----:B------:R-:W-:-:S05]  /*7b90*/  F2FP.F16.F32.PACK_AB R17, RZ, R17 ;  /* 0x00000011ff11723e */ /* 0x000fca00000000ff */
[----:B----4-:R3:W-:Y:S04]  /*7ba0*/  @P5 STG.E.U16 desc[UR58][R4.64+0x20], R17 ;  /* 0x0000201104005986 */ /* 0x0107e8000c10153a */
[----:B---3--:R0:W5:Y:S01]  /*7bb0*/  LDL.LU.64 R4, [R1+0x128] ;  /* 0x0001280001047983 */ /* 0x0081620000300a00 */
[----:B------:R-:W-:Y:S01]  /*7bc0*/  ISETP.GT.AND P5, PT, R0, 0x11, P3 ;  /* 0x000000110000780c */ /* 0x000fe20001fa4270 */
[----:B------:R-:W-:-:S12]  /*7bd0*/  BSSY B1, `(.L_x_107) ;  /* 0x0000003000017945 */ /* 0x000fd80003800000 */
[----:B0-----:R-:W-:Y:S05]  /*7be0*/  @!P5 BRA `(.L_x_108) ;  /* 0x000000000004d947 */ /* 0x001fea0003800000 */
[----:B------:R0:W5:Y:S02]  /*7bf0*/  LDG.E.LTC128B.U16 R3, desc[UR58][R14.64+0x22] ;  /* 0x0000223a0e037981 */ /* 0x000164000c1e1520 */
.L_x_108:
[----:B------:R-:W-:Y:S05]  /*7c00*/  BSYNC B1 ;  /* 0x0000000000017941 */ /* 0x000fea0003800000 */
.L_x_107:
        /* <DEDUP_REMOVED lines=12> */
.L_x_110:
[----:B------:R-:W-:Y:S05]  /*7cd0*/  BSYNC B1 ;  /* 0x0000000000017941 */ /* 0x000fea0003800000 */
.L_x_109:
        /* <DEDUP_REMOVED lines=12> */
.L_x_112:
[----:B------:R-:W-:Y:S05]  /*7da0*/  BSYNC B1 ;  /* 0x0000000000017941 */ /* 0x000fea0003800000 */
.L_x_111:
        /* <DEDUP_REMOVED lines=12> */
.L_x_114:
[----:B------:R-:W-:Y:S05]  /*7e70*/  BSYNC B1 ;  /* 0x0000000000017941 */ /* 0x000fea0003800000 */
.L_x_113:
        /* <DEDUP_REMOVED lines=12> */
.L_x_116:
[----:B------:R-:W-:Y:S05]  /*7f40*/  BSYNC B1 ;  /* 0x0000000000017941 */ /* 0x000fea0003800000 */
.L_x_115:
        /* <DEDUP_REMOVED lines=12> */
[----:B0-----:R-:W3:Y:S04]  /*8010*/  LDL.64 R2, [R1+0xe0] ;  /* 0x0000e00001027983 */ /* 0x001ee80000100a00 */
[----:B---3--:R0:W5:Y:S04]  /*8020*/  LDG.E.LTC128B.U16 R3, desc[UR58][R2.64+0x40] ;  /* 0x0000403a02037981 */ /* 0x008168000c1e1520 */
[----:B------:R0:W5:Y:S02]  /*8030*/  LDL.LU R2, [R1+0x128] ;  /* 0x0001280001027983 */ /* 0x0001640000300800 */
.L_x_118:
[----:B------:R-:W-:Y:S05]  /*8040*/  BSYNC B1 ;  /* 0x0000000000017941 */ /* 0x000fea0003800000 */
.L_x_117:
[----:B-----5:R3:W-:Y:S04]  /*8050*/  STL [R1+0x128], R4 ;  /* 0x0001280401007387 */ /* 0x0207e80000100800 */
[----:B---3--:R-:W3:Y:S01]  /*8060*/  LDL.LU R4, [R1] ;  /* 0x0000000001047983 */ /* 0x008ee20000300800 */
        /* <DEDUP_REMOVED lines=9> */
[----:B------:R0:W-:Y:S04]  /*8100*/  STL [R1+0x128], R2 ;  /* 0x0001280201007387 */ /* 0x0001e80000100800 */
[----:B0-----:R-:W3:Y:S04]  /*8110*/  LDL.64 R2, [R1+0xe0] ;  /* 0x0000e00001027983 */ /* 0x001ee80000100a00 */
[----:B---3--:R3:W5:Y:S04]  /*8120*/  LDG.E.LTC128B.U16 R3, desc[UR58][R2.64+0x42] ;  /* 0x0000423a02037981 */ /* 0x008768000c1e1520 */
[----:B------:R3:W5:Y:S02]  /*8130*/  LDL.LU R2, [R1+0x128] ;  /* 0x0001280001027983 */ /* 0x0007640000300800 */
.L_x_120:
[----:B------:R-:W-:Y:S05]  /*8140*/  BSYNC B1 ;  /* 0x0000000000017941 */ /* 0x000fea0003800000 */
.L_x_119:
        /* <DEDUP_REMOVED lines=12> */
.L_x_122:
[----:B------:R-:W-:Y:S05]  /*8210*/  BSYNC B1 ;  /* 0x0000000000017941 */ /* 0x000fea0003800000 */
.L_x_121:
        /* <DEDUP_REMOVED lines=12> */
.L_x_124:
[----:B------:R-:W-:Y:S05]  /*82e0*/  BSYNC B1 ;  /* 0x0000000000017941 */ /* 0x000fea0003800000 */
.L_x_123:
        /* <DEDUP_REMOVED lines=15> */
.L_x_126:
[----:B------:R-:W-:Y:S05]  /*83e0*/  BSYNC B1 ;  /* 0x0000000000017941 */ /* 0x000fea0003800000 */
.L_x_125:
        /* <DEDUP_REMOVED lines=15> */
.L_x_128:
[----:B------:R-:W-:Y:S05]  /*84e0*/  BSYNC B1 ;  /* 0x0000000000017941 */ /* 0x000fea0003800000 */
.L_x_127:
        /* <DEDUP_REMOVED lines=12> */
.L_x_130:
[----:B------:R-:W-:Y:S05]  /*85b0*/  BSYNC B1 ;  /* 0x0000000000017941 */ /* 0x000fea0003800000 */
.L_x_129:
        /* <DEDUP_REMOVED lines=12> */
.L_x_132:
[----:B------:R-:W-:Y:S05]  /*8680*/  BSYNC B1 ;  /* 0x0000000000017941 */ /* 0x000fea0003800000 */
.L_x_131:
        /* <DEDUP_REMOVED lines=11> */
[----:B------:R0:W5:Y:S02]  /*8740*/  LDG.E.LTC128B.U16 R3, desc[UR58][R232.64+0x40] ;  /* 0x0000403ae8037981 */ /* 0x000164000c1e1520 */
.L_x_134:
[----:B------:R-:W-:Y:S05]  /*8750*/  BSYNC B1 ;  /* 0x0000000000017941 */ /* 0x000fea0003800000 */
.L_x_133:
[----:B-----5:R-:W-:Y:S01]  /*8760*/  HADD2.F32 R17, -RZ, R3.H0_H0 ;  /* 0x20000003ff117230 */ /* 0x020fe20000004100 */
[----:B------:R3:W-:Y:S04]  /*8770*/  STL.64 [R1+0x128], R8 ;  /* 0x0001280801007387 */ /* 0x0007e80000100a00 */
[----:B------:R-:W-:-:S04]  /*8780*/  FMUL R17, R17, R16 ;  /* 0x0000001011117220 */ /* 0x000fc80000400000 */
[----:B------:R-:W-:Y:S01]  /*8790*/  FFMA R17, R224, R2, R17 ;  /* 0x00000002e0117223 */ /* 0x000fe20000000011 */
[----:B---3--:R-:W-:-:S04]  /*87a0*/  @P5 IMAD.MOV.U32 R8, RZ, RZ, R6 ;  /* 0x000000ffff085224 */ /* 0x008fc800078e0006 */
[----:B------:R-:W-:Y:S01]  /*87b0*/  F2FP.F16.F32.PACK_AB R17, RZ, R17 ;  /* 0x00000011ff11723e */ /* 0x000fe200000000ff */
[----:B------:R-:W-:-:S05]  /*87c0*/  @P5 IMAD.MOV.U32 R9, RZ, RZ, R5 ;  /* 0x000000ffff095224 */ /* 0x000fca00078e0005 */
[----:B------:R3:W-:Y:S04]  /*87d0*/  @P5 STG.E.U16 desc[UR58][R8.64+0x40], R17 ;  /* 0x0000401108005986 */ /* 0x0007e8000c10153a */
[----:B---3--:R3:W5:Y:S01]  /*87e0*/  LDL.LU.64 R8, [R1+0x128] ;  /* 0x0001280001087983 */ /* 0x0087620000300a00 */
[----:B------:R-:W-:Y:S01]  /*87f0*/  ISETP.GT.AND P5, PT, R0, 0x21, P2 ;  /* 0x000000210000780c */ /* 0x000fe200017a4270 */
[----:B------:R-:W-:-:S12]  /*8800*/  BSSY B1, `(.L_x_135) ;  /* 0x0000003000017945 */ /* 0x000fd80003800000 */
[----:B---3--:R-:W-:Y:S05]  /*8810*/  @!P5 BRA `(.L_x_136) ;  /* 0x000000000004d947 */ /* 0x008fea0003800000 */
[----:B------:R3:W5:Y:S02]  /*8820*/  LDG.E.LTC128B.U16 R3, desc[UR58][R232.64+0x42] ;  /* 0x0000423ae8037981 */ /* 0x000764000c1e1520 */
.L_x_136:
[----:B------:R-:W-:Y:S05]  /*8830*/  BSYNC B1 ;  /* 0x0000000000017941 */ /* 0x000fea0003800000 */
.L_x_135:
[----:B-----5:R-:W-:Y:S01]  /*8840*/  HADD2.F32 R17, -RZ, R3.H0_H0 ;  /* 0x20000003ff117230 */ /* 0x020fe20000004100 */
[----:B------:R-:W-:Y:S01]  /*8850*/  BSSY B1, `(.L_x_137) ;  /* 0x000000a000017945 */ /* 0x000fe20003800000 */
[----:B------:R-:W-:-:S03]  /*8860*/  @P5 IMAD.MOV.U32 R224, RZ, RZ, R6 ;  /* 0x000000ffffe05224 */ /* 0x000fc600078e0006 */
[----:B------:R-:W-:-:S04]  /*8870*/  FMUL R17, R17, R16 ;  /* 0x0000001011117220 */ /* 0x000fc80000400000 */
[----:B------:R-:W-:Y:S01]  /*8880*/  FFMA R17, R225, R2, R17 ;  /* 0x00000002e1117223 */ /* 0x000fe20000000011 */
[----:B------:R-:W-:-:S04]  /*8890*/  @P5 IMAD.MOV.U32 R225, RZ, RZ, R5 ;  /* 0x000000ffffe15224 */ /* 0x000fc800078e0005 */
[----:B------:R-:W-:-:S05]  /*88a0*/  F2FP.F16.F32.PACK_AB R17, RZ, R17 ;  /* 0x00000011ff11723e */ /* 0x000fca00000000ff */
[----:B------:R0:W-:Y:S01]  /*88b0*/  @P5 STG.E.U16 desc[UR58][R224.64+0x42], R17 ;  /* 0x00004211e0005986 */ /* 0x0001e2000c10153a */
[----:B------:R-:W-:-:S13]  /*88c0*/  ISETP.GT.AND P5, PT, R0, 0x20, P6 ;  /* 0x000000200000780c */ /* 0x000fda00037a4270 */
[----:B0-----:R-:W-:Y:S05]  /*88d0*/  @!P5 BRA `(.L_x_138) ;  /* 0x000000000004d947 */ /* 0x001fea0003800000 */
[----:B------:R0:W5:Y:S02]  /*88e0*/  LDG.E.LTC128B.U16 R3, desc[UR58][R22.64+0x40] ;  /* 0x0000403a16037981 */ /* 0x000164000c1e1520 */
.L_x_138:
[----:B------:R-:W-:Y:S05]  /*88f0*/  BSYNC B1 ;  /* 0x0000000000017941 */ /* 0x000fea0003800000 */
.L_x_137:
[----:B-----5:R-:W-:Y:S01]  /*8900*/  HADD2.F32 R17, -RZ, R3.H0_H0 ;  /* 0x20000003ff117230 */ /* 0x020fe20000004100 */
[----:B------:R-:W-:Y:S04]  /*8910*/  BSSY B1, `(.L_x_139) ;  /* 0x0000008000017945 */ /* 0x000fe80003800000 */
[----:B------:R-:W-:-:S04]  /*8920*/  FMUL R17, R17, R16 ;  /* 0x0000001011117220 */ /* 0x000fc80000400000 */
[----:B------:R-:W-:-:S05]  /*8930*/  FFMA R17, R226, R2, R17 ;  /* 0x00000002e2117223 */ /* 0x000fca0000000011 */
[----:B------:R-:W-:-:S05]  /*8940*/  F2FP.F16.F32.PACK_AB R17, RZ, R17 ;  /* 0x00000011ff11723e */ /* 0x000fca00000000ff */
[----:B------:R0:W-:Y:S01]  /*8950*/  @P5 STG.E.U16 desc[UR58][R8.64+0x40], R17 ;  /* 0x0000401108005986 */ /* 0x0001e2000c10153a */
[----:B------:R-:W-:-:S13]  /*8960*/  ISETP.GT.AND P5, PT, R0, 0x21, P6 ;  /* 0x000000210000780c */ /* 0x000fda00037a4270 */
[----:B0-----:R-:W-:Y:S05]  /*8970*/  @!P5 BRA `(.L_x_140) ;  /* 0x000000000004d947 */ /* 0x001fea0003800000 */
[----:B------:R0:W5:Y:S02]  /*8980*/  LDG.E.LTC128B.U16 R3, desc[UR58][R22.64+0x42] ;  /* 0x0000423a16037981 */ /* 0x000164000c1e1520 */
.L_x_140:
[----:B------:R-:W-:Y:S05]  /*8990*/  BSYNC B1 ;  /* 0x0000000000017941 */ /* 0x000fea0003800000 */
.L_x_139:
        /* <DEDUP_REMOVED lines=9> */
.L_x_142:
[----:B------:R-:W-:Y:S05]  /*8a30*/  BSYNC B1 ;  /* 0x0000000000017941 */ /* 0x000fea0003800000 */
.L_x_141:
[----:B-----5:R-:W-:Y:S01]  /*8a40*/  HADD2.F32 R17, -RZ, R3.H0_H0 ;  /* 0x20000003ff117230 */ /* 0x020fe20000004100 */
[----:B------:R-:W-:Y:S01]  /*8a50*/  BSSY B1, `(.L_x_143) ;  /* 0x000000a000017945 */ /* 0x000fe20003800000 */
[----:B------:R-:W-:Y:S02]  /*8a60*/  @P5 IMAD.MOV.U32 R224, RZ, RZ, R6 ;  /* 0x000000ffffe05224 */ /* 0x000fe400078e0006 */
[----:B------:R-:W-:Y:S02]  /*8a70*/  @P5 IMAD.MOV.U32 R225, RZ, RZ, R5 ;  /* 0x000000ffffe15224 */ /* 0x000fe400078e0005 */
[----:B------:R-:W-:-:S04]  /*8a80*/  FMUL R17, R17, R16 ;  /* 0x0000001011117220 */ /* 0x000fc80000400000 */
[----:B------:R-:W-:-:S05]  /*8a90*/  FFMA R17, R228, R2, R17 ;  /* 0x00000002e4117223 */ /* 0x000fca0000000011 */
[----:B------:R-:W-:-:S05]  /*8aa0*/  F2FP.F16.F32.PACK_AB R17, RZ, R17 ;  /* 0x00000011ff11723e */ /* 0x000fca00000000ff */
[----:B------:R0:W-:Y:S01]  /*8ab0*/  @P5 STG.E.U16 desc[UR58][R224.64+0x50], R17 ;  /* 0x00005011e0005986 */ /* 0x0001e2000c10153a */
[----:B------:R-:W-:-:S13]  /*8ac0*/  ISETP.GT.AND P5, PT, R0, 0x29, P2 ;  /* 0x000000290000780c */ /* 0x000fda00017a4270 */
[----:B0-----:R-:W-:Y:S05]  /*8ad0*/  @!P5 BRA `(.L_x_144) ;  /* 0x000000000004d947 */ /* 0x001fea0003800000 */
[----:B------:R0:W5:Y:S02]  /*8ae0*/  LDG.E.LTC128B.U16 R3, desc[UR58][R232.64+0x52] ;  /* 0x0000523ae8037981 */ /* 0x000164000c1e1520 */
.L_x_144:
[----:B------:R-:W-:Y:S05]  /*8af0*/  BSYNC B1 ;  /* 0x0000000000017941 */ /* 0x000fea0003800000 */
.L_x_143:
[----:B-----5:R-:W-:Y:S01]  /*8b00*/  HADD2.F32 R17, -RZ, R3.H0_H0 ;  /* 0x20000003ff117230 */ /* 0x020fe20000004100 */
[----:B------:R-:W-:Y:S01]  /*8b10*/  @P5 MOV R225, R5 ;  /* 0x0000000500e15202 */ /* 0x000fe20000000f00 */
[----:B------:R-:W-:Y:S01]  /*8b20*/  @P5 IMAD.MOV.U32 R224, RZ, RZ, R6 ;  /* 0x000000ffffe05224 */ /* 0x000fe200078e0006 */
[----:B------:R-:W-:Y:S02]  /*8b30*/  BSSY B1, `(.L_x_145) ;  /* 0x0000008000017945 */ /* 0x000fe40003800000 */
[----:B------:R-:W-:-:S04]  /*8b40*/  FMUL R17, R17, R16 ;  /* 0x0000001011117220 */ /* 0x000fc80000400000 */
[----:B------:R-:W-:-:S05]  /*8b50*/  FFMA R17, R229, R2, R17 ;  /* 0x00000002e5117223 */ /* 0x000fca0000000011 */
[----:B------:R-:W-:-:S05]  /*8b60*/  F2FP.F16.F32.PACK_AB R17, RZ, R17 ;  /* 0x00000011ff11723e */ /* 0x000fca00000000ff */
[----:B------:R0:W-:Y:S01]  /*8b70*/  @P5 STG.E.U16 desc[UR58][R224.64+0x52], R17 ;  /* 0x00005211e0005986 */ /* 0x0001e2000c10153a */
[----:B------:R-:W-:-:S13]  /*8b80*/  ISETP.GT.AND P5, PT, R0, 0x28, P6 ;  /* 0x000000280000780c */ /* 0x000fda00037a4270 */
[----:B0-----:R-:W-:Y:S05]  /*8b90*/  @!P5 BRA `(.L_x_146) ;  /* 0x000000000004d947 */ /* 0x001fea0003800000 */
[----:B------:R0:W5:Y:S02]  /*8ba0*/  LDG.E.LTC128B.U16 R3, desc[UR58][R22.64+0x50] ;  /* 0x0000503a16037981 */ /* 0x000164000c1e1520 */
.L_x_146:
[----:B------:R-:W-:Y:S05]  /*8bb0*/  BSYNC B1 ;  /* 0x0000000000017941 */ /* 0x000fea0003800000 */
.L_x_145:
        /* <DEDUP_REMOVED lines=9> */
.L_x_148:
[----:B------:R-:W-:Y:S05]  /*8c50*/  BSYNC B1 ;  /* 0x0000000000017941 */ /* 0x000fea0003800000 */
.L_x_147:
        /* <DEDUP_REMOVED lines=9> */
.L_x_150:
[----:B------:R-:W-:Y:S05]  /*8cf0*/  BSYNC B1 ;  /* 0x0000000000017941 */ /* 0x000fea0003800000 */
.L_x_149:
        /* <DEDUP_REMOVED lines=9> */
.L_x_152:
[----:B------:R-:W-:Y:S05]  /*8d90*/  BSYNC B1 ;  /* 0x0000000000017941 */ /* 0x000fea0003800000 */
.L_x_151:
        /* <DEDUP_REMOVED lines=9> */
.L_x_154:
[----:B------:R-:W-:Y:S05]  /*8e30*/  BSYNC B1 ;  /* 0x0000000000017941 */ /* 0x000fea0003800000 */
.L_x_153:
        /* <DEDUP_REMOVED lines=9> */
.L_x_156:
[----:B------:R-:W-:Y:S05]  /*8ed0*/  BSYNC B1 ;  /* 0x0000000000017941 */ /* 0x000fea0003800000 */
.L_x_155:
        /* <DEDUP_REMOVED lines=9> */
.L_x_158:
[----:B------:R-:W-:Y:S05]  /*8f70*/  BSYNC B1 ;  /* 0x0000000000017941 */ /* 0x000fea0003800000 */
.L_x_157:
        /* <DEDUP_REMOVED lines=9> */
.L_x_160:
[----:B------:R-:W-:Y:S05]  /*9010*/  BSYNC B1 ;  /* 0x0000000000017941 */ /* 0x000fea0003800000 */
.L_x_159:
        /* <DEDUP_REMOVED lines=9> */
.L_x_162:
[----:B------:R-:W-:Y:S05]  /*90b0*/  BSYNC B1 ;  /* 0x0000000000017941 */ /* 0x000fea0003800000 */
.L_x_161:
        /* <DEDUP_REMOVED lines=9> */
.L_x_164:
[----:B------:R-:W-:Y:S05]  /*9150*/  BSYNC B1 ;  /* 0x0000000000017941 */ /* 0x000fea0003800000 */
.L_x_163:
[----:B------:R0:W5:Y:S02]  /*9160*/  LDL.64 R218, [R1+0xe0] ;  /* 0x0000e00001da7983 */ /* 0x0001640000100a00 */
        /* <DEDUP_REMOVED lines=9> */
.L_x_166:
[----:B------:R-:W-:Y:S05]  /*9200*/  BSYNC B1 ;  /* 0x0000000000017941 */ /* 0x000fea0003800000 */
.L_x_165:
        /* <DEDUP_REMOVED lines=9> */
.L_x_168:
[----:B------:R-:W-:Y:S05]  /*92a0*/  BSYNC B1 ;  /* 0x0000000000017941 */ /* 0x000fea0003800000 */
.L_x_167:
        /* <DEDUP_REMOVED lines=9> */
.L_x_170:
[----:B------:R-:W-:Y:S05]  /*9340*/  BSYNC B1 ;  /* 0x0000000000017941 */ /* 0x000fea0003800000 */
.L_x_169:
        /* <DEDUP_REMOVED lines=9> */
.L_x_172:
[----:B------:R-:W-:Y:S05]  /*93e0*/  BSYNC B1 ;  /* 0x0000000000017941 */ /* 0x000fea0003800000 */
.L_x_171:
        /* <DEDUP_REMOVED lines=9> */
.L_x_174:
[----:B------:R-:W-:Y:S05]  /*9480*/  BSYNC B1 ;  /* 0x0000000000017941 */ /* 0x000fea0003800000 */
.L_x_173:
        /* <DEDUP_REMOVED lines=9> */
.L_x_176:
[----:B------:R-:W-:Y:S05]  /*9520*/  BSYNC B1 ;  /* 0x0000000000017941 */ /* 0x000fea0003800000 */
.L_x_175:
        /* <DEDUP_REMOVED lines=9> */
.L_x_178:
[----:B------:R-:W-:Y:S05]  /*95c0*/  BSYNC B1 ;  /* 0x0000000000017941 */ /* 0x000fea0003800000 */
.L_x_177:
        /* <DEDUP_REMOVED lines=9> */
.L_x_180:
[----:B------:R-:W-:Y:S05]  /*9660*/  BSYNC B1 ;  /* 0x0000000000017941 */ /* 0x000fea0003800000 */
.L_x_179:
        /* <DEDUP_REMOVED lines=9> */
.L_x_182:
[----:B------:R-:W-:Y:S05]  /*9700*/  BSYNC B1 ;  /* 0x0000000000017941 */ /* 0x000fea0003800000 */
.L_x_181:
        /* <DEDUP_REMOVED lines=11> */
.L_x_184:
[----:B------:R-:W-:Y:S05]  /*97c0*/  BSYNC B1 ;  /* 0x0000000000017941 */ /* 0x000fea0003800000 */
.L_x_183:
[----:B-----5:R-:W-:Y:S01]  /*97d0*/  HADD2.F32 R17, -RZ, R3.H0_H0 ;  /* 0x20000003ff117230 */ /* 0x020fe20000004100 */
[----:B------:R-:W-:Y:S04]  /*97e0*/  BSSY B1, `(.L_x_185) ;  /* 0x000000b000017945 */ /* 0x000fe80003800000 */
[----:B------:R-:W-:-:S04]  /*97f0*/  FMUL R200, R17, R16 ;  /* 0x0000001011c87220 */ /* 0x000fc80000400000 */
[----:B------:R-:W-:Y:S01]  /*9800*/  FFMA R200, R201, R2, R200 ;  /* 0x00000002c9c87223 */ /* 0x000fe200000000c8 */
[----:B------:R-:W-:-:S04]  /*9810*/  @P5 IMAD.MOV.U32 R201, RZ, RZ, R5 ;  /* 0x000000ffffc95224 */ /* 0x000fc800078e0005 */
[----:B------:R-:W-:-:S04]  /*9820*/  F2FP.F16.F32.PACK_AB R200, RZ, R200 ;  /* 0x000000c8ffc8723e */ /* 0x000fc800000000ff */
[----:B------:R-:W-:Y:S01]  /*9830*/  PRMT R17, R200, 0x7610, R17 ;  /* 0x00007610c8117816 */ /* 0x000fe20000000011 */
[----:B------:R-:W-:-:S05]  /*9840*/  @P5 IMAD.MOV.U32 R200, RZ, RZ, R6 ;  /* 0x000000ffffc85224 */ /* 0x000fca00078e0006 */
[----:B------:R0:W-:Y:S01]  /*9850*/  @P5 STG.E.U16 desc[UR58][R200.64+0x62], R17 ;  /* 0x00006211c8005986 */ /* 0x0001e2000c10153a */
[----:B------:R-:W-:-:S13]  /*9860*/  ISETP.GT.AND P5, PT, R0, 0x30, P6 ;  /* 0x000000300000780c */ /* 0x000fda00037a4270 */
[----:B0-----:R-:W-:Y:S05]  /*9870*/  @!P5 BRA `(.L_x_186) ;  /* 0x000000000004d947 */ /* 0x001fea0003800000 */
[----:B------:R0:W5:Y:S02]  /*9880*/  LDG.E.LTC128B.U16 R3, desc[UR58][R22.64+0x60] ;  /* 0x0000603a16037981 */ /* 0x000164000c1e1520 */
.L_x_186:
[----:B------:R-:W-:Y:S05]  /*9890*/  BSYNC B1 ;  /* 0x0000000000017941 */ /* 0x000fea0003800000 */
.L_x_185:
        /* <DEDUP_REMOVED lines=9> */
.L_x_188:
[----:B------:R-:W-:Y:S05]  /*9930*/  BSYNC B1 ;  /* 0x0000000000017941 */ /* 0x000fea0003800000 */
.L_x_187:
        /* <DEDUP_REMOVED lines=9> */
.L_x_190:
[----:B------:R-:W-:Y:S05]  /*99d0*/  BSYNC B1 ;  /* 0x0000000000017941 */ /* 0x000fea0003800000 */
.L_x_189:
        /* <DEDUP_REMOVED lines=11> */
.L_x_192:
[----:B------:R-:W-:Y:S05]  /*9a90*/  BSYNC B1 ;  /* 0x0000000000017941 */ /* 0x000fea0003800000 */
.L_x_191:
[----:B-----5:R-:W-:Y:S01]  /*9aa0*/  HADD2.F32 R17, -RZ, R3.H0_H0 ;  /* 0x20000003ff117230 */ /* 0x020fe20000004100 */
[----:B------:R-:W-:Y:S01]  /*9ab0*/  BSSY B1, `(.L_x_193) ;  /* 0x000000b000017945 */ /* 0x000fe20003800000 */
[----:B------:R-:W-:-:S03]  /*9ac0*/  @P5 IMAD.MOV.U32 R201, RZ, RZ, R5 ;  /* 0x000000ffffc95224 */ /* 0x000fc600078e0005 */
[----:B------:R-:W-:-:S04]  /*9ad0*/  FMUL R200, R17, R16 ;  /* 0x0000001011c87220 */ /* 0x000fc80000400000 */
[----:B------:R-:W-:-:S05]  /*9ae0*/  FFMA R200, R205, R2, R200 ;  /* 0x00000002cdc87223 */ /* 0x000fca00000000c8 */
[----:B------:R-:W-:-:S04]  /*9af0*/  F2FP.F16.F32.PACK_AB R200, RZ, R200 ;  /* 0x000000c8ffc8723e */ /* 0x000fc800000000ff */
[----:B------:R-:W-:Y:S01]  /*9b00*/  PRMT R17, R200, 0x7610, R17 ;  /* 0x00007610c8117816 */ /* 0x000fe20000000011 */
[----:B------:R-:W-:-:S05]  /*9b10*/  @P5 IMAD.MOV.U32 R200, RZ, RZ, R6 ;  /* 0x000000ffffc85224 */ /* 0x000fca00078e0006 */
[----:B------:R0:W-:Y:S01]  /*9b20*/  @P5 STG.E.U16 desc[UR58][R200.64+0x72], R17 ;  /* 0x00007211c8005986 */ /* 0x0001e2000c10153a */
[----:B------:R-:W-:-:S13]  /*9b30*/  ISETP.GT.AND P5, PT, R0, 0x38, P6 ;  /* 0x000000380000780c */ /* 0x000fda00037a4270 */
[----:B0-----:R-:W-:Y:S05]  /*9b40*/  @!P5 BRA `(.L_x_194) ;  /* 0x000000000004d947 */ /* 0x001fea0003800000 */
[----:B------:R0:W5:Y:S02]  /*9b50*/  LDG.E.LTC128B.U16 R3, desc[UR58][R22.64+0x70] ;  /* 0x0000703a16037981 */ /* 0x000164000c1e1520 */
.L_x_194:
[----:B------:R-:W-:Y:S05]  /*9b60*/  BSYNC B1 ;  /* 0x0000000000017941 */ /* 0x000fea0003800000 */
.L_x_193:
        /* <DEDUP_REMOVED lines=9> */
.L_x_196:
[----:B------:R-:W-:Y:S05]  /*9c00*/  BSYNC B1 ;  /* 0x0000000000017941 */ /* 0x000fea0003800000 */
.L_x_195:
        /* <DEDUP_REMOVED lines=9> */
.L_x_198:
[----:B------:R-:W-:Y:S05]  /*9ca0*/  BSYNC B1 ;  /* 0x0000000000017941 */ /* 0x000fea0003800000 */
.L_x_197:
        /* <DEDUP_REMOVED lines=9> */
.L_x_200:
[----:B------:R-:W-:Y:S05]  /*9d40*/  BSYNC B1 ;  /* 0x0000000000017941 */ /* 0x000fea0003800000 */
.L_x_199:
        /* <DEDUP_REMOVED lines=9> */
.L_x_202:
[----:B------:R-:W-:Y:S05]  /*9de0*/  BSYNC B1 ;  /* 0x0000000000017941 */ /* 0x000fea0003800000 */
.L_x_201:
        /* <DEDUP_REMOVED lines=9> */
.L_x_204:
[----:B------:R-:W-:Y:S05]  /*9e80*/  BSYNC B1 ;  /* 0x0000000000017941 */ /* 0x000fea0003800000 */
.L_x_203:
        /* <DEDUP_REMOVED lines=9> */
.L_x_206:
[----:B------:R-:W-:Y:S05]  /*9f20*/  BSYNC B1 ;  /* 0x0000000000017941 */ /* 0x000fea0003800000 */
.L_x_205:
        /* <DEDUP_REMOVED lines=9> */
.L_x_208:
[----:B------:R-:W-:Y:S05]  /*9fc0*/  BSYNC B1 ;  /* 0x0000000000017941 */ /* 0x000fea0003800000 */
.L_x_207:
        /* <DEDUP_REMOVED lines=9> */
.L_x_210:
[----:B------:R-:W-:Y:S05]  /*a060*/  BSYNC B1 ;  /* 0x0000000000017941 */ /* 0x000fea0003800000 */
.L_x_209:
        /* <DEDUP_REMOVED lines=9> */
.L_x_212:
[----:B------:R-:W-:Y:S05]  /*a100*/  BSYNC B1 ;  /* 0x0000000000017941 */ /* 0x000fea0003800000 */
.L_x_211:
        /* <DEDUP_REMOVED lines=9> */
.L_x_214:
[----:B------:R-:W-:Y:S05]  /*a1a0*/  BSYNC B1 ;  /* 0x0000000000017941 */ /* 0x000fea0003800000 */
.L_x_213:
        /* <DEDUP_REMOVED lines=9> */
.L_x_216:
[----:B------:R-:W-:Y:S05]  /*a240*/  BSYNC B1 ;  /* 0x0000000000017941 */ /* 0x000fea0003800000 */
.L_x_215:
        /* <DEDUP_REMOVED lines=9> */
.L_x_218:
[----:B------:R-:W-:Y:S05]  /*a2e0*/  BSYNC B1 ;  /* 0x0000000000017941 */ /* 0x000fea0003800000 */
.L_x_217:
        /* <DEDUP_REMOVED lines=9> */
.L_x_220:
[----:B------:R-:W-:Y:S05]  /*a380*/  BSYNC B1 ;  /* 0x0000000000017941 */ /* 0x000fea0003800000 */
.L_x_219:
        /* <DEDUP_REMOVED lines=9> */
.L_x_222:
[----:B------:R-:W-:Y:S05]  /*a420*/  BSYNC B1 ;  /* 0x0000000000017941 */ /* 0x000fea0003800000 */
.L_x_221:
        /* <DEDUP_REMOVED lines=9> */
.L_x_224:
[----:B------:R-:W-:Y:S05]  /*a4c0*/  BSYNC B1 ;  /* 0x0000000000017941 */ /* 0x000fea0003800000 */
.L_x_223:
        /* <DEDUP_REMOVED lines=9> */
.L_x_226:
[----:B------:R-:W-:Y:S05]  /*a560*/  BSYNC B1 ;  /* 0x0000000000017941 */ /* 0x000fea0003800000 */
.L_x_225:
        /* <DEDUP_REMOVED lines=9> */
.L_x_228:
[----:B------:R-:W-:Y:S05]  /*a600*/  BSYNC B1 ;  /* 0x0000000000017941 */ /* 0x000fea0003800000 */
.L_x_227:
        /* <DEDUP_REMOVED lines=9> */
.L_x_230:
[----:B------:R-:W-:Y:S05]  /*a6a0*/  BSYNC B1 ;  /* 0x0000000000017941 */ /* 0x000fea0003800000 */
.L_x_229:
        /* <DEDUP_REMOVED lines=11> */
.L_x_232:
[----:B------:R-:W-:Y:S05]  /*a760*/  BSYNC B1 ;  /* 0x0000000000017941 */ /* 0x000fea0003800000 */
.L_x_231:
        /* <DEDUP_REMOVED lines=12> */
.L_x_234:
[----:B------:R-:W-:Y:S05]  /*a830*/  BSYNC B1 ;  /* 0x0000000000017941 */ /* 0x000fea0003800000 */
.L_x_233:
        /* <DEDUP_REMOVED lines=9> */
.L_x_236:
[----:B------:R-:W-:Y:S05]  /*a8d0*/  BSYNC B1 ;  /* 0x0000000000017941 */ /* 0x000fea0003800000 */
.L_x_235:
        /* <DEDUP_REMOVED lines=9> */
.L_x_238:
[----:B------:R-:W-:Y:S05]  /*a970*/  BSYNC B1 ;  /* 0x0000000000017941 */ /* 0x000fea0003800000 */
.L_x_237:
        /* <DEDUP_REMOVED lines=11> */
.L_x_240:
[----:B------:R-:W-:Y:S05]  /*aa30*/  BSYNC B1 ;  /* 0x0000000000017941 */ /* 0x000fea0003800000 */
.L_x_239:
        /* <DEDUP_REMOVED lines=12> */
.L_x_242:
[----:B------:R-:W-:Y:S05]  /*ab00*/  BSYNC B1 ;  /* 0x0000000000017941 */ /* 0x000fea0003800000 */
.L_x_241:
        /* <DEDUP_REMOVED lines=9> */
.L_x_244:
[----:B------:R-:W-:Y:S05]  /*aba0*/  BSYNC B1 ;  /* 0x0000000000017941 */ /* 0x000fea0003800000 */
.L_x_243:
        /* <DEDUP_REMOVED lines=9> */
.L_x_246:
[----:B------:R-:W-:Y:S05]  /*ac40*/  BSYNC B1 ;  /* 0x0000000000017941 */ /* 0x000fea0003800000 */
.L_x_245:
        /* <DEDUP_REMOVED lines=9> */
.L_x_248:
[----:B------:R-:W-:Y:S05]  /*ace0*/  BSYNC B1 ;  /* 0x0000000000017941 */ /* 0x000fea0003800000 */
.L_x_247:
        /* <DEDUP_REMOVED lines=9> */
.L_x_250:
[----:B------:R-:W-:Y:S05]  /*ad80*/  BSYNC B1 ;  /* 0x0000000000017941 */ /* 0x000fea0003800000 */
.L_x_249:
        /* <DEDUP_REMOVED lines=9> */
.L_x_252:
[----:B------:R-:W-:Y:S05]  /*ae20*/  BSYNC B1 ;  /* 0x0000000000017941 */ /* 0x000fea0003800000 */
.L_x_251:
        /* <DEDUP_REMOVED lines=9> */
.L_x_254:
[----:B------:R-:W-:Y:S05]  /*aec0*/  BSYNC B1 ;  /* 0x0000000000017941 */ /* 0x000fea0003800000 */
.L_x_253:
        /* <DEDUP_REMOVED lines=9> */
.L_x_256:
[----:B------:R-:W-:Y:S05]  /*af60*/  BSYNC B1 ;  /* 0x0000000000017941 */ /* 0x000fea0003800000 */
.L_x_255:
        /* <DEDUP_REMOVED lines=9> */
.L_x_258:
[----:B------:R-:W-:Y:S05]  /*b000*/  BSYNC B1 ;  /* 0x0000000000017941 */ /* 0x000fea0003800000 */
.L_x_257:
        /* <DEDUP_REMOVED lines=9> */
.L_x_260:
[----:B------:R-:W-:Y:S05]  /*b0a0*/  BSYNC B1 ;  /* 0x0000000000017941 */ /* 0x000fea0003800000 */
.L_x_259:
        /* <DEDUP_REMOVED lines=9> */
.L_x_262:
[----:B------:R-:W-:Y:S05]  /*b140*/  BSYNC B1 ;  /* 0x0000000000017941 */ /* 0x000fea0003800000 */
.L_x_261:
        /* <DEDUP_REMOVED lines=9> */
.L_x_264:
[----:B------:R-:W-:Y:S05]  /*b1e0*/  BSYNC B1 ;  /* 0x0000000000017941 */ /* 0x000fea0003800000 */
.L_x_263:
        /* <DEDUP_REMOVED lines=9> */
.L_x_266:
[----:B------:R-:W-:Y:S05]  /*b280*/  BSYNC B1 ;  /* 0x0000000000017941 */ /* 0x000fea0003800000 */
.L_x_265:
        /* <DEDUP_REMOVED lines=9> */
.L_x_268:
[----:B------:R-:W-:Y:S05]  /*b320*/  BSYNC B1 ;  /* 0x0000000000017941 */ /* 0x000fea0003800000 */
.L_x_267:
        /* <DEDUP_REMOVED lines=9> */
.L_x_270:
[----:B------:R-:W-:Y:S05]  /*b3c0*/  BSYNC B1 ;  /* 0x0000000000017941 */ /* 0x000fea0003800000 */
.L_x_269:
        /* <DEDUP_REMOVED lines=9> */
.L_x_272:
[----:B------:R-:W-:Y:S05]  /*b460*/  BSYNC B1 ;  /* 0x0000000000017941 */ /* 0x000fea0003800000 */
.L_x_271:
        /* <DEDUP_REMOVED lines=9> */
.L_x_274:
[----:B------:R-:W-:Y:S05]  /*b500*/  BSYNC B1 ;  /* 0x0000000000017941 */ /* 0x000fea0003800000 */
.L_x_273:
        /* <DEDUP_REMOVED lines=9> */
.L_x_276:
[----:B------:R-:W-:Y:S05]  /*b5a0*/  BSYNC B1 ;  /* 0x0000000000017941 */ /* 0x000fea0003800000 */
.L_x_275:
        /* <DEDUP_REMOVED lines=9> */
.L_x_278:
[----:B------:R-:W-:Y:S05]  /*b640*/  BSYNC B1 ;  /* 0x0000000000017941 */ /* 0x000fea0003800000 */
.L_x_277:
        /* <DEDUP_REMOVED lines=11> */
.L_x_280:
[----:B------:R-:W-:Y:S05]  /*b700*/  BSYNC B1 ;  /* 0x0000000000017941 */ /* 0x000fea0003800000 */
.L_x_279:
[----:B-----5:R-:W-:Y:S01]  /*b710*/  HADD2.F32 R17, -RZ, R3.H0_H0 ;  /* 0x20000003ff117230 */ /* 0x020fe20000004100 */
[----:B------:R-:W-:Y:S04]  /*b720*/  BSSY B1, `(.L_x_281) ;  /* 0x000000b000017945 */ /* 0x000fe80003800000 */
[----:B------:R-:W-:-:S04]  /*b730*/  FMUL R152, R17, R16 ;  /* 0x0000001011987220 */ /* 0x000fc80000400000 */
[----:B------:R-:W-:Y:S01]  /*b740*/  FFMA R152, R153, R2, R152 ;  /* 0x0000000299987223 */ /* 0x000fe20000000098 */
[----:B------:R-:W-:-:S04]  /*b750*/  @P5 MOV R153, R5 ;  /* 0x0000000500995202 */ /* 0x000fc80000000f00 */
[----:B------:R-:W-:-:S04]  /*b760*/  F2FP.F16.F32.PACK_AB R152, RZ, R152 ;  /* 0x00000098ff98723e */ /* 0x000fc800000000ff */
[----:B------:R-:W-:Y:S01]  /*b770*/  PRMT R17, R152, 0x7610, R17 ;  /* 0x0000761098117816 */ /* 0x000fe20000000011 */
[----:B------:R-:W-:-:S05]  /*b780*/  @P5 IMAD.MOV.U32 R152, RZ, RZ, R6 ;  /* 0x000000ffff985224 */ /* 0x000fca00078e0006 */
[----:B------:R0:W-:Y:S01]  /*b790*/  @P5 STG.E.U16 desc[UR58][R152.64+0xa2], R17 ;  /* 0x0000a21198005986 */ /* 0x0001e2000c10153a */
[----:B------:R-:W-:-:S13]  /*b7a0*/  ISETP.GT.AND P5, PT, R0, 0x50, P6 ;  /* 0x000000500000780c */ /* 0x000fda00037a4270 */
[----:B0-----:R-:W-:Y:S05]  /*b7b0*/  @!P5 BRA `(.L_x_282) ;  /* 0x000000000004d947 */ /* 0x001fea0003800000 */
[----:B------:R0:W5:Y:S02]  /*b7c0*/  LDG.E.LTC128B.U16 R3, desc[UR58][R22.64+0xa0] ;  /* 0x0000a03a16037981 */ /* 0x000164000c1e1520 */
.L_x_282:
[----:B------:R-:W-:Y:S05]  /*b7d0*/  BSYNC B1 ;  /* 0x0000000000017941 */ /* 0x000fea0003800000 */
.L_x_281:
        /* <DEDUP_REMOVED lines=9> */
.L_x_284:
[----:B------:R-:W-:Y:S05]  /*b870*/  BSYNC B1 ;  /* 0x0000000000017941 */ /* 0x000fea0003800000 */
.L_x_283:
        /* <DEDUP_REMOVED lines=9> */
.L_x_286:
[----:B------:R-:W-:Y:S05]  /*b910*/  BSYNC B1 ;  /* 0x0000000000017941 */ /* 0x000fea0003800000 */
.L_x_285:
        /* <DEDUP_REMOVED lines=11> */
.L_x_288:
[----:B------:R-:W-:Y:S05]  /*b9d0*/  BSYNC B1 ;  /* 0x0000000000017941 */ /* 0x000fea0003800000 */
.L_x_287:
        /* <DEDUP_REMOVED lines=12> */
.L_x_290:
[----:B------:R-:W-:Y:S05]  /*baa0*/  BSYNC B1 ;  /* 0x0000000000017941 */ /* 0x000fea0003800000 */
.L_x_289:
        /* <DEDUP_REMOVED lines=9> */
.L_x_292:
[----:B------:R-:W-:Y:S05]  /*bb40*/  BSYNC B1 ;  /* 0x0000000000017941 */ /* 0x000fea0003800000 */
.L_x_291:
        /* <DEDUP_REMOVED lines=9> */
.L_x_294:
[----:B------:R-:W-:Y:S05]  /*bbe0*/  BSYNC B1 ;  /* 0x0000000000017941 */ /* 0x000fea0003800000 */
.L_x_293:
        /* <DEDUP_REMOVED lines=9> */
.L_x_296:
[----:B------:R-:W-:Y:S05]  /*bc80*/  BSYNC B1 ;  /* 0x0000000000017941 */ /* 0x000fea0003800000 */
.L_x_295:
        /* <DEDUP_REMOVED lines=9> */
.L_x_298:
[----:B------:R-:W-:Y:S05]  /*bd20*/  BSYNC B1 ;  /* 0x0000000000017941 */ /* 0x000fea0003800000 */
.L_x_297:
        /* <DEDUP_REMOVED lines=9> */
.L_x_300:
[----:B------:R-:W-:Y:S05]  /*bdc0*/  BSYNC B1 ;  /* 0x0000000000017941 */ /* 0x000fea0003800000 */
.L_x_299:
        /* <DEDUP_REMOVED lines=9> */
.L_x_302:
[----:B------:R-:W-:Y:S05]  /*be60*/  BSYNC B1 ;  /* 0x0000000000017941 */ /* 0x000fea0003800000 */
.L_x_301:
        /* <DEDUP_REMOVED lines=9> */
.L_x_304:
[----:B------:R-:W-:Y:S05]  /*bf00*/  BSYNC B1 ;  /* 0x0000000000017941 */ /* 0x000fea0003800000 */
.L_x_303:
        /* <DEDUP_REMOVED lines=9> */
.L_x_306:
[----:B------:R-:W-:Y:S05]  /*bfa0*/  BSYNC B1 ;  /* 0x0000000000017941 */ /* 0x000fea0003800000 */
.L_x_305:
        /* <DEDUP_REMOVED lines=9> */
.L_x_308:
[----:B------:R-:W-:Y:S05]  /*c040*/  BSYNC B1 ;  /* 0x0000000000017941 */ /* 0x000fea0003800000 */
.L_x_307:
        /* <DEDUP_REMOVED lines=9> */
.L_x_310:
[----:B------:R-:W-:Y:S05]  /*c0e0*/  BSYNC B1 ;  /* 0x0000000000017941 */ /* 0x000fea0003800000 */
.L_x_309:
        /* <DEDUP_REMOVED lines=9> */
.L_x_312:
[----:B------:R-:W-:Y:S05]  /*c180*/  BSYNC B1 ;  /* 0x0000000000017941 */ /* 0x000fea0003800000 */
.L_x_311:
        /* <DEDUP_REMOVED lines=9> */
.L_x_314:
[----:B------:R-:W-:Y:S05]  /*c220*/  BSYNC B1 ;  /* 0x0000000000017941 */ /* 0x000fea0003800000 */
.L_x_313:
        /* <DEDUP_REMOVED lines=9> */
.L_x_316:
[----:B------:R-:W-:Y:S05]  /*c2c0*/  BSYNC B1 ;  /* 0x0000000000017941 */ /* 0x000fea0003800000 */
.L_x_315:
        /* <DEDUP_REMOVED lines=9> */
.L_x_318:
[----:B------:R-:W-:Y:S05]  /*c360*/  BSYNC B1 ;  /* 0x0000000000017941 */ /* 0x000fea0003800000 */
.L_x_317:
        /* <DEDUP_REMOVED lines=9> */
.L_x_320:
[----:B------:R-:W-:Y:S05]  /*c400*/  BSYNC B1 ;  /* 0x0000000000017941 */ /* 0x000fea0003800000 */
.L_x_319:
        /* <DEDUP_REMOVED lines=9> */
.L_x_322:
[----:B------:R-:W-:Y:S05]  /*c4a0*/  BSYNC B1 ;  /* 0x0000000000017941 */ /* 0x000fea0003800000 */
.L_x_321:
        /* <DEDUP_REMOVED lines=9> */
.L_x_324:
[----:B------:R-:W-:Y:S05]  /*c540*/  BSYNC B1 ;  /* 0x0000000000017941 */ /* 0x000fea0003800000 */
.L_x_323:
        /* <DEDUP_REMOVED lines=9> */
.L_x_326:
[----:B------:R-:W-:Y:S05]  /*c5e0*/  BSYNC B1 ;  /* 0x0000000000017941 */ /* 0x000fea0003800000 */
.L_x_325:
        /* <DEDUP_REMOVED lines=11> */
.L_x_328:
[----:B------:R-:W-:Y:S05]  /*c6a0*/  BSYNC B1 ;  /* 0x0000000000017941 */ /* 0x000fea0003800000 */
.L_x_327:
        /* <DEDUP_REMOVED lines=12> */
.L_x_330:
[----:B------:R-:W-:Y:S05]  /*c770*/  BSYNC B1 ;  /* 0x0000000000017941 */ /* 0x000fea0003800000 */
.L_x_329:
        /* <DEDUP_REMOVED lines=9> */
.L_x_332:
[----:B------:R-:W-:Y:S05]  /*c810*/  BSYNC B1 ;  /* 0x0000000000017941 */ /* 0x000fea0003800000 */
.L_x_331:
        /* <DEDUP_REMOVED lines=9> */
.L_x_334:
[----:B------:R-:W-:Y:S05]  /*c8b0*/  BSYNC B1 ;  /* 0x0000000000017941 */ /* 0x000fea0003800000 */
.L_x_333:
        /* <DEDUP_REMOVED lines=11> */
.L_x_336:
[----:B------:R-:W-:Y:S05]  /*c970*/  BSYNC B1 ;  /* 0x0000000000017941 */ /* 0x000fea0003800000 */
.L_x_335:
        /* <DEDUP_REMOVED lines=12> */
.L_x_338:
[----:B------:R-:W-:Y:S05]  /*ca40*/  BSYNC B1 ;  /* 0x0000000000017941 */ /* 0x000fea0003800000 */
.L_x_337:
        /* <DEDUP_REMOVED lines=9> */
.L_x_340:
[----:B------:R-:W-:Y:S05]  /*cae0*/  BSYNC B1 ;  /* 0x0000000000017941 */ /* 0x000fea0003800000 */
.L_x_339:
        /* <DEDUP_REMOVED lines=9> */
.L_x_342:
[----:B------:R-:W-:Y:S05]  /*cb80*/  BSYNC B1 ;  /* 0x0000000000017941 */ /* 0x000fea0003800000 */
.L_x_341:
        /* <DEDUP_REMOVED lines=9> */
.L_x_344:
[----:B------:R-:W-:Y:S05]  /*cc20*/  BSYNC B1 ;  /* 0x0000000000017941 */ /* 0x000fea0003800000 */
.L_x_343:
        /* <DEDUP_REMOVED lines=9> */
.L_x_346:
[----:B------:R-:W-:Y:S05]  /*ccc0*/  BSYNC B1 ;  /* 0x0000000000017941 */ /* 0x000fea0003800000 */
.L_x_345:
        /* <DEDUP_REMOVED lines=9> */
.L_x_348:
[----:B------:R-:W-:Y:S05]  /*cd60*/  BSYNC B1 ;  /* 0x0000000000017941 */ /* 0x000fea0003800000 */
.L_x_347:
        /* <DEDUP_REMOVED lines=9> */
.L_x_350:
[----:B------:R-:W-:Y:S05]  /*ce00*/  BSYNC B1 ;  /* 0x0000000000017941 */ /* 0x000fea0003800000 */
.L_x_349:
        /* <DEDUP_REMOVED lines=9> */
.L_x_352:
[----:B------:R-:W-:Y:S05]  /*cea0*/  BSYNC B1 ;  /* 0x0000000000017941 */ /* 0x000fea0003800000 */
.L_x_351:
        /* <DEDUP_REMOVED lines=9> */
.L_x_354:
[----:B------:R-:W-:Y:S05]  /*cf40*/  BSYNC B1 ;  /* 0x0000000000017941 */ /* 0x000fea0003800000 */
.L_x_353:
        /* <DEDUP_REMOVED lines=9> */
.L_x_356:
[----:B------:R-:W-:Y:S05]  /*cfe0*/  BSYNC B1 ;  /* 0x0000000000017941 */ /* 0x000fea0003800000 */
.L_x_355:
        /* <DEDUP_REMOVED lines=9> */
.L_x_358:
[----:B------:R-:W-:Y:S05]  /*d080*/  BSYNC B1 ;  /* 0x0000000000017941 */ /* 0x000fea0003800000 */
.L_x_357:
        /* <DEDUP_REMOVED lines=9> */
.L_x_360:
[----:B------:R-:W-:Y:S05]  /*d120*/  BSYNC B1 ;  /* 0x0000000000017941 */ /* 0x000fea0003800000 */
.L_x_359:
        /* <DEDUP_REMOVED lines=9> */
.L_x_362:
[----:B------:R-:W-:Y:S05]  /*d1c0*/  BSYNC B1 ;  /* 0x0000000000017941 */ /* 0x000fea0003800000 */
.L_x_361:
        /* <DEDUP_REMOVED lines=9> */
.L_x_364:
[----:B------:R-:W-:Y:S05]  /*d260*/  BSYNC B1 ;  /* 0x0000000000017941 */ /* 0x000fea0003800000 */
.L_x_363:
        /* <DEDUP_REMOVED lines=9> */
.L_x_366:
[----:B------:R-:W-:Y:S05]  /*d300*/  BSYNC B1 ;  /* 0x0000000000017941 */ /* 0x000fea0003800000 */
.L_x_365:
        /* <DEDUP_REMOVED lines=9> */
.L_x_368:
[----:B------:R-:W-:Y:S05]  /*d3a0*/  BSYNC B1 ;  /* 0x0000000000017941 */ /* 0x000fea0003800000 */
.L_x_367:
        /* <DEDUP_REMOVED lines=9> */
.L_x_370:
[----:B------:R-:W-:Y:S05]  /*d440*/  BSYNC B1 ;  /* 0x0000000000017941 */ /* 0x000fea0003800000 */
.L_x_369:
        /* <DEDUP_REMOVED lines=9> */
.L_x_372:
[----:B------:R-:W-:Y:S05]  /*d4e0*/  BSYNC B1 ;  /* 0x0000000000017941 */ /* 0x000fea0003800000 */
.L_x_371:
        /* <DEDUP_REMOVED lines=9> */
.L_x_374:
[----:B------:R-:W-:Y:S05]  /*d580*/  BSYNC B1 ;  /* 0x0000000000017941 */ /* 0x000fea0003800000 */
.L_x_373:
        /* <DEDUP_REMOVED lines=11> */
.L_x_376:
[----:B------:R-:W-:Y:S05]  /*d640*/  BSYNC B1 ;  /* 0x0000000000017941 */ /* 0x000fea0003800000 */
.L_x_375:
        /* <DEDUP_REMOVED lines=12> */
.L_x_378:
[----:B------:R-:W-:Y:S05]  /*d710*/  BSYNC B1 ;  /* 0x0000000000017941 */ /* 0x000fea0003800000 */
.L_x_377:
        /* <DEDUP_REMOVED lines=9> */
.L_x_380:
[----:B------:R-:W-:Y:S05]  /*d7b0*/  BSYNC B1 ;  /* 0x0000000000017941 */ /* 0x000fea0003800000 */
.L_x_379:
        /* <DEDUP_REMOVED lines=9> */
.L_x_382:
[----:B------:R-:W-:Y:S05]  /*d850*/  BSYNC B1 ;  /* 0x0000000000017941 */ /* 0x000fea0003800000 */
.L_x_381:
        /* <DEDUP_REMOVED lines=11> */
.L_x_384:
[----:B------:R-:W-:Y:S05]  /*d910*/  BSYNC B1 ;  /* 0x0000000000017941 */ /* 0x000fea0003800000 */
.L_x_383:
[----:B-----5:R-:W-:Y:S01]  /*d920*/  HADD2.F32 R17, -RZ, R3.H0_H0 ;  /* 0x20000003ff117230 */ /* 0x020fe20000004100 */
[----:B------:R-:W-:Y:S01]  /*d930*/  @P5 MOV R105, R5 ;  /* 0x0000000500695202 */ /* 0x000fe20000000f00 */
[----:B------:R-:W-:Y:S03]  /*d940*/  BSSY B1, `(.L_x_385) ;  /* 0x000000a000017945 */ /* 0x000fe60003800000 */
        /* <DEDUP_REMOVED lines=9> */
.L_x_386:
[----:B------:R-:W-:Y:S05]  /*d9e0*/  BSYNC B1 ;  /* 0x0000000000017941 */ /* 0x000fea0003800000 */
.L_x_385:
        /* <DEDUP_REMOVED lines=9> */
.L_x_388:
[----:B------:R-:W-:Y:S05]  /*da80*/  BSYNC B1 ;  /* 0x0000000000017941 */ /* 0x000fea0003800000 */
.L_x_387:
        /* <DEDUP_REMOVED lines=9> */
.L_x_390:
[----:B------:R-:W-:Y:S05]  /*db20*/  BSYNC B1 ;  /* 0x0000000000017941 */ /* 0x000fea0003800000 */
.L_x_389:
        /* <DEDUP_REMOVED lines=9> */
.L_x_392:
[----:B------:R-:W-:Y:S05]  /*dbc0*/  BSYNC B1 ;  /* 0x0000000000017941 */ /* 0x000fea0003800000 */
.L_x_391:
        /* <DEDUP_REMOVED lines=9> */
.L_x_394:
[----:B------:R-:W-:Y:S05]  /*dc60*/  BSYNC B1 ;  /* 0x0000000000017941 */ /* 0x000fea0003800000 */
.L_x_393:
        /* <DEDUP_REMOVED lines=9> */
.L_x_396:
[----:B------:R-:W-:Y:S05]  /*dd00*/  BSYNC B1 ;  /* 0x0000000000017941 */ /* 0x000fea0003800000 */
.L_x_395:
        /* <DEDUP_REMOVED lines=9> */
.L_x_398:
[----:B------:R-:W-:Y:S05]  /*dda0*/  BSYNC B1 ;  /* 0x0000000000017941 */ /* 0x000fea0003800000 */
.L_x_397:
        /* <DEDUP_REMOVED lines=9> */
.L_x_400:
[----:B------:R-:W-:Y:S05]  /*de40*/  BSYNC B1 ;  /* 0x0000000000017941 */ /* 0x000fea0003800000 */
.L_x_399:
        /* <DEDUP_REMOVED lines=9> */
.L_x_402:
[----:B------:R-:W-:Y:S05]  /*dee0*/  BSYNC B1 ;  /* 0x0000000000017941 */ /* 0x000fea0003800000 */
.L_x_401:
        /* <DEDUP_REMOVED lines=9> */
.L_x_404:
[----:B------:R-:W-:Y:S05]  /*df80*/  BSYNC B1 ;  /* 0x0000000000017941 */ /* 0x000fea0003800000 */
.L_x_403:
        /* <DEDUP_REMOVED lines=9> */
.L_x_406:
[----:B------:R-:W-:Y:S05]  /*e020*/  BSYNC B1 ;  /* 0x0000000000017941 */ /* 0x000fea0003800000 */
.L_x_405:
        /* <DEDUP_REMOVED lines=9> */
.L_x_408:
[----:B------:R-:W-:Y:S05]  /*e0c0*/  BSYNC B1 ;  /* 0x0000000000017941 */ /* 0x000fea0003800000 */
.L_x_407:
        /* <DEDUP_REMOVED lines=9> */
.L_x_410:
[----:B------:R-:W-:Y:S05]  /*e160*/  BSYNC B1 ;  /* 0x0000000000017941 */ /* 0x000fea0003800000 */
.L_x_409:
        /* <DEDUP_REMOVED lines=9> */
.L_x_412:
[----:B------:R-:W-:Y:S05]  /*e200*/  BSYNC B1 ;  /* 0x0000000000017941 */ /* 0x000fea0003800000 */
.L_x_411:
        /* <DEDUP_REMOVED lines=9> */
.L_x_414:
[----:B------:R-:W-:Y:S05]  /*e2a0*/  BSYNC B1 ;  /* 0x0000000000017941 */ /* 0x000fea0003800000 */
.L_x_413:
        /* <DEDUP_REMOVED lines=9> */
.L_x_416:
[----:B------:R-:W-:Y:S05]  /*e340*/  BSYNC B1 ;  /* 0x0000000000017941 */ /* 0x000fea0003800000 */
.L_x_415:
        /* <DEDUP_REMOVED lines=9> */
.L_x_418:
[----:B------:R-:W-:Y:S05]  /*e3e0*/  BSYNC B1 ;  /* 0x0000000000017941 */ /* 0x000fea0003800000 */
.L_x_417:
        /* <DEDUP_REMOVED lines=9> */
.L_x_420:
[----:B------:R-:W-:Y:S05]  /*e480*/  BSYNC B1 ;  /* 0x0000000000017941 */ /* 0x000fea0003800000 */
.L_x_419:
        /* <DEDUP_REMOVED lines=9> */
.L_x_422:
[----:B------:R-:W-:Y:S05]  /*e520*/  BSYNC B1 ;  /* 0x0000000000017941 */ /* 0x000fea0003800000 */
.L_x_421:
        /* <DEDUP_REMOVED lines=11> */
.L_x_424:
[----:B------:R-:W-:Y:S05]  /*e5e0*/  BSYNC B1 ;  /* 0x0000000000017941 */ /* 0x000fea0003800000 */
.L_x_423:
        /* <DEDUP_REMOVED lines=12> */
.L_x_426:
[----:B------:R-:W-:Y:S05]  /*e6b0*/  BSYNC B1 ;  /* 0x0000000000017941 */ /* 0x000fea0003800000 */
.L_x_425:
        /* <DEDUP_REMOVED lines=9> */
.L_x_428:
[----:B------:R-:W-:Y:S05]  /*e750*/  BSYNC B1 ;  /* 0x0000000000017941 */ /* 0x000fea0003800000 */
.L_x_427:
        /* <DEDUP_REMOVED lines=9> */
.L_x_430:
[----:B------:R-:W-:Y:S05]  /*e7f0*/  BSYNC B1 ;  /* 0x0000000000017941 */ /* 0x000fea0003800000 */
.L_x_429:
        /* <DEDUP_REMOVED lines=11> */
.L_x_432:
[----:B------:R-:W-:Y:S05]  /*e8b0*/  BSYNC B1 ;  /* 0x0000000000017941 */ /* 0x000fea0003800000 */
.L_x_431:
        /* <DEDUP_REMOVED lines=12> */
.L_x_434:
[----:B------:R-:W-:Y:S05]  /*e980*/  BSYNC B1 ;  /* 0x0000000000017941 */ /* 0x000fea0003800000 */
.L_x_433:
        /* <DEDUP_REMOVED lines=9> */
.L_x_436:
[----:B------:R-:W-:Y:S05]  /*ea20*/  BSYNC B1 ;  /* 0x0000000000017941 */ /* 0x000fea0003800000 */
.L_x_435:
        /* <DEDUP_REMOVED lines=9> */
.L_x_438:
[----:B------:R-:W-:Y:S05]  /*eac0*/  BSYNC B1 ;  /* 0x0000000000017941 */ /* 0x000fea0003800000 */
.L_x_437:
        /* <DEDUP_REMOVED lines=9> */
.L_x_440:
[----:B------:R-:W-:Y:S05]  /*eb60*/  BSYNC B1 ;  /* 0x0000000000017941 */ /* 0x000fea0003800000 */
.L_x_439:
        /* <DEDUP_REMOVED lines=9> */
.L_x_442:
[----:B------:R-:W-:Y:S05]  /*ec00*/  BSYNC B1 ;  /* 0x0000000000017941 */ /* 0x000fea0003800000 */
.L_x_441:
        /* <DEDUP_REMOVED lines=9> */
.L_x_444:
[----:B------:R-:W-:Y:S05]  /*eca0*/  BSYNC B1 ;  /* 0x0000000000017941 */ /* 0x000fea0003800000 */
.L_x_443:
        /* <DEDUP_REMOVED lines=9> */
.L_x_446:
[----:B------:R-:W-:Y:S05]  /*ed40*/  BSYNC B1 ;  /* 0x0000000000017941 */ /* 0x000fea0003800000 */
.L_x_445:
        /* <DEDUP_REMOVED lines=9> */
.L_x_448:
[----:B------:R-:W-:Y:S05]  /*ede0*/  BSYNC B1 ;  /* 0x0000000000017941 */ /* 0x000fea0003800000 */
.L_x_447:
        /* <DEDUP_REMOVED lines=9> */
.L_x_450:
[----:B------:R-:W-:Y:S05]  /*ee80*/  BSYNC B1 ;  /* 0x0000000000017941 */ /* 0x000fea0003800000 */
.L_x_449:
        /* <DEDUP_REMOVED lines=9> */
.L_x_452:
[----:B------:R-:W-:Y:S05]  /*ef20*/  BSYNC B1 ;  /* 0x0000000000017941 */ /* 0x000fea0003800000 */
.L_x_451:
        /* <DEDUP_REMOVED lines=9> */
.L_x_454:
[----:B------:R-:W-:Y:S05]  /*efc0*/  BSYNC B1 ;  /* 0x0000000000017941 */ /* 0x000fea0003800000 */
.L_x_453:
        /* <DEDUP_REMOVED lines=9> */
.L_x_456:
[----:B------:R-:W-:Y:S05]  /*f060*/  BSYNC B1 ;  /* 0x0000000000017941 */ /* 0x000fea0003800000 */
.L_x_455:
        /* <DEDUP_REMOVED lines=9> */
.L_x_458:
[----:B------:R-:W-:Y:S05]  /*f100*/  BSYNC B1 ;  /* 0x0000000000017941 */ /* 0x000fea0003800000 */
.L_x_457:
        /* <DEDUP_REMOVED lines=9> */
.L_x_460:
[----:B------:R-:W-:Y:S05]  /*f1a0*/  BSYNC B1 ;  /* 0x0000000000017941 */ /* 0x000fea0003800000 */
.L_x_459:
        /* <DEDUP_REMOVED lines=9> */
.L_x_462:
[----:B------:R-:W-:Y:S05]  /*f240*/  BSYNC B1 ;  /* 0x0000000000017941 */ /* 0x000fea0003800000 */
.L_x_461:
        /* <DEDUP_REMOVED lines=9> */
.L_x_464:
[----:B------:R-:W-:Y:S05]  /*f2e0*/  BSYNC B1 ;  /* 0x0000000000017941 */ /* 0x000fea0003800000 */
.L_x_463:
        /* <DEDUP_REMOVED lines=9> */
.L_x_466:
[----:B------:R-:W-:Y:S05]  /*f380*/  BSYNC B1 ;  /* 0x0000000000017941 */ /* 0x000fea0003800000 */
.L_x_465:
        /* <DEDUP_REMOVED lines=9> */
.L_x_468:
[----:B------:R-:W-:Y:S05]  /*f420*/  BSYNC B1 ;  /* 0x0000000000017941 */ /* 0x000fea0003800000 */
.L_x_467:
        /* <DEDUP_REMOVED lines=9> */
.L_x_470:
[----:B------:R-:W-:Y:S05]  /*f4c0*/  BSYNC B1 ;  /* 0x0000000000017941 */ /* 0x000fea0003800000 */
.L_x_469:
        /* <DEDUP_REMOVED lines=11> */
.L_x_472:
[----:B------:R-:W-:Y:S05]  /*f580*/  BSYNC B1 ;  /* 0x0000000000017941 */ /* 0x000fea0003800000 */
.L_x_471:
        /* <DEDUP_REMOVED lines=12> */
.L_x_474:
[----:B------:R-:W-:Y:S05]  /*f650*/  BSYNC B1 ;  /* 0x0000000000017941 */ /* 0x000fea0003800000 */
.L_x_473:
        /* <DEDUP_REMOVED lines=9> */
.L_x_476:
[----:B------:R-:W-:Y:S05]  /*f6f0*/  BSYNC B1 ;  /* 0x0000000000017941 */ /* 0x000fea0003800000 */
.L_x_475:
        /* <DEDUP_REMOVED lines=9> */
.L_x_478:
[----:B------:R-:W-:Y:S05]  /*f790*/  BSYNC B1 ;  /* 0x0000000000017941 */ /* 0x000fea0003800000 */
.L_x_477:
        /* <DEDUP_REMOVED lines=11> */
.L_x_480:
[----:B------:R-:W-:Y:S05]  /*f850*/  BSYNC B1 ;  /* 0x0000000000017941 */ /* 0x000fea0003800000 */
.L_x_479:
        /* <DEDUP_REMOVED lines=12> */
.L_x_482:
[----:B------:R-:W-:Y:S05]  /*f920*/  BSYNC B1 ;  /* 0x0000000000017941 */ /* 0x000fea0003800000 */
.L_x_481:
        /* <DEDUP_REMOVED lines=9> */
.L_x_484:
[----:B------:R-:W-:Y:S05]  /*f9c0*/  BSYNC B1 ;  /* 0x0000000000017941 */ /* 0x000fea0003800000 */
.L_x_483:
        /* <DEDUP_REMOVED lines=9> */
.L_x_486:
[----:B------:R-:W-:Y:S05]  /*fa60*/  BSYNC B1 ;  /* 0x0000000000017941 */ /* 0x000fea0003800000 */
.L_x_485:
        /* <DEDUP_REMOVED lines=9> */
.L_x_488:
[----:B------:R-:W-:Y:S05]  /*fb00*/  BSYNC B1 ;  /* 0x0000000000017941 */ /* 0x000fea0003800000 */
.L_x_487:
        /* <DEDUP_REMOVED lines=9> */
.L_x_490:
[----:B------:R-:W-:Y:S05]  /*fba0*/  BSYNC B1 ;  /* 0x0000000000017941 */ /* 0x000fea0003800000 */
.L_x_489:
        /* <DEDUP_REMOVED lines=9> */
.L_x_492:
[----:B------:R-:W-:Y:S05]  /*fc40*/  BSYNC B1 ;  /* 0x0000000000017941 */ /* 0x000fea0003800000 */
.L_x_491:
        /* <DEDUP_REMOVED lines=9> */
.L_x_494:
[----:B------:R-:W-:Y:S05]  /*fce0*/  BSYNC B1 ;  /* 0x0000000000017941 */ /* 0x000fea0003800000 */
.L_x_493:
        /* <DEDUP_REMOVED lines=9> */
.L_x_496:
[----:B------:R-:W-:Y:S05]  /*fd80*/  BSYNC B1 ;  /* 0x0000000000017941 */ /* 0x000fea0003800000 */
.L_x_495:
        /* <DEDUP_REMOVED lines=9> */
.L_x_498:
[----:B------:R-:W-:Y:S05]  /*fe20*/  BSYNC B1 ;  /* 0x0000000000017941 */ /* 0x000fea0003800000 */
.L_x_497:
        /* <DEDUP_REMOVED lines=9> */
.L_x_500:
[----:B------:R-:W-:Y:S05]  /*fec0*/  BSYNC B1 ;  /* 0x0000000000017941 */ /* 0x000fea0003800000 */
.L_x_499:
        /* <DEDUP_REMOVED lines=9> */
.L_x_502:
[----:B------:R-:W-:Y:S05]  /*ff60*/  BSYNC B1 ;  /* 0x0000000000017941 */ /* 0x000fea0003800000 */
.L_x_501:
        /* <DEDUP_REMOVED lines=9> */
.L_x_504:
[----:B------:R-:W-:Y:S05]  /*10000*/  BSYNC B1 ;  /* 0x0000000000017941 */ /* 0x000fea0003800000 */
.L_x_503:
        /* <DEDUP_REMOVED lines=9> */
.L_x_506:
[----:B------:R-:W-:Y:S05]  /*100a0*/  BSYNC B1 ;  /* 0x0000000000017941 */ /* 0x000fea0003800000 */
.L_x_505:
        /* <DEDUP_REMOVED lines=9> */
.L_x_508:
[----:B------:R-:W-:Y:S05]  /*10140*/  BSYNC B1 ;  /* 0x0000000000017941 */ /* 0x000fea0003800000 */
.L_x_507:
        /* <DEDUP_REMOVED lines=9> */
.L_x_510:
[----:B------:R-:W-:Y:S05]  /*101e0*/  BSYNC B1 ;  /* 0x0000000000017941 */ /* 0x000fea0003800000 */
.L_x_509:
[----:B-----5:R-:W-:Y:S01]  /*101f0*/  HADD2.F32 R17, -RZ, R3.H0_H0 ;  /* 0x20000003ff117230 */ /* 0x020fe20000004100 */
[----:B------:R-:W-:Y:S01]  /*10200*/  ISETP.GT.AND P0, PT, R0, 0xa9, P0 ;  /* 0x000000a90000780c */ /* 0x000fe20000704270 */
[----:B------:R-:W-:Y:S03]  /*10210*/  BSSY B1, `(.L_x_511) ;  /* 0x0000007000017945 */ /* 0x000fe60003800000 */
[----:B------:R-:W-:-:S04]  /*10220*/  FMUL R17, R17, R16 ;  /* 0x0000001011117220 */ /* 0x000fc80000400000 */
[----:B------:R-:W-:-:S05]  /*10230*/  FFMA R17, R44, R2, R17 ;  /* 0x000000022c117223 */ /* 0x000fca0000000011 */
[----:B------:R-:W-:-:S05]  /*10240*/  F2FP.F16.F32.PACK_AB R17, RZ, R17 ;  /* 0x00000011ff11723e */ /* 0x000fca00000000ff */
[----:B------:R0:W-:Y:S01]  /*10250*/  @P5 STG.E.U16 desc[UR58][R10.64+0x150], R17 ;  /* 0x000150110a005986 */ /* 0x0001e2000c10153a */
[----:B------:R-:W-:Y:S05]  /*10260*/  @!P0 BRA `(.L_x_512) ;  /* 0x0000000000048947 */ /* 0x000fea0003800000 */
[----:B------:R0:W5:Y:S02]  /*10270*/  LDG.E.LTC128B.U16 R3, desc[UR58][R218.64+0x152] ;  /* 0x0001523ada037981 */ /* 0x000164000c1e1520 */
.L_x_512:
[----:B------:R-:W-:Y:S05]  /*10280*/  BSYNC B1 ;  /* 0x0000000000017941 */ /* 0x000fea0003800000 */
.L_x_511:
[----:B0----5:R-:W-:Y:S01]  /*10290*/  HADD2.F32 R17, -RZ, R3.H0_H0 ;  /* 0x20000003ff117230 */ /* 0x021fe20000004100 */
        /* <DEDUP_REMOVED lines=8> */
.L_x_514:
[----:B------:R-:W-:Y:S05]  /*10320*/  BSYNC B1 ;  /* 0x0000000000017941 */ /* 0x000fea0003800000 */
.L_x_513:
        /* <DEDUP_REMOVED lines=9> */
.L_x_516:
[----:B------:R-:W-:Y:S05]  /*103c0*/  BSYNC B1 ;  /* 0x0000000000017941 */ /* 0x000fea0003800000 */
.L_x_515:
[----:B0----5:R-:W-:Y:S01]  /*103d0*/  HADD2.F32 R11, -RZ, R3.H0_H0 ;  /* 0x20000003ff0b7230 */ /* 0x021fe20000004100 */
        /* <DEDUP_REMOVED lines=8> */
.L_x_518:
[----:B------:R-:W-:Y:S05]  /*10460*/  BSYNC B1 ;  /* 0x0000000000017941 */ /* 0x000fea0003800000 */
.L_x_517:
[----:B-----5:R-:W-:Y:S01]  /*10470*/  HADD2.F32 R11, -RZ, R3.H0_H0 ;  /* 0x20000003ff0b7230 */ /* 0x020fe20000004100 */
[----:B------:R-:W-:Y:S01]  /*10480*/  ISETP.GT.AND P1, PT, R0, 0xa1, P2 ;  /* 0x000000a10000780c */ /* 0x000fe20001724270 */
[----:B0-----:R-:W-:Y:S01]  /*10490*/  @P0 IMAD.MOV.U32 R10, RZ, RZ, R6 ;  /* 0x000000ffff0a0224 */ /* 0x001fe200078e0006 */
[----:B------:R-:W-:Y:S02]  /*104a0*/  BSSY B1, `(.L_x_519) ;  /* 0x0000009000017945 */ /* 0x000fe40003800000 */
[----:B------:R-:W-:-:S04]  /*104b0*/  FMUL R11, R11, R16 ;  /* 0x000000100b0b7220 */ /* 0x000fc80000400000 */
[----:B------:R-:W-:-:S05]  /*104c0*/  FFMA R11, R32, R2, R11 ;  /* 0x00000002200b7223 */ /* 0x000fca000000000b */
[----:B------:R-:W-:-:S04]  /*104d0*/  F2FP.F16.F32.PACK_AB R11, RZ, R11 ;  /* 0x0000000bff0b723e */ /* 0x000fc800000000ff */
[----:B------:R-:W-:Y:S01]  /*104e0*/  PRMT R17, R11, 0x7610, R17 ;  /* 0x000076100b117816 */ /* 0x000fe20000000011 */
[----:B------:R-:W-:-:S05]  /*104f0*/  @P0 IMAD.MOV.U32 R11, RZ, RZ, R5 ;  /* 0x000000ffff0b0224 */ /* 0x000fca00078e0005 */
[----:B------:R0:W-:Y:S01]  /*10500*/  @P0 STG.E.U16 desc[UR58][R10.64+0x140], R17 ;  /* 0x000140110a000986 */ /* 0x0001e2000c10153a */
[----:B------:R-:W-:Y:S05]  /*10510*/  @!P1 BRA `(.L_x_520) ;  /* 0x0000000000049947 */ /* 0x000fea0003800000 */
[----:B------:R0:W5:Y:S02]  /*10520*/  LDG.E.LTC128B.U16 R3, desc[UR58][R232.64+0x142] ;  /* 0x0001423ae8037981 */ /* 0x000164000c1e1520 */
.L_x_520:
[----:B------:R-:W-:Y:S05]  /*10530*/  BSYNC B1 ;  /* 0x0000000000017941 */ /* 0x000fea0003800000 */
.L_x_519:
[----:B0----5:R-:W-:Y:S01]  /*10540*/  HADD2.F32 R11, -RZ, R3.H0_H0 ;  /* 0x20000003ff0b7230 */ /* 0x021fe20000004100 */
[----:B------:R-:W-:Y:S01]  /*10550*/  ISETP.GT.AND P0, PT, R0, 0xa0, P6 ;  /* 0x000000a00000780c */ /* 0x000fe20003704270 */
[----:B------:R-:W-:Y:S03]  /*10560*/  BSSY B1, `(.L_x_521) ;  /* 0x000000a000017945 */ /* 0x000fe60003800000 */
[----:B------:R-:W-:Y:S01]  /*10570*/  FMUL R10, R11, R16 ;  /* 0x000000100b0a7220 */ /* 0x000fe20000400000 */
[----:B------:R-:W-:-:S03]  /*10580*/  @P1 MOV R11, R5 ;  /* 0x00000005000b1202 */ /* 0x000fc60000000f00 */
[----:B------:R-:W-:-:S05]  /*10590*/  FFMA R10, R33, R2, R10 ;  /* 0x00000002210a7223 */ /* 0x000fca000000000a */
[----:B------:R-:W-:-:S04]  /*105a0*/  F2FP.F16.F32.PACK_AB R10, RZ, R10 ;  /* 0x0000000aff0a723e */ /* 0x000fc800000000ff */
[----:B------:R-:W-:Y:S01]  /*105b0*/  PRMT R17, R10, 0x7610, R17 ;  /* 0x000076100a117816 */ /* 0x000fe20000000011 */
[----:B------:R-:W-:-:S05]  /*105c0*/  @P1 IMAD.MOV.U32 R10, RZ, RZ, R6 ;  /* 0x000000ffff0a1224 */ /* 0x000fca00078e0006 */
[----:B------:R0:W-:Y:S01]  /*105d0*/  @P1 STG.E.U16 desc[UR58][R10.64+0x142], R17 ;  /* 0x000142110a001986 */ /* 0x0001e2000c10153a */
[----:B------:R-:W-:Y:S05]  /*105e0*/  @!P0 BRA `(.L_x_522) ;  /* 0x0000000000048947 */ /* 0x000fea0003800000 */
[----:B------:R0:W5:Y:S02]  /*105f0*/  LDG.E.LTC128B.U16 R3, desc[UR58][R22.64+0x140] ;  /* 0x0001403a16037981 */ /* 0x000164000c1e1520 */
.L_x_522:
[----:B------:R-:W-:Y:S05]  /*10600*/  BSYNC B1 ;  /* 0x0000000000017941 */ /* 0x000fea0003800000 */
.L_x_521:
        /* <DEDUP_REMOVED lines=9> */
.L_x_524:
[----:B------:R-:W-:Y:S05]  /*106a0*/  BSYNC B1 ;  /* 0x0000000000017941 */ /* 0x000fea0003800000 */
.L_x_523:
        /* <DEDUP_REMOVED lines=9> */
.L_x_526:
[----:B------:R-:W-:Y:S05]  /*10740*/  BSYNC B1 ;  /* 0x0000000000017941 */ /* 0x000fea0003800000 */
.L_x_525:
        /* <DEDUP_REMOVED lines=12> */
.L_x_528:
[----:B------:R-:W-:Y:S05]  /*10810*/  BSYNC B1 ;  /* 0x0000000000017941 */ /* 0x000fea0003800000 */
.L_x_527:
[----:B-----5:R-:W-:Y:S01]  /*10820*/  HADD2.F32 R7, -RZ, R3.H0_H0 ;  /* 0x20000003ff077230 */ /* 0x020fe20000004100 */
[----:B------:R-:W-:Y:S01]  /*10830*/  ISETP.GT.AND P1, PT, R0, 0xa8, P6 ;  /* 0x000000a80000780c */ /* 0x000fe20003724270 */
[----:B------:R-:W-:Y:S03]  /*10840*/  BSSY B1, `(.L_x_529) ;  /* 0x0000009000017945 */ /* 0x000fe60003800000 */
        /* <DEDUP_REMOVED lines=8> */
.L_x_530:
[----:B------:R-:W-:Y:S05]  /*108d0*/  BSYNC B1 ;  /* 0x0000000000017941 */ /* 0x000fea0003800000 */
.L_x_529:
[----:B0----5:R-:W-:Y:S01]  /*108e0*/  HADD2.F32 R5, -RZ, R3.H0_H0 ;  /* 0x20000003ff057230 */ /* 0x021fe20000004100 */
[----:B------:R-:W-:Y:S01]  /*108f0*/  ISETP.GT.AND P0, PT, R0, 0xa9, P6 ;  /* 0x000000a90000780c */ /* 0x000fe20003704270 */
[----:B------:R-:W-:Y:S01]  /*10900*/  @P1 IMAD.MOV.U32 R4, RZ, RZ, R8 ;  /* 0x000000ffff041224 */ /* 0x000fe200078e0008 */
        /* <DEDUP_REMOVED lines=9> */
.L_x_532:
[----:B------:R-:W-:Y:S05]  /*109a0*/  BSYNC B1 ;  /* 0x0000000000017941 */ /* 0x000fea0003800000 */
.L_x_531:
        /* <DEDUP_REMOVED lines=9> */
.L_x_534:
[----:B------:R-:W-:Y:S05]  /*10a40*/  BSYNC B1 ;  /* 0x0000000000017941 */ /* 0x000fea0003800000 */
.L_x_533:
        /* <DEDUP_REMOVED lines=9> */
.L_x_536:
[----:B------:R-:W-:Y:S05]  /*10ae0*/  BSYNC B1 ;  /* 0x0000000000017941 */ /* 0x000fea0003800000 */
.L_x_535:
        /* <DEDUP_REMOVED lines=9> */
.L_x_538:
[----:B------:R-:W-:Y:S05]  /*10b80*/  BSYNC B1 ;  /* 0x0000000000017941 */ /* 0x000fea0003800000 */
.L_x_537:
        /* <DEDUP_REMOVED lines=12> */
.L_x_540:
[----:B------:R-:W-:Y:S05]  /*10c50*/  BSYNC B1 ;  /* 0x0000000000017941 */ /* 0x000fea0003800000 */
.L_x_539:
[----:B0----5:R-:W-:Y:S01]  /*10c60*/  HADD2.F32 R5, -RZ, R3.H0_H0 ;  /* 0x20000003ff057230 */ /* 0x021fe20000004100 */
[----:B------:R-:W-:Y:S01]  /*10c70*/  ISETP.GT.AND P1, PT, R0, 0xa8, P4 ;  /* 0x000000a80000780c */ /* 0x000fe20002724270 */
[----:B------:R-:W-:Y:S03]  /*10c80*/  BSSY B1, `(.L_x_541) ;  /* 0x000000a000017945 */ /* 0x000fe60003800000 */
[----:B------:R-:W-:Y:S01]  /*10c90*/  FMUL R4, R5, R16 ;  /* 0x0000001005047220 */ /* 0x000fe20000400000 */
[----:B------:R-:W-:-:S03]  /*10ca0*/  @P0 IMAD.MOV.U32 R5, RZ, RZ, R13 ;  /* 0x000000ffff050224 */ /* 0x000fc600078e000d */
[----:B------:R-:W-:-:S05]  /*10cb0*/  FFMA R4, R27, R2, R4 ;  /* 0x000000021b047223 */ /* 0x000fca0000000004 */
[----:B------:R-:W-:-:S04]  /*10cc0*/  F2FP.F16.F32.PACK_AB R4, RZ, R4 ;  /* 0x00000004ff04723e */ /* 0x000fc800000000ff */
[----:B------:R-:W-:Y:S01]  /*10cd0*/  PRMT R6, R4, 0x7610, R6 ;  /* 0x0000761004067816 */ /* 0x000fe20000000006 */
[----:B------:R-:W-:-:S05]  /*10ce0*/  @P0 IMAD.MOV.U32 R4, RZ, RZ, R12 ;  /* 0x000000ffff040224 */ /* 0x000fca00078e000c */
[----:B------:R0:W-:Y:S01]  /*10cf0*/  @P0 STG.E.U16 desc[UR58][R4.64+0x142], R6 ;  /* 0x0001420604000986 */ /* 0x0001e2000c10153a */
[----:B------:R-:W-:Y:S05]  /*10d00*/  @!P1 BRA `(.L_x_542) ;  /* 0x0000000000049947 */ /* 0x000fea0003800000 */
[----:B------:R0:W5:Y:S02]  /*10d10*/  LDG.E.LTC128B.U16 R3, desc[UR58][R20.64+0x150] ;  /* 0x0001503a14037981 */ /* 0x000164000c1e1520 */
.L_x_542:
[----:B------:R-:W-:Y:S05]  /*10d20*/  BSYNC B1 ;  /* 0x0000000000017941 */ /* 0x000fea0003800000 */
.L_x_541:
        /* <DEDUP_REMOVED lines=9> */
.L_x_544:
[----:B------:R-:W-:Y:S05]  /*10dc0*/  BSYNC B1 ;  /* 0x0000000000017941 */ /* 0x000fea0003800000 */
.L_x_543:
        /* <DEDUP_REMOVED lines=9> */
.L_x_546:
[----:B------:R-:W-:Y:S05]  /*10e60*/  BSYNC B1 ;  /* 0x0000000000017941 */ /* 0x000fea0003800000 */
.L_x_545:
        /* <DEDUP_REMOVED lines=12> */
.L_x_548:
[----:B------:R-:W-:Y:S05]  /*10f30*/  BSYNC B1 ;  /* 0x0000000000017941 */ /* 0x000fea0003800000 */
.L_x_547:
[----:B------:R-:W-:Y:S05]  /*10f40*/  @!P3 BRA `(.L_x_549) ;  /* 0x000000480050b947 */ /* 0x000fea0003800000 */
[----:B-----5:R-:W-:-:S05]  /*10f50*/  HADD2.F32 R3, -RZ, R3.H0_H0 ;  /* 0x20000003ff037230 */ /* 0x020fca0000004100 */
[----:B------:R-:W-:-:S04]  /*10f60*/  FMUL R0, R3, R16 ;  /* 0x0000001003007220 */ /* 0x000fc80000400000 */
[----:B------:R-:W-:-:S05]  /*10f70*/  FFMA R0, R31, R2, R0 ;  /* 0x000000021f007223 */ /* 0x000fca0000000000 */
[----:B------:R-:W-:-:S05]  /*10f80*/  F2FP.F16.F32.PACK_AB R0, RZ, R0 ;  /* 0x00000000ff00723e */ /* 0x000fca00000000ff */
[----:B------:R0:W-:Y:S01]  /*10f90*/  STG.E.U16 desc[UR58][R12.64+0x152], R0 ;  /* 0x000152000c007986 */ /* 0x0001e2000c10153a */
[----:B------:R-:W-:Y:S05]  /*10fa0*/  BRA `(.L_x_549) ;  /* 0x0000004800387947 */ /* 0x000fea0003800000 */
.L_x_30:
[----:B------:R-:W2:Y:S01]  /*10fb0*/  LDL.LU R3, [R1+0xc4] ;  /* 0x0000c40001037983 */ /* 0x000ea20000300800 */
[----:B------:R-:W-:-:S03]  /*10fc0*/  ULDC.64 UR4, c[0x0][0x5c0] ;  /* 0x0001700000047ab9 */ /* 0x000fc60000000a00 */
[----:B------:R-:W3:Y:S04]  /*10fd0*/  LDL.LU R6, [R1+0xc8] ;  /* 0x0000c80001067983 */ /* 0x000ee80000300800 */
[----:B------:R-:W4:Y:S04]  /*10fe0*/  LDL.LU R15, [R1+0xcc] ;  /* 0x0000cc00010f7983 */ /* 0x000f280000300800 */
[----:B------:R-:W5:Y:S04]  /*10ff0*/  LDL.LU R14, [R1+0xd0] ;  /* 0x0000d000010e7983 */ /* 0x000f680000300800 */
[----:B------:R-:W5:Y:S04]  /*11000*/  LDL.LU R7, [R1+0xc0] ;  /* 0x0000c00001077983 */ /* 0x000f680000300800 */
[----:B------:R-:W5:Y:S04]  /*11010*/  LDL.LU R18, [R1+0xd4] ;  /* 0x0000d40001127983 */ /* 0x000f680000300800 */
[----:B------:R-:W5:Y:S04]  /*11020*/  LDL.LU R10, [R1+0xd8] ;  /* 0x0000d800010a7983 */ /* 0x000f680000300800 */
[----:B------:R-:W5:Y:S04]  /*11030*/  LDL.LU R9, [R1+0xdc] ;  /* 0x0000dc0001097983 */ /* 0x000f680000300800 */
[----:B------:R-:W5:Y:S01]  /*11040*/  LDL.LU R23, [R1+0xa0] ;  /* 0x0000a00001177983 */ /* 0x000f620000300800 */
[C---:B------:R-:W-:Y:S01]  /*11050*/  LEA R12, P2, R4.reuse, UR4, 0x1 ;  /* 0x00000004040c7c11 */ /* 0x040fe2000f8408ff */
[----:B------:R-:W-:Y:S01]  /*11060*/  USHF.L.U64.HI UR4, UR8, 0x4, UR9 ;  /* 0x0000000408047899 */ /* 0x000fe20008010209 */
[----:B------:R-:W-:Y:S01]  /*11070*/  ISETP.GT.AND P5, PT, R17, 0x8, PT ;  /* 0x000000081100780c */ /* 0x000fe20003fa4270 */
[----:B------:R-:W5:Y:S01]  /*11080*/  LDL.LU R22, [R1+0xa4] ;  /* 0x0000a40001167983 */ /* 0x000f620000300800 */
[----:B------:R-:W-:Y:S01]  /*11090*/  LEA.HI.X R13, R4, UR5, R11, 0x1, P2 ;  /* 0x00000005040d7c11 */ /* 0x000fe200090f0c0b */
[----:B------:R-:W-:Y:S01]  /*110a0*/  USHF.L.U32 UR5, UR8, 0x4, URZ ;  /* 0x0000000408057899 */ /* 0x000fe2000800063f */
[----:B------:R-:W-:Y:S01]  /*110b0*/  ISETP.GT.AND P2, PT, R0, 0x1, P0 ;  /* 0x000000010000780c */ /* 0x000fe20000744270 */
[----:B------:R-:W5:Y:S04]  /*110c0*/  LDL.LU R21, [R1+0xa8] ;  /* 0x0000a80001157983 */ /* 0x000f680000300800 */
[----:B------:R-:W5:Y:S04]  /*110d0*/  LDL.LU R20, [R1+0xac] ;  /* 0x0000ac0001147983 */ /* 0x000f680000300800 */
[----:B------:R-:W5:Y:S01]  /*110e0*/  LDL.LU R19, [R1+0xb0] ;  /* 0x0000b00001137983 */ /* 0x000f620000300800 */
[-C--:B--2---:R-:W-:Y:S01]  /*110f0*/  FMUL R3, R3, R2.reuse ;  /* 0x0000000203037220 */ /* 0x084fe20000400000 */
[----:B---3--:R-:W-:-:S04]  /*11100*/  FMUL R6, R6, R2 ;  /* 0x0000000206067220 */ /* 0x008fc80000400000 */
[----:B------:R-:W-:Y:S01]  /*11110*/  F2FP.F16.F32.PACK_AB R3, RZ, R3 ;  /* 0x00000003ff03723e */ /* 0x000fe200000000ff */
[----:B----4-:R-:W-:-:S03]  /*11120*/  FMUL R5, R15, R2 ;  /* 0x000000020f057220 */ /* 0x010fc60000400000 */
[----:B------:R-:W-:Y:S02]  /*11130*/  PRMT R8, R3, 0x7610, R8 ;  /* 0x0000761003087816 */ /* 0x000fe40000000008 */
[----:B------:R-:W-:Y:S01]  /*11140*/  F2FP.F16.F32.PACK_AB R6, RZ, R6 ;  /* 0x00000006ff06723e */ /* 0x000fe200000000ff */
[-C--:B-----5:R-:W-:Y:S01]  /*11150*/  FMUL R4, R14, R2.reuse ;  /* 0x000000020e047220 */ /* 0x0a0fe20000400000 */
[----:B------:R-:W-:Y:S01]  /*11160*/  IADD3 R14, P3, R12, UR5, RZ ;  /* 0x000000050c0e7c10 */ /* 0x000fe2000ff7e0ff */
[----:B------:R-:W-:Y:S01]  /*11170*/  @P2 STG.E.U16 desc[UR58][R12.64+0x2], R8 ;  /* 0x000002080c002986 */ /* 0x000fe2000c10153a */
[----:B------:R-:W-:Y:S01]  /*11180*/  F2FP.F16.F32.PACK_AB R5, RZ, R5 ;  /* 0x00000005ff05723e */ /* 0x000fe200000000ff */
[----:B------:R-:W-:Y:S01]  /*11190*/  FMUL R7, R7, R2 ;  /* 0x0000000207077220 */ /* 0x000fe20000400000 */
[----:B------:R-:W-:Y:S02]  /*111a0*/  IADD3.X R15, R13, UR4, RZ, P3, !PT ;  /* 0x000000040d0f7c10 */ /* 0x000fe40009ffe4ff */
[----:B------:R-:W-:-:S02]  /*111b0*/  ISETP.GT.AND P2, PT, R0, RZ, P5 ;  /* 0x000000ff0000720c */ /* 0x000fc40002f44270 */
[----:B------:R-:W-:Y:S02]  /*111c0*/  F2FP.F16.F32.PACK_AB R3, RZ, R7 ;  /* 0x00000007ff03723e */ /* 0x000fe400000000ff */
[----:B------:R-:W-:-:S03]  /*111d0*/  F2FP.F16.F32.PACK_AB R4, RZ, R4 ;  /* 0x00000004ff04723e */ /* 0x000fc600000000ff */
[----:B------:R0:W-:Y:S01]  /*111e0*/  @P1 STG.E.U16 desc[UR58][R12.64], R3 ;  /* 0x000000030c001986 */ /* 0x0001e2000c10153a */
[----:B------:R-:W-:-:S05]  /*111f0*/  ISETP.GT.AND P1, PT, R0, 0x1, P5 ;  /* 0x000000010000780c */ /* 0x000fca0002f24270 */
[----:B------:R-:W-:Y:S01]  /*11200*/  @P2 STG.E.U16 desc[UR58][R14.64], R6 ;  /* 0x000000060e002986 */ /* 0x000fe2000c10153a */
[----:B0-----:R-:W-:-:S07]  /*11210*/  FMUL R3, R9, R2 ;  /* 0x0000000209037220 */ /* 0x001fce0000400000 */
[----:B------:R0:W-:Y:S01]  /*11220*/  @P1 STG.E.U16 desc[UR58][R14.64+0x2], R5 ;  /* 0x000002050e001986 */ /* 0x0001e2000c10153a */
[----:B------:R-:W-:Y:S01]  /*11230*/  ISETP.GT.AND P1, PT, R0, 0x8, P0 ;  /* 0x000000080000780c */ /* 0x000fe20000724270 */
[-C--:B0-----:R-:W-:Y:S02]  /*11240*/  FMUL R5, R18, R2.reuse ;  /* 0x0000000212057220 */ /* 0x081fe40000400000 */
[----:B------:R-:W2:Y:S10]  /*11250*/  LDL.LU R18, [R1+0xb4] ;  /* 0x0000b40001127983 */ /* 0x000eb40000300800 */
[----:B------:R0:W-:Y:S02]  /*11260*/  @P1 STG.E.U16 desc[UR58][R12.64+0x10], R4 ;  /* 0x000010040c001986 */ /* 0x0001e4000c10153a */
[----:B0-----:R-:W-:-:S02]  /*11270*/  FMUL R4, R10, R2 ;  /* 0x000000020a047220 */ /* 0x001fc40000400000 */
[----:B------:R-:W3:Y:S04]  /*11280*/  LDL.LU R10, [R1+0xb8] ;  /* 0x0000b800010a7983 */ /* 0x000ee80000300800 */
[----:B------:R-:W4:Y:S01]  /*11290*/  LDL.LU R9, [R1+0xbc] ;  /* 0x0000bc0001097983 */ /* 0x000f220000300800 */
[C---:B------:R-:W-:Y:S02]  /*112a0*/  ISETP.GT.AND P3, PT, R0.reuse, 0x9, P0 ;  /* 0x000000090000780c */ /* 0x040fe40000764270 */
[C---:B------:R-:W-:Y:S01]  /*112b0*/  ISETP.GT.AND P1, PT, R0.reuse, 0x8, P5 ;  /* 0x000000080000780c */ /* 0x040fe20002f24270 */
[----:B------:R-:W-:Y:S01]  /*112c0*/  UIMAD UR11, UR9, 0xf0, URZ ;  /* 0x000000f0090b78a4 */ /* 0x000fe2000f8e023f */
[----:B------:R-:W-:Y:S01]  /*112d0*/  ISETP.GT.AND P2, PT, R0, 0x9, P5 ;  /* 0x000000090000780c */ /* 0x000fe20002f44270 */
[----:B------:R-:W5:Y:S01]  /*112e0*/  LDL.LU R235, [R1+0x80] ;  /* 0x0000800001eb7983 */ /* 0x000f620000300800 */
[----:B------:R-:W-:-:S02]  /*112f0*/  F2FP.F16.F32.PACK_AB R5, RZ, R5 ;  /* 0x00000005ff05723e */ /* 0x000fc400000000ff */
[----:B------:R-:W-:Y:S01]  /*11300*/  F2FP.F16.F32.PACK_AB R4, RZ, R4 ;  /* 0x00000004ff04723e */ /* 0x000fe200000000ff */
[----:B------:R-:W5:Y:S01]  /*11310*/  LDL.LU R234, [R1+0x84] ;  /* 0x0000840001ea7983 */ /* 0x000f620000300800 */
[----:B------:R-:W-:-:S03]  /*11320*/  F2FP.F16.F32.PACK_AB R3, RZ, R3 ;  /* 0x00000003ff03723e */ /* 0x000fc600000000ff */
[----:B------:R-:W-:Y:S04]  /*11330*/  @P3 STG.E.U16 desc[UR58][R12.64+0x12], R5 ;  /* 0x000012050c003986 */ /* 0x000fe8000c10153a */
[----:B------:R0:W-:Y:S01]  /*11340*/  @P1 STG.E.U16 desc[UR58][R14.64+0x10], R4 ;  /* 0x000010040e001986 */ /* 0x0001e2000c10153a */
[----:B------:R-:W-:-:S03]  /*11350*/  ISETP.GT.AND P1, PT, R17, 0x80, PT ;  /* 0x000000801100780c */ /* 0x000fc60003f24270 */
[----:B------:R1:W-:Y:S01]  /*11360*/  @P2 STG.E.U16 desc[UR58][R14.64+0x12], R3 ;  /* 0x000012030e002986 */ /* 0x0003e2000c10153a */
[----:B------:R-:W-:Y:S01]  /*11370*/  ISETP.GT.AND P2, PT, R0, RZ, P1 ;  /* 0x000000ff0000720c */ /* 0x000fe20000f44270 */
[----:B0-----:R-:W-:Y:S02]  /*11380*/  IMAD.U32 R4, RZ, RZ, UR8 ;  /* 0x00000008ff047e24 */ /* 0x001fe4000f8e00ff */
[----:B-1----:R-:W-:Y:S02]  /*11390*/  FMUL R3, R23, R2 ;  /* 0x0000000217037220 */ /* 0x002fe40000400000 */
[----:B------:R-:W-:-:S03]  /*113a0*/  IMAD.WIDE.U32 R4, R4, 0xf0, R14 ;  /* 0x000000f004047825 */ /* 0x000fc600078e000e */
[----:B------:R-:W-:Y:S01]  /*113b0*/  F2FP.F16.F32.PACK_AB R3, RZ, R3 ;  /* 0x00000003ff03723e */ /* 0x000fe200000000ff */
[----:B------:R-:W-:-:S05]  /*113c0*/  VIADD R5, R5, UR11 ;  /* 0x0000000b05057c36 */ /* 0x000fca0008000000 */
[----:B------:R0:W-:Y:S01]  /*113d0*/  @P2 STG.E.U16 desc[UR58][R4.64], R3 ;  /* 0x0000000304002986 */ /* 0x0001e2000c10153a */
[----:B------:R-:W-:Y:S02]  /*113e0*/  ISETP.GT.AND P2, PT, R0, 0x1, P1 ;  /* 0x000000010000780c */ /* 0x000fe40000f44270 */
[----:B------:R-:W-:Y:S01]  /*113f0*/  ISETP.GT.AND P4, PT, R17, 0x88, PT ;  /* 0x000000881100780c */ /* 0x000fe20003f84270 */
[----:B0-----:R-:W-:-:S05]  /*11400*/  FMUL R3, R22, R2 ;  /* 0x0000000216037220 */ /* 0x001fca0000400000 */
[----:B------:R-:W-:-:S05]  /*11410*/  F2FP.F16.F32.PACK_AB R3, RZ, R3 ;  /* 0x00000003ff03723e */ /* 0x000fca00000000ff */
[----:B------:R0:W-:Y:S01]  /*11420*/  @P2 STG.E.U16 desc[UR58][R4.64+0x2], R3 ;  /* 0x0000020304002986 */ /* 0x0001e2000c10153a */
[----:B------:R-:W-:Y:S02]  /*11430*/  ISETP.GT.AND P2, PT, R0, RZ, P4 ;  /* 0x000000ff0000720c */ /* 0x000fe40002744270 */
[----:B------:R-:W-:-:S04]  /*11440*/  IADD3 R6, P3, R4, UR5, RZ ;  /* 0x0000000504067c10 */ /* 0x000fc8000ff7e0ff */
[----:B------:R-:W-:Y:S01]  /*11450*/  IADD3.X R7, R5, UR4, RZ, P3, !PT ;  /* 0x0000000405077c10 */ /* 0x000fe20009ffe4ff */
[----:B0-----:R-:W-:-:S05]  /*11460*/  FMUL R3, R21, R2 ;  /* 0x0000000215037220 */ /* 0x001fca0000400000 */
[----:B------:R-:W-:-:S05]  /*11470*/  F2FP.F16.F32.PACK_AB R3, RZ, R3 ;  /* 0x00000003ff03723e */ /* 0x000fca00000000ff */
[----:B------:R0:W-:Y:S01]  /*11480*/  @P2 STG.E.U16 desc[UR58][R6.64], R3 ;  /* 0x0000000306002986 */ /* 0x0001e2000c10153a */
[----:B------:R-:W-:Y:S01]  /*11490*/  ISETP.GT.AND P2, PT, R0, 0x1, P4 ;  /* 0x000000010000780c */ /* 0x000fe20002744270 */
[----:B0-----:R-:W-:-:S05]  /*114a0*/  FMUL R3, R20, R2 ;  /* 0x0000000214037220 */ /* 0x001fca0000400000 */
[----:B------:R-:W-:-:S07]  /*114b0*/  F2FP.F16.F32.PACK_AB R3, RZ, R3 ;  /* 0x00000003ff03723e */ /* 0x000fce00000000ff */
[----:B------:R0:W-:Y:S01]  /*114c0*/  @P2 STG.E.U16 desc[UR58][R6.64+0x2], R3 ;  /* 0x0000020306002986 */ /* 0x0001e2000c10153a */
[----:B------:R-:W-:Y:S01]  /*114d0*/  ISETP.GT.AND P2, PT, R0, 0x8, P1 ;  /* 0x000000080000780c */ /* 0x000fe20000f44270 */
[----:B0-----:R-:W-:-:S05]  /*114e0*/  FMUL R3, R19, R2 ;  /* 0x0000000213037220 */ /* 0x001fca0000400000 */
[----:B------:R-:W-:-:S07]  /*114f0*/  F2FP.F16.F32.PACK_AB R3, RZ, R3 ;  /* 0x00000003ff03723e */ /* 0x000fce00000000ff */
[----:B------:R2:W-:Y:S01]  /*11500*/  @P2 STG.E.U16 desc[UR58][R4.64+0x10], R3 ;  /* 0x0000100304002986 */ /* 0x0005e2000c10153a */
[----:B------:R-:W-:Y:S01]  /*11510*/  ISETP.GT.AND P2, PT, R0, 0x9, P1 ;  /* 0x000000090000780c */ /* 0x000fe20000f44270 */
[----:B--2---:R-:W-:-:S05]  /*11520*/  FMUL R3, R18, R2 ;  /* 0x0000000212037220 */ /* 0x004fca0000400000 */
[----:B------:R-:W-:-:S07]  /*11530*/  F2FP.F16.F32.PACK_AB R3, RZ, R3 ;  /* 0x00000003ff03723e */ /* 0x000fce00000000ff */
[----:B------:R3:W-:Y:S01]  /*11540*/  @P2 STG.E.U16 desc[UR58][R4.64+0x12], R3 ;  /* 0x0000120304002986 */ /* 0x0007e2000c10153a */
[----:B------:R-:W-:Y:S01]  /*11550*/  ISETP.GT.AND P2, PT, R0, 0x8, P4 ;  /* 0x000000080000780c */ /* 0x000fe20002744270 */
[----:B---3--:R-:W-:-:S05]  /*11560*/  FMUL R3, R10, R2 ;  /* 0x000000020a037220 */ /* 0x008fca0000400000 */
[----:B------:R-:W-:-:S07]  /*11570*/  F2FP.F16.F32.PACK_AB R3, RZ, R3 ;  /* 0x00000003ff03723e */ /* 0x000fce00000000ff */
[----:B------:R4:W-:Y:S02]  /*11580*/  @P2 STG.E.U16 desc[UR58][R6.64+0x10], R3 ;  /* 0x0000100306002986 */ /* 0x0009e4000c10153a */
[----:B----4-:R-:W-:Y:S02]  /*11590*/  FMUL R3, R9, R2 ;  /* 0x0000000209037220 */ /* 0x010fe40000400000 */
[----:B------:R-:W2:Y:S04]  /*115a0*/  LDL.LU R9, [R1+0x88] ;  /* 0x0000880001097983 */ /* 0x000ea80000300800 */
[----:B------:R-:W3:Y:S04]  /*115b0*/  LDL.LU R233, [R1+0x8c] ;  /* 0x00008c0001e97983 */ /* 0x000ee80000300800 */
[----:B------:R-:W4:Y:S04]  /*115c0*/  LDL.LU R23, [R1+0x90] ;  /* 0x0000900001177983 */ /* 0x000f280000300800 */
[----:B------:R-:W4:Y:S04]  /*115d0*/  LDL.LU R22, [R1+0x94] ;  /* 0x0000940001167983 */ /* 0x000f280000300800 */
[----:B------:R-:W4:Y:S04]  /*115e0*/  LDL.LU R21, [R1+0x98] ;  /* 0x0000980001157983 */ /* 0x000f280000300800 */
[----:B------:R-:W4:Y:S01]  /*115f0*/  LDL.LU R20, [R1+0x9c] ;  /* 0x00009c0001147983 */ /* 0x000f220000300800 */
[----:B------:R-:W-:-:S02]  /*11600*/  ISETP.GT.AND P2, PT, R0, 0x9, P4 ;  /* 0x000000090000780c */ /* 0x000fc40002744270 */
[----:B------:R-:W-:Y:S01]  /*11610*/  F2FP.F16.F32.PACK_AB R3, RZ, R3 ;  /* 0x00000003ff03723e */ /* 0x000fe200000000ff */
[----:B------:R-:W-:Y:S01]  /*11620*/  USHF.L.U32 UR13, UR8, 0x8, URZ ;  /* 0x00000008080d7899 */ /* 0x000fe2000800063f */
[----:B------:R-:W-:Y:S01]  /*11630*/  IMAD.U32 R18, RZ, RZ, UR5 ;  /* 0x00000005ff127e24 */ /* 0x000fe2000f8e00ff */
[----:B------:R-:W-:Y:S01]  /*11640*/  USHF.L.U64.HI UR12, UR8, 0x8, UR9 ;  /* 0x00000008080c7899 */ /* 0x000fe20008010209 */
[----:B------:R-:W-:Y:S01]  /*11650*/  IMAD.U32 R10, RZ, RZ, UR5 ;  /* 0x00000005ff0a7e24 */ /* 0x000fe2000f8e00ff */
[----:B------:R-:W4:Y:S06]  /*11660*/  LDL.LU R232, [R1+0x6c] ;  /* 0x00006c0001e87983 */ /* 0x000f2c0000300800 */
[----:B------:R0:W-:Y:S01]  /*11670*/  @P2 STG.E.U16 desc[UR58][R6.64+0x12], R3 ;  /* 0x0000120306002986 */ /* 0x0001e2000c10153a */
[----:B------:R-:W-:Y:S01]  /*11680*/  IADD3 R18, P2, P3, R18, UR13, R4 ;  /* 0x0000000d12127c10 */ /* 0x000fe2000fb5e004 */
[----:B0-----:R-:W-:-:S02]  /*11690*/  IMAD.U32 R6, RZ, RZ, UR8 ;  /* 0x00000008ff067e24 */ /* 0x001fc4000f8e00ff */
[----:B------:R-:W-:Y:S02]  /*116a0*/  IMAD.U32 R3, RZ, RZ, UR4 ;  /* 0x00000004ff037e24 */ /* 0x000fe4000f8e00ff */
[----:B------:R-:W-:-:S03]  /*116b0*/  IMAD.WIDE.U32 R6, R6, 0xf0, R14 ;  /* 0x000000f006067825 */ /* 0x000fc600078e000e */
[----:B------:R-:W-:Y:S01]  /*116c0*/  IADD3.X R19, R3, UR12, R5, P2, P3 ;  /* 0x0000000c03137c10 */ /* 0x000fe200097e6405 */
[----:B------:R-:W-:Y:S01]  /*116d0*/  VIADD R7, R7, UR11 ;  /* 0x0000000b07077c36 */ /* 0x000fe20008000000 */
[----:B------:R-:W-:-:S04]  /*116e0*/  IADD3 R10, P2, P3, R10, UR13, R6 ;  /* 0x0000000d0a0a7c10 */ /* 0x000fc8000fb5e006 */
[----:B------:R-:W-:Y:S02]  /*116f0*/  IADD3.X R11, R3, UR12, R7, P2, P3 ;  /* 0x0000000c030b7c10 */ /* 0x000fe400097e6407 */
[----:B------:R-:W-:Y:S02]  /*11700*/  IADD3 R4, P2, R4, UR13, RZ ;  /* 0x0000000d04047c10 */ /* 0x000fe4000ff5e0ff */
[----:B------:R-:W-:Y:S02]  /*11710*/  ISETP.GT.AND P3, PT, R17, 0x100, PT ;  /* 0x000001001100780c */ /* 0x000fe40003f64270 */
[----:B------:R-:W-:Y:S02]  /*11720*/  IADD3.X R5, R5, UR12, RZ, P2, !PT ;  /* 0x0000000c05057c10 */ /* 0x000fe400097fe4ff */
[----:B------:R-:W-:Y:S01]  /*11730*/  ISETP.GT.AND P2, PT, R0, RZ, P3 ;  /* 0x000000ff0000720c */ /* 0x000fe20001f44270 */
[----:B-----5:R-:W-:-:S05]  /*11740*/  FMUL R3, R235, R2 ;  /* 0x00000002eb037220 */ /* 0x020fca0000400000 */
[----:B------:R-:W-:-:S07]  /*11750*/  F2FP.F16.F32.PACK_AB R3, RZ, R3 ;  /* 0x00000003ff03723e */ /* 0x000fce00000000ff */
[----:B------:R0:W-:Y:S01]  /*11760*/  @P2 STG.E.U16 desc[UR58][R4.64], R3 ;  /* 0x0000000304002986 */ /* 0x0001e2000c10153a */
[----:B------:R-:W-:Y:S01]  /*11770*/  ISETP.GT.AND P2, PT, R0, 0x1, P3 ;  /* 0x000000010000780c */ /* 0x000fe20001f44270 */
[----:B0-----:R-:W-:-:S05]  /*11780*/  FMUL R3, R234, R2 ;  /* 0x00000002ea037220 */ /* 0x001fca0000400000 */
[----:B------:R-:W-:-:S07]  /*11790*/  F2FP.F16.F32.PACK_AB R3, RZ, R3 ;  /* 0x00000003ff03723e */ /* 0x000fce00000000ff */
[----:B------:R2:W-:Y:S01]  /*117a0*/  @P2 STG.E.U16 desc[UR58][R4.64+0x2], R3 ;  /* 0x0000020304002986 */ /* 0x0005e2000c10153a */
[----:B------:R-:W-:Y:S01]  /*117b0*/  IADD3 R8, P2, R4, UR5, RZ ;  /* 0x0000000504087c10 */ /* 0x000fe2000ff5e0ff */
[----:B--2---:R-:W-:-:S03]  /*117c0*/  FMUL R3, R9, R2 ;  /* 0x0000000209037220 */ /* 0x004fc60000400000 */
[----:B------:R-:W-:Y:S02]  /*117d0*/  IADD3.X R9, R5, UR4, RZ, P2, !PT ;  /* 0x0000000405097c10 */ /* 0x000fe400097fe4ff */
[----:B------:R-:W-:Y:S02]  /*117e0*/  ISETP.GT.AND P2, PT, R17, 0x108, PT ;  /* 0x000001081100780c */ /* 0x000fe40003f44270 */
[----:B------:R-:W-:Y:S01]  /*117f0*/  F2FP.F16.F32.PACK_AB R3, RZ, R3 ;  /* 0x00000003ff03723e */ /* 0x000fe200000000ff */
[----:B------:R-:W2:Y:S01]  /*11800*/  LDL.LU R17, [R1+0x68] ;  /* 0x0000680001117983 */ /* 0x000ea20000300800 */
[----:B------:R-:W-:-:S13]  /*11810*/  ISETP.GT.AND P6, PT, R0, RZ, P2 ;  /* 0x000000ff0000720c */ /* 0x000fda00017c4270 */
[----:B------:R3:W-:Y:S01]  /*11820*/  @P6 STG.E.U16 desc[UR58][R8.64], R3 ;  /* 0x0000000308006986 */ /* 0x0007e2000c10153a */
[----:B------:R-:W-:Y:S01]  /*11830*/  ISETP.GT.AND P6, PT, R0, 0x1, P2 ;  /* 0x000000010000780c */ /* 0x000fe200017c4270 */
[----:B---3--:R-:W-:-:S05]  /*11840*/  FMUL R3, R233, R2 ;  /* 0x00000002e9037220 */ /* 0x008fca0000400000 */
[----:B------:R-:W-:-:S07]  /*11850*/  F2FP.F16.F32.PACK_AB R3, RZ, R3 ;  /* 0x00000003ff03723e */ /* 0x000fce00000000ff */
[----:B------:R0:W-:Y:S04]  /*11860*/  @P6 STG.E.U16 desc[UR58][R8.64+0x2], R3 ;  /* 0x0000020308006986 */ /* 0x0001e8000c10153a */
[----:B0-----:R-:W3:Y:S04]  /*11870*/  LDL.LU R8, [R1+0x60] ;  /* 0x0000600001087983 */ /* 0x001ee80000300800 */
[----:B------:R-:W5:Y:S01]  /*11880*/  LDL.LU R9, [R1+0x64] ;  /* 0x0000640001097983 */ /* 0x000f620000300800 */
[----:B------:R-:W-:Y:S01]  /*11890*/  ISETP.GT.AND P6, PT, R0, 0x8, P3 ;  /* 0x000000080000780c */ /* 0x000fe20001fc4270 */
[----:B----4-:R-:W-:-:S02]  /*118a0*/  FMUL R3, R23, R2 ;  /* 0x0000000217037220 */ /* 0x010fc40000400000 */
[----:B------:R-:W4:Y:S03]  /*118b0*/  LDL.LU R23, [R1+0x70] ;  /* 0x0000700001177983 */ /* 0x000f260000300800 */
[----:B------:R-:W-:-:S07]  /*118c0*/  F2FP.F16.F32.PACK_AB R3, RZ, R3 ;  /* 0x00000003ff03723e */ /* 0x000fce00000000ff */
[----:B------:R0:W-:Y:S01]  /*118d0*/  @P6 STG.E.U16 desc[UR58][R4.64+0x10], R3 ;  /* 0x0000100304006986 */ /* 0x0001e2000c10153a */
[----:B------:R-:W-:Y:S01]  /*118e0*/  ISETP.GT.AND P6, PT, R0, 0x9, P3 ;  /* 0x000000090000780c */ /* 0x000fe20001fc4270 */
[----:B0-----:R-:W-:Y:S02]  /*118f0*/  FMUL R3, R22, R2 ;  /* 0x0000000216037220 */ /* 0x001fe40000400000 */
[----:B------:R-:W4:Y:S03]  /*11900*/  LDL.LU R22, [R1+0x74] ;  /* 0x0000740001167983 */ /* 0x000f260000300800 */
[----:B------:R-:W-:-:S07]  /*11910*/  F2FP.F16.F32.PACK_AB R3, RZ, R3 ;  /* 0x00000003ff03723e */ /* 0x000fce00000000ff */
[----:B------:R0:W-:Y:S02]  /*11920*/  @P6 STG.E.U16 desc[UR58][R4.64+0x12], R3 ;  /* 0x0000120304006986 */ /* 0x0001e4000c10153a */
[----:B0-----:R-:W-:Y:S01]  /*11930*/  IADD3 R4, P6, R4, UR5, RZ ;  /* 0x0000000504047c10 */ /* 0x001fe2000ffde0ff */
[----:B------:R-:W-:Y:S02]  /*11940*/  FMUL R3, R21, R2 ;  /* 0x0000000215037220 */ /* 0x000fe40000400000 */
[----:B------:R-:W4:Y:S01]  /*11950*/  LDL.LU R21, [R1+0x78] ;  /* 0x0000780001157983 */ /* 0x000f220000300800 */
[----:B------:R-:W-:Y:S02]  /*11960*/  IADD3.X R5, R5, UR4, RZ, P6, !PT ;  /* 0x0000000405057c10 */ /* 0x000fe4000b7fe4ff */
[----:B------:R-:W-:Y:S02]  /*11970*/  ISETP.GT.AND P6, PT, R0, 0x8, P2 ;  /* 0x000000080000780c */ /* 0x000fe400017c4270 */
[----:B------:R-:W-:-:S11]  /*11980*/  F2FP.F16.F32.PACK_AB R3, RZ, R3 ;  /* 0x00000003ff03723e */ /* 0x000fd600000000ff */
[----:B------:R0:W-:Y:S02]  /*11990*/  @P6 STG.E.U16 desc[UR58][R4.64+0x10], R3 ;  /* 0x0000100304006986 */ /* 0x0001e4000c10153a */
[-C--:B0-----:R-:W-:Y:S02]  /*119a0*/  FMUL R3, R20, R2.reuse ;  /* 0x0000000214037220 */ /* 0x081fe40000400000 */
[----:B------:R-:W4:Y:S01]  /*119b0*/  LDL.LU R20, [R1+0x7c] ;  /* 0x00007c0001147983 */ /* 0x000f220000300800 */
[C---:B------:R-:W-:Y:S02]  /*119c0*/  ISETP.GT.AND P6, PT, R0.reuse, 0x9, P2 ;  /* 0x000000090000780c */ /* 0x040fe400017c4270 */
[----:B------:R-:W-:Y:S01]  /*119d0*/  F2FP.F16.F32.PACK_AB R3, RZ, R3 ;  /* 0x00000003ff03723e */ /* 0x000fe200000000ff */
[----:B------:R-:W4:Y:S04]  /*119e0*/  LDL.LU R235, [R1+0x40] ;  /* 0x0000400001eb7983 */ /* 0x000f280000300800 */
[----:B------:R-:W4:Y:S04]  /*119f0*/  LDL.LU R234, [R1+0x44] ;  /* 0x0000440001ea7983 */ /* 0x000f280000300800 */
[----:B------:R-:W4:Y:S04]  /*11a00*/  LDL.LU R233, [R1+0x48] ;  /* 0x0000480001e97983 */ /* 0x000f280000300800 */
[----:B------:R3:W-:Y:S01]  /*11a10*/  @P6 STG.E.U16 desc[UR58][R18.64+0x12], R3 ;  /* 0x0000120312006986 */ /* 0x0007e2000c10153a */
[----:B------:R-:W-:Y:S01]  /*11a20*/  ISETP.GT.AND P6, PT, R0, 0x10, P0 ;  /* 0x000000100000780c */ /* 0x000fe200007c4270 */
[----:B---3--:R-:W-:-:S05]  /*11a30*/  FMUL R3, R8, R2 ;  /* 0x0000000208037220 */ /* 0x008fca0000400000 */
[----:B------:R-:W-:-:S07]  /*11a40*/  F2FP.F16.F32.PACK_AB R3, RZ, R3 ;  /* 0x00000003ff03723e */ /* 0x000fce00000000ff */
[----:B------:R5:W-:Y:S01]  /*11a50*/  @P6 STG.E.U16 desc[UR58][R12.64+0x20], R3 ;  /* 0x000020030c006986 */ /* 0x000be2000c10153a */
[----:B------:R-:W-:Y:S01]  /*11a60*/  ISETP.GT.AND P6, PT, R0, 0x11, P0 ;  /* 0x000000110000780c */ /* 0x000fe200007c4270 */
[----:B-----5:R-:W-:-:S05]  /*11a70*/  FMUL R3, R9, R2 ;  /* 0x0000000209037220 */ /* 0x020fca0000400000 */
[----:B------:R-:W-:-:S07]  /*11a80*/  F2FP.F16.F32.PACK_AB R3, RZ, R3 ;  /* 0x00000003ff03723e */ /* 0x000fce00000000ff */
[----:B------:R2:W-:Y:S01]  /*11a90*/  @P6 STG.E.U16 desc[UR58][R12.64+0x22], R3 ;  /* 0x000022030c006986 */ /* 0x0005e2000c10153a */
[----:B------:R-:W-:Y:S01]  /*11aa0*/  ISETP.GT.AND P6, PT, R0, 0x10, P5 ;  /* 0x000000100000780c */ /* 0x000fe20002fc4270 */
[----:B--2---:R-:W-:-:S05]  /*11ab0*/  FMUL R3, R17, R2 ;  /* 0x0000000211037220 */ /* 0x004fca0000400000 */
[----:B------:R-:W-:-:S07]  /*11ac0*/  F2FP.F16.F32.PACK_AB R3, RZ, R3 ;  /* 0x00000003ff03723e */ /* 0x000fce00000000ff */
[----:B------:R0:W-:Y:S01]  /*11ad0*/  @P6 STG.E.U16 desc[UR58][R14.64+0x20], R3 ;  /* 0x000020030e006986 */ /* 0x0001e2000c10153a */
[----:B------:R-:W-:Y:S01]  /*11ae0*/  ISETP.GT.AND P6, PT, R0, 0x11, P5 ;  /* 0x000000110000780c */ /* 0x000fe20002fc4270 */
[----:B0-----:R-:W-:Y:S02]  /*11af0*/  FMUL R3, R232, R2 ;  /* 0x00000002e8037220 */ /* 0x001fe40000400000 */
[----:B------:R-:W2:Y:S03]  /*11b00*/  LDL.LU R232, [R1+0x4c] ;  /* 0x00004c0001e87983 */ /* 0x000ea60000300800 */
[----:B------:R-:W-:-:S07]  /*11b10*/  F2FP.F16.F32.PACK_AB R3, RZ, R3 ;  /* 0x00000003ff03723e */ /* 0x000fce00000000ff */
[----:B------:R4:W-:Y:S01]  /*11b20*/  @P6 STG.E.U16 desc[UR58][R14.64+0x22], R3 ;  /* 0x000022030e006986 */ /* 0x0009e2000c10153a */
[----:B------:R-:W-:Y:S01]  /*11b30*/  ISETP.GT.AND P6, PT, R0, 0x18, P0 ;  /* 0x000000180000780c */ /* 0x000fe200007c4270 */
[----:B----4-:R-:W-:Y:S02]  /*11b40*/  FMUL R3, R23, R2 ;  /* 0x0000000217037220 */ /* 0x010fe40000400000 */
[----:B------:R-:W3:Y:S03]  /*11b50*/  LDL.LU R23, [R1+0x50] ;  /* 0x0000500001177983 */ /* 0x000ee60000300800 */
[----:B------:R-:W-:-:S07]  /*11b60*/  F2FP.F16.F32.PACK_AB R3, RZ, R3 ;  /* 0x00000003ff03723e */ /* 0x000fce00000000ff */
[----:B------:R0:W-:Y:S01]  /*11b70*/  @P6 STG.E.U16 desc[UR58][R12.64+0x30], R3 ;  /* 0x000030030c006986 */ /* 0x0001e2000c10153a */
[----:B------:R-:W-:Y:S01]  /*11b80*/  ISETP.GT.AND P6, PT, R0, 0x19, P0 ;  /* 0x000000190000780c */ /* 0x000fe200007c4270 */
[----:B0-----:R-:W-:Y:S02]  /*11b90*/  FMUL R3, R22, R2 ;  /* 0x0000000216037220 */ /* 0x001fe40000400000 */
[----:B------:R-:W4:Y:S03]  /*11ba0*/  LDL.LU R22, [R1+0x54] ;  /* 0x0000540001167983 */ /* 0x000f260000300800 */
[----:B------:R-:W-:-:S07]  /*11bb0*/  F2FP.F16.F32.PACK_AB R3, RZ, R3 ;  /* 0x00000003ff03723e */ /* 0x000fce00000000ff */
[----:B------:R0:W-:Y:S01]  /*11bc0*/  @P6 STG.E.U16 desc[UR58][R12.64+0x32], R3 ;  /* 0x000032030c006986 */ /* 0x0001e2000c10153a */
[----:B------:R-:W-:Y:S01]  /*11bd0*/  ISETP.GT.AND P6, PT, R0, 0x18, P5 ;  /* 0x000000180000780c */ /* 0x000fe20002fc4270 */
[----:B0-----:R-:W-:Y:S02]  /*11be0*/  FMUL R3, R21, R2 ;  /* 0x0000000215037220 */ /* 0x001fe40000400000 */
[----:B------:R-:W5:Y:S03]  /*11bf0*/  LDL.LU R21, [R1+0x58] ;  /* 0x0000580001157983 */ /* 0x000f660000300800 */
[----:B------:R-:W-:-:S07]  /*11c00*/  F2FP.F16.F32.PACK_AB R3, RZ, R3 ;  /* 0x00000003ff03723e */ /* 0x000fce00000000ff */
[----:B------:R0:W-:Y:S02]  /*11c10*/  @P6 STG.E.U16 desc[UR58][R14.64+0x30], R3 ;  /* 0x000030030e006986 */ /* 0x0001e4000c10153a */
[----:B0-----:R-:W-:Y:S02]  /*11c20*/  FMUL R3, R20, R2 ;  /* 0x0000000214037220 */ /* 0x001fe40000400000 */
[----:B------:R-:W5:Y:S04]  /*11c30*/  LDL.LU R20, [R1+0x5c] ;  /* 0x00005c0001147983 */ /* 0x000f680000300800 */
[----:B------:R-:W5:Y:S04]  /*11c40*/  LDL.LU R18, [R1+0x20] ;  /* 0x0000200001127983 */ /* 0x000f680000300800 */
[----:B------:R-:W5:Y:S01]  /*11c50*/  LDL.LU R19, [R1+0x24] ;  /* 0x0000240001137983 */ /* 0x000f620000300800 */
[----:B------:R-:W-:-:S02]  /*11c60*/  ISETP.GT.AND P6, PT, R0, 0x19, P5 ;  /* 0x000000190000780c */ /* 0x000fc40002fc4270 */
[----:B------:R-:W-:Y:S01]  /*11c70*/  F2FP.F16.F32.PACK_AB R3, RZ, R3 ;  /* 0x00000003ff03723e */ /* 0x000fe200000000ff */
[----:B------:R-:W5:Y:S10]  /*11c80*/  LDL.LU R17, [R1+0x30] ;  /* 0x0000300001117983 */ /* 0x000f740000300800 */
[----:B------:R0:W-:Y:S01]  /*11c90*/  @P6 STG.E.U16 desc[UR58][R14.64+0x32], R3 ;  /* 0x000032030e006986 */ /* 0x0001e2000c10153a */
[----:B------:R-:W-:-:S04]  /*11ca0*/  IADD3 R4, P6, R6, UR5, RZ ;  /* 0x0000000506047c10 */ /* 0x000fc8000ffde0ff */
[----:B------:R-:W-:Y:S02]  /*11cb0*/  IADD3.X R5, R7, UR4, RZ, P6, !PT ;  /* 0x0000000407057c10 */ /* 0x000fe4000b7fe4ff */
        /* <DEDUP_REMOVED lines=21> */
[----:B------:R4:W-:Y:S01]  /*11e10*/  @P6 STG.E.U16 desc[UR58][R6.64+0x30], R3 ;  /* 0x0000300306006986 */ /* 0x0009e2000c10153a */
[----:B------:R-:W-:Y:S01]  /*11e20*/  ISETP.GT.AND P6, PT, R0, 0x19, P1 ;  /* 0x000000190000780c */ /* 0x000fe20000fc4270 */
[----:B----4-:R-:W-:Y:S02]  /*11e30*/  FMUL R3, R22, R2 ;  /* 0x0000000216037220 */ /* 0x010fe40000400000 */
[----:B------:R-:W2:Y:S03]  /*11e40*/  LDL.LU R22, [R1+0x34] ;  /* 0x0000340001167983 */ /* 0x000ea60000300800 */
[----:B------:R-:W-:-:S07]  /*11e50*/  F2FP.F16.F32.PACK_AB R3, RZ, R3 ;  /* 0x00000003ff03723e */ /* 0x000fce00000000ff */
[----:B------:R5:W-:Y:S01]  /*11e60*/  @P6 STG.E.U16 desc[UR58][R6.64+0x32], R3 ;  /* 0x0000320306006986 */ /* 0x000be2000c10153a */
[----:B------:R-:W-:Y:S01]  /*11e70*/  ISETP.GT.AND P6, PT, R0, 0x18, P4 ;  /* 0x000000180000780c */ /* 0x000fe200027c4270 */
[----:B-----5:R-:W-:Y:S02]  /*11e80*/  FMUL R3, R21, R2 ;  /* 0x0000000215037220 */ /* 0x020fe40000400000 */
[----:B------:R-:W3:Y:S03]  /*11e90*/  LDL.LU R21, [R1+0x38] ;  /* 0x0000380001157983 */ /* 0x000ee60000300800 */
[----:B------:R-:W-:-:S07]  /*11ea0*/  F2FP.F16.F32.PACK_AB R3, RZ, R3 ;  /* 0x00000003ff03723e */ /* 0x000fce00000000ff */
[----:B------:R0:W-:Y:S01]  /*11eb0*/  @P6 STG.E.U16 desc[UR58][R4.64+0x30], R3 ;  /* 0x0000300304006986 */ /* 0x0001e2000c10153a */
[----:B------:R-:W-:Y:S01]  /*11ec0*/  ISETP.GT.AND P6, PT, R0, 0x19, P4 ;  /* 0x000000190000780c */ /* 0x000fe200027c4270 */
[----:B0-----:R-:W-:Y:S02]  /*11ed0*/  FMUL R3, R20, R2 ;  /* 0x0000000214037220 */ /* 0x001fe40000400000 */
[----:B------:R-:W4:Y:S03]  /*11ee0*/  LDL.LU R20, [R1+0x3c] ;  /* 0x00003c0001147983 */ /* 0x000f260000300800 */
[----:B------:R-:W-:Y:S01]  /*11ef0*/  F2FP.F16.F32.PACK_AB R3, RZ, R3 ;  /* 0x00000003ff03723e */ /* 0x000fe200000000ff */
[----:B------:R-:W5:Y:S06]  /*11f00*/  LDL.LU R235, [R1] ;  /* 0x0000000001eb7983 */ /* 0x000f6c0000300800 */
[----:B------:R0:W-:Y:S01]  /*11f10*/  @P6 STG.E.U16 desc[UR58][R4.64+0x32], R3 ;  /* 0x0000320304006986 */ /* 0x0001e2000c10153a */
[----:B------:R-:W-:-:S03]  /*11f20*/  ISETP.GT.AND P6, PT, R0, 0x10, P3 ;  /* 0x000000100000780c */ /* 0x000fc60001fc4270 */
[----:B------:R-:W5:Y:S04]  /*11f30*/  LDL.LU R234, [R1+0x4] ;  /* 0x0000040001ea7983 */ /* 0x000f680000300800 */
[----:B------:R-:W5:Y:S01]  /*11f40*/  LDL.LU R233, [R1+0x8] ;  /* 0x0000080001e97983 */ /* 0x000f620000300800 */
[----:B0-----:R-:W-:-:S03]  /*11f50*/  FMUL R3, R18, R2 ;  /* 0x0000000212037220 */ /* 0x001fc60000400000 */
[----:B------:R-:W5:Y:S02]  /*11f60*/  LDL.LU R232, [R1+0xc] ;  /* 0x00000c0001e87983 */ /* 0x000f640000300800 */
[----:B------:R-:W-:Y:S02]  /*11f70*/  F2FP.F16.F32.PACK_AB R3, RZ, R3 ;  /* 0x00000003ff03723e */ /* 0x000fe400000000ff */
[----:B------:R-:W5:Y:S04]  /*11f80*/  LDL.LU R23, [R1+0x10] ;  /* 0x0000100001177983 */ /* 0x000f680000300800 */
[----:B------:R0:W-:Y:S01]  /*11f90*/  @P6 STG.E.U16 desc[UR58][R8.64+0x20], R3 ;  /* 0x0000200308006986 */ /* 0x0001e2000c10153a */
[----:B------:R-:W-:Y:S01]  /*11fa0*/  ISETP.GT.AND P6, PT, R0, 0x11, P3 ;  /* 0x000000110000780c */ /* 0x000fe20001fc4270 */
[----:B0-----:R-:W-:-:S05]  /*11fb0*/  FMUL R3, R19, R2 ;  /* 0x0000000213037220 */ /* 0x001fca0000400000 */
[----:B------:R-:W-:-:S07]  /*11fc0*/  F2FP.F16.F32.PACK_AB R3, RZ, R3 ;  /* 0x00000003ff03723e */ /* 0x000fce00000000ff */
[----:B------:R0:W-:Y:S04]  /*11fd0*/  @P6 STG.E.U16 desc[UR58][R8.64+0x22], R3 ;  /* 0x0000220308006986 */ /* 0x0001e8000c10153a */
[----:B0-----:R-:W2:Y:S01]  /*11fe0*/  LDL.LU R3, [R1+0x28] ;  /* 0x0000280001037983 */ /* 0x001ea20000300800 */
[----:B------:R-:W-:-:S04]  /*11ff0*/  IADD3 R18, P6, R8, UR5, RZ ;  /* 0x0000000508127c10 */ /* 0x000fc8000ffde0ff */
[----:B------:R-:W-:Y:S02]  /*12000*/  IADD3.X R19, R9, UR4, RZ, P6, !PT ;  /* 0x0000000409137c10 */ /* 0x000fe4000b7fe4ff */
[----:B------:R-:W-:Y:S01]  /*12010*/  ISETP.GT.AND P6, PT, R0, 0x10, P2 ;  /* 0x000000100000780c */ /* 0x000fe200017c4270 */
[----:B--2---:R-:W-:-:S05]  /*12020*/  FMUL R3, R3, R2 ;  /* 0x0000000203037220 */ /* 0x004fca0000400000 */
[----:B------:R-:W-:-:S07]  /*12030*/  F2FP.F16.F32.PACK_AB R3, RZ, R3 ;  /* 0x00000003ff03723e */ /* 0x000fce00000000ff */
[----:B------:R0:W-:Y:S04]  /*12040*/  @P6 STG.E.U16 desc[UR58][R18.64+0x20], R3 ;  /* 0x0000200312006986 */ /* 0x0001e8000c10153a */
[----:B0-----:R-:W2:Y:S01]  /*12050*/  LDL.LU R3, [R1+0x2c] ;  /* 0x00002c0001037983 */ /* 0x001ea20000300800 */
[----:B------:R-:W-:Y:S01]  /*12060*/  ISETP.GT.AND P6, PT, R0, 0x11, P2 ;  /* 0x000000110000780c */ /* 0x000fe200017c4270 */
[----:B--2---:R-:W-:-:S05]  /*12070*/  FMUL R3, R3, R2 ;  /* 0x0000000203037220 */ /* 0x004fca0000400000 */
[----:B------:R-:W-:-:S07]  /*12080*/  F2FP.F16.F32.PACK_AB R3, RZ, R3 ;  /* 0x00000003ff03723e */ /* 0x000fce00000000ff */
[----:B------:R0:W-:Y:S01]  /*12090*/  @P6 STG.E.U16 desc[UR58][R10.64+0x22], R3 ;  /* 0x000022030a006986 */ /* 0x0001e2000c10153a */
[----:B------:R-:W-:Y:S01]  /*120a0*/  ISETP.GT.AND P6, PT, R0, 0x18, P3 ;  /* 0x000000180000780c */ /* 0x000fe20001fc4270 */
[----:B0-----:R-:W-:-:S05]  /*120b0*/  FMUL R3, R17, R2 ;  /* 0x0000000211037220 */ /* 0x001fca0000400000 */
        /* <DEDUP_REMOVED lines=8> */
[----:B---3--:R-:W-:Y:S02]  /*12140*/  FMUL R3, R21, R2 ;  /* 0x0000000215037220 */ /* 0x008fe40000400000 */
[----:B------:R-:W3:Y:S03]  /*12150*/  LDL.LU R21, [R1+0x18] ;  /* 0x0000180001157983 */ /* 0x000ee60000300800 */
[----:B------:R-:W-:-:S07]  /*12160*/  F2FP.F16.F32.PACK_AB R3, RZ, R3 ;  /* 0x00000003ff03723e */ /* 0x000fce00000000ff */
[----:B------:R4:W-:Y:S02]  /*12170*/  @P6 STG.E.U16 desc[UR58][R10.64+0x30], R3 ;  /* 0x000030030a006986 */ /* 0x0009e4000c10153a */
[----:B----4-:R-:W-:Y:S02]  /*12180*/  FMUL R3, R20, R2 ;  /* 0x0000000214037220 */ /* 0x010fe40000400000 */
[----:B------:R-:W4:Y:S01]  /*12190*/  LDL.LU R20, [R1+0x1c] ;  /* 0x00001c0001147983 */ /* 0x000f220000300800 */
[----:B------:R-:W-:Y:S02]  /*121a0*/  ISETP.GT.AND P6, PT, R0, 0x19, P2 ;  /* 0x000000190000780c */ /* 0x000fe400017c4270 */
[----:B------:R-:W-:-:S11]  /*121b0*/  F2FP.F16.F32.PACK_AB R3, RZ, R3 ;  /* 0x00000003ff03723e */ /* 0x000fd600000000ff */
[----:B------:R5:W-:Y:S01]  /*121c0*/  @P6 STG.E.U16 desc[UR58][R10.64+0x32], R3 ;  /* 0x000032030a006986 */ /* 0x000be2000c10153a */
[----:B------:R-:W-:Y:S01]  /*121d0*/  ISETP.GT.AND P6, PT, R0, 0x20, P0 ;  /* 0x000000200000780c */ /* 0x000fe200007c4270 */
[----:B-----5:R-:W-:-:S05]  /*121e0*/  FMUL R3, R235, R2 ;  /* 0x00000002eb037220 */ /* 0x020fca0000400000 */
[----:B------:R-:W-:-:S07]  /*121f0*/  F2FP.F16.F32.PACK_AB R3, RZ, R3 ;  /* 0x00000003ff03723e */ /* 0x000fce00000000ff */
[----:B------:R0:W-:Y:S01]  /*12200*/  @P6 STG.E.U16 desc[UR58][R12.64+0x40], R3 ;  /* 0x000040030c006986 */ /* 0x0001e2000c10153a */
[----:B------:R-:W-:Y:S01]  /*12210*/  ISETP.GT.AND P6, PT, R0, 0x21, P0 ;  /* 0x000000210000780c */ /* 0x000fe200007c4270 */
[-C--:B------:R-:W-:Y:S01]  /*12220*/  FMUL R17, R233, R2.reuse ;  /* 0x00000002e9117220 */ /* 0x080fe20000400000 */
[----:B0-----:R-:W-:-:S05]  /*12230*/  FMUL R3, R234, R2 ;  /* 0x00000002ea037220 */ /* 0x001fca0000400000 */
[----:B------:R-:W-:-:S06]  /*12240*/  F2FP.F16.F32.PACK_AB R3, RZ, R3 ;  /* 0x00000003ff03723e */ /* 0x000fcc00000000ff */
[----:B------:R0:W-:Y:S01]  /*12250*/  @P6 STG.E.U16 desc[UR58][R12.64+0x42], R3 ;  /* 0x000042030c006986 */ /* 0x0001e2000c10153a */
[----:B------:R-:W-:Y:S02]  /*12260*/  ISETP.GT.AND P6, PT, R0, 0x20, P5 ;  /* 0x000000200000780c */ /* 0x000fe40002fc4270 */
[----:B------:R-:W-:-:S04]  /*12270*/  F2FP.F16.F32.PACK_AB R17, RZ, R17 ;  /* 0x00000011ff11723e */ /* 0x000fc800000000ff */
[----:B------:R-:W-:Y:S01]  /*12280*/  PRMT R18, R17, 0x7610, R18 ;  /* 0x0000761011127816 */ /* 0x000fe20000000012 */
[----:B------:R-:W-:-:S06]  /*12290*/  FMUL R17, R232, R2 ;  /* 0x00000002e8117220 */ /* 0x000fcc0000400000 */
[----:B------:R1:W-:Y:S01]  /*122a0*/  @P6 STG.E.U16 desc[UR58][R14.64+0x40], R18 ;  /* 0x000040120e006986 */ /* 0x0003e2000c10153a */
[----:B------:R-:W-:Y:S02]  /*122b0*/  ISETP.GT.AND P6, PT, R0, 0x21, P5 ;  /* 0x000000210000780c */ /* 0x000fe40002fc4270 */
[----:B------:R-:W-:Y:S01]  /*122c0*/  F2FP.F16.F32.PACK_AB R17, RZ, R17 ;  /* 0x00000011ff11723e */ /* 0x000fe200000000ff */
[----:B0-----:R-:W-:-:S05]  /*122d0*/  FMUL R3, R23, R2 ;  /* 0x0000000217037220 */ /* 0x001fca0000400000 */
[----:B------:R-:W-:-:S05]  /*122e0*/  F2FP.F16.F32.PACK_AB R3, RZ, R3 ;  /* 0x00000003ff03723e */ /* 0x000fca00000000ff */
[----:B------:R0:W-:Y:S01]  /*122f0*/  @P6 STG.E.U16 desc[UR58][R14.64+0x42], R17 ;  /* 0x000042110e006986 */ /* 0x0001e2000c10153a */
[----:B------:R-:W-:Y:S02]  /*12300*/  ISETP.GT.AND P6, PT, R0, 0x28, P0 ;  /* 0x000000280000780c */ /* 0x000fe400007c4270 */
[----:B------:R-:W-:-:S11]  /*12310*/  PRMT R19, R3, 0x7610, R19 ;  /* 0x0000761003137816 */ /* 0x000fd60000000013 */
[----:B------:R-:W-:Y:S01]  /*12320*/  @P6 STG.E.U16 desc[UR58][R12.64+0x50], R19 ;  /* 0x000050130c006986 */ /* 0x000fe2000c10153a */
[----:B------:R-:W-:Y:S01]  /*12330*/  ISETP.GT.AND P6, PT, R0, 0x29, P0 ;  /* 0x000000290000780c */ /* 0x000fe200007c4270 */
[----:B------:R-:W-:-:S05]  /*12340*/  FMUL R224, R224, R2 ;  /* 0x00000002e0e07220 */ /* 0x000fca0000400000 */
[----:B------:R-:W-:Y:S01]  /*12350*/  F2FP.F16.F32.PACK_AB R224, RZ, R224 ;  /* 0x000000e0ffe0723e */ /* 0x000fe200000000ff */
        /* <DEDUP_REMOVED lines=8> */
[-C--:B------:R-:W-:Y:S01]  /*123e0*/  FMUL R229, R229, R2.reuse ;  /* 0x00000002e5e57220 */ /* 0x080fe20000400000 */
[----:B--2---:R-:W-:-:S05]  /*123f0*/  FMUL R3, R22, R2 ;  /* 0x0000000216037220 */ /* 0x004fca0000400000 */
[----:B------:R-:W-:-:S04]  /*12400*/  F2FP.F16.F32.PACK_AB R3, RZ, R3 ;  /* 0x00000003ff03723e */ /* 0x000fc800000000ff */
[----:B-1----:R-:W-:-:S05]  /*12410*/  PRMT R18, R3, 0x7610, R18 ;  /* 0x0000761003127816 */ /* 0x002fca0000000012 */
[----:B------:R-:W-:Y:S01]  /*12420*/  @P6 STG.E.U16 desc[UR58][R12.64+0x52], R18 ;  /* 0x000052120c006986 */ /* 0x000fe2000c10153a */
[----:B------:R-:W-:Y:S01]  /*12430*/  ISETP.GT.AND P6, PT, R0, 0x28, P5 ;  /* 0x000000280000780c */ /* 0x000fe20002fc4270 */
[----:B---3--:R-:W-:-:S05]  /*12440*/  FMUL R3, R21, R2 ;  /* 0x0000000215037220 */ /* 0x008fca0000400000 */
[----:B------:R-:W-:-:S04]  /*12450*/  F2FP.F16.F32.PACK_AB R3, RZ, R3 ;  /* 0x00000003ff03723e */ /* 0x000fc800000000ff */
[----:B0-----:R-:W-:-:S05]  /*12460*/  PRMT R17, R3, 0x7610, R17 ;  /* 0x0000761003117816 */ /* 0x001fca0000000011 */
[----:B------:R-:W-:Y:S01]  /*12470*/  @P6 STG.E.U16 desc[UR58][R14.64+0x50], R17 ;  /* 0x000050110e006986 */ /* 0x000fe2000c10153a */
[----:B------:R-:W-:Y:S01]  /*12480*/  ISETP.GT.AND P6, PT, R0, 0x29, P5 ;  /* 0x000000290000780c */ /* 0x000fe20002fc4270 */
[----:B----4-:R-:W-:-:S05]  /*12490*/  FMUL R3, R20, R2 ;  /* 0x0000000214037220 */ /* 0x010fca0000400000 */
[----:B------:R-:W-:-:S07]  /*124a0*/  F2FP.F16.F32.PACK_AB R3, RZ, R3 ;  /* 0x00000003ff03723e */ /* 0x000fce00000000ff */
[----:B------:R-:W-:Y:S01]  /*124b0*/  @P6 STG.E.U16 desc[UR58][R14.64+0x52], R3 ;  /* 0x000052030e006986 */ /* 0x000fe2000c10153a */
[----:B------:R-:W-:-:S13]  /*124c0*/  ISETP.GT.AND P6, PT, R0, 0x20, P1 ;  /* 0x000000200000780c */ /* 0x000fda0000fc4270 */
[----:B------:R-:W-:Y:S01]  /*124d0*/  @P6 STG.E.U16 desc[UR58][R6.64+0x40], R224 ;  /* 0x000040e006006986 */ /* 0x000fe2000c10153a */
[----:B------:R-:W-:-:S13]  /*124e0*/  ISETP.GT.AND P6, PT, R0, 0x21, P1 ;  /* 0x000000210000780c */ /* 0x000fda0000fc4270 */
[----:B------:R-:W-:Y:S01]  /*124f0*/  @P6 STG.E.U16 desc[UR58][R6.64+0x42], R225 ;  /* 0x000042e106006986 */ /* 0x000fe2000c10153a */
[----:B------:R-:W-:-:S13]  /*12500*/  ISETP.GT.AND P6, PT, R0, 0x20, P4 ;  /* 0x000000200000780c */ /* 0x000fda00027c4270 */
[----:B------:R-:W-:Y:S01]  /*12510*/  @P6 STG.E.U16 desc[UR58][R4.64+0x40], R226 ;  /* 0x000040e204006986 */ /* 0x000fe2000c10153a */
[----:B------:R-:W-:-:S13]  /*12520*/  ISETP.GT.AND P6, PT, R0, 0x21, P4 ;  /* 0x000000210000780c */ /* 0x000fda00027c4270 */
[----:B------:R-:W-:Y:S01]  /*12530*/  @P6 STG.E.U16 desc[UR58][R4.64+0x42], R227 ;  /* 0x000042e304006986 */ /* 0x000fe2000c10153a */
[----:B------:R-:W-:Y:S02]  /*12540*/  ISETP.GT.AND P6, PT, R0, 0x28, P1 ;  /* 0x000000280000780c */ /* 0x000fe40000fc4270 */
[----:B------:R-:W-:-:S11]  /*12550*/  F2FP.F16.F32.PACK_AB R229, RZ, R229 ;  /* 0x000000e5ffe5723e */ /* 0x000fd600000000ff */
[----:B------:R-:W-:Y:S01]  /*12560*/  @P6 STG.E.U16 desc[UR58][R6.64+0x50], R228 ;  /* 0x000050e406006986 */ /* 0x000fe2000c10153a */
[----:B------:R-:W-:Y:S01]  /*12570*/  ISETP.GT.AND P6, PT, R0, 0x29, P1 ;  /* 0x000000290000780c */ /* 0x000fe20000fc4270 */
[----:B------:R-:W-:-:S12]  /*12580*/  FMUL R230, R230, R2 ;  /* 0x00000002e6e67220 */ /* 0x000fd80000400000 */
[----:B------:R-:W-:Y:S01]  /*12590*/  @P6 STG.E.U16 desc[UR58][R6.64+0x52], R229 ;  /* 0x000052e506006986 */ /* 0x000fe2000c10153a */
[----:B------:R-:W-:Y:S02]  /*125a0*/  ISETP.GT.AND P6, PT, R0, 0x28, P4 ;  /* 0x000000280000780c */ /* 0x000fe400027c4270 */
[----:B------:R-:W-:Y:S01]  /*125b0*/  F2FP.F16.F32.PACK_AB R230, RZ, R230 ;  /* 0x000000e6ffe6723e */ /* 0x000fe200000000ff */
[----:B------:R-:W-:-:S10]  /*125c0*/  FMUL R231, R231, R2 ;  /* 0x00000002e7e77220 */ /* 0x000fd40000400000 */
        /* <DEDUP_REMOVED lines=725> */
[C---:B------:R-:W-:Y:S02]  /*15320*/  ISETP.GT.AND P6, PT, R0.reuse, 0xa8, P0 ;  /* 0x000000a80000780c */ /* 0x040fe400007c4270 */
[----:B------:R-:W-:Y:S02]  /*15330*/  ISETP.GT.AND P0, PT, R0, 0xa9, P0 ;  /* 0x000000a90000780c */ /* 0x000fe40000704270 */
[----:B------:R-:W-:Y:S01]  /*15340*/  F2FP.F16.F32.PACK_AB R45, RZ, R45 ;  /* 0x0000002dff2d723e */ /* 0x000fe200000000ff */
[-C--:B------:R-:W-:Y:S01]  /*15350*/  FMUL R44, R44, R2.reuse ;  /* 0x000000022c2c7220 */ /* 0x080fe20000400000 */
[----:B------:R-:W-:-:S09]  /*15360*/  FMUL R46, R46, R2 ;  /* 0x000000022e2e7220 */ /* 0x000fd20000400000 */
[----:B------:R-:W-:Y:S01]  /*15370*/  @P0 STG.E.U16 desc[UR58][R12.64+0x152], R45 ;  /* 0x0001522d0c000986 */ /* 0x000fe2000c10153a */
[C---:B------:R-:W-:Y:S02]  /*15380*/  ISETP.GT.AND P0, PT, R0.reuse, 0xa8, P5 ;  /* 0x000000a80000780c */ /* 0x040fe40002f04270 */
[----:B------:R-:W-:Y:S02]  /*15390*/  F2FP.F16.F32.PACK_AB R44, RZ, R44 ;  /* 0x0000002cff2c723e */ /* 0x000fe400000000ff */
[----:B------:R-:W-:Y:S02]  /*153a0*/  F2FP.F16.F32.PACK_AB R46, RZ, R46 ;  /* 0x0000002eff2e723e */ /* 0x000fe400000000ff */
[----:B------:R-:W-:Y:S01]  /*153b0*/  ISETP.GT.AND P5, PT, R0, 0xa9, P5 ;  /* 0x000000a90000780c */ /* 0x000fe20002fa4270 */
[----:B------:R0:W-:Y:S01]  /*153c0*/  @P6 STG.E.U16 desc[UR58][R12.64+0x150], R44 ;  /* 0x0001502c0c006986 */ /* 0x0001e2000c10153a */
[-C--:B------:R-:W-:Y:S01]  /*153d0*/  FMUL R47, R47, R2.reuse ;  /* 0x000000022f2f7220 */ /* 0x080fe20000400000 */
[----:B------:R-:W-:-:S04]  /*153e0*/  FMUL R32, R32, R2 ;  /* 0x0000000220207220 */ /* 0x000fc80000400000 */
[----:B------:R-:W-:Y:S01]  /*153f0*/  @P0 STG.E.U16 desc[UR58][R14.64+0x150], R46 ;  /* 0x0001502e0e000986 */ /* 0x000fe2000c10153a */
[----:B------:R-:W-:Y:S02]  /*15400*/  ISETP.GT.AND P0, PT, R0, 0xa0, P1 ;  /* 0x000000a00000780c */ /* 0x000fe40000f04270 */
[----:B------:R-:W-:Y:S02]  /*15410*/  F2FP.F16.F32.PACK_AB R47, RZ, R47 ;  /* 0x0000002fff2f723e */ /* 0x000fe400000000ff */
[----:B------:R-:W-:-:S03]  /*15420*/  F2FP.F16.F32.PACK_AB R32, RZ, R32 ;  /* 0x00000020ff20723e */ /* 0x000fc600000000ff */
[----:B------:R-:W-:Y:S01]  /*15430*/  @P5 STG.E.U16 desc[UR58][R14.64+0x152], R47 ;  /* 0x0001522f0e005986 */ /* 0x000fe2000c10153a */
[----:B------:R-:W-:Y:S01]  /*15440*/  ISETP.GT.AND P5, PT, R0, 0xa1, P1 ;  /* 0x000000a10000780c */ /* 0x000fe20000fa4270 */
[----:B------:R-:W-:-:S04]  /*15450*/  FMUL R33, R33, R2 ;  /* 0x0000000221217220 */ /* 0x000fc80000400000 */
[----:B------:R-:W-:Y:S01]  /*15460*/  @P0 STG.E.U16 desc[UR58][R6.64+0x140], R32 ;  /* 0x0001402006000986 */ /* 0x000fe2000c10153a */
[----:B------:R-:W-:Y:S01]  /*15470*/  ISETP.GT.AND P0, PT, R0, 0xa0, P4 ;  /* 0x000000a00000780c */ /* 0x000fe20002704270 */
[----:B------:R-:W-:Y:S01]  /*15480*/  FMUL R34, R34, R2 ;  /* 0x0000000222227220 */ /* 0x000fe20000400000 */
[----:B------:R-:W-:-:S04]  /*15490*/  F2FP.F16.F32.PACK_AB R33, RZ, R33 ;  /* 0x00000021ff21723e */ /* 0x000fc800000000ff */
[----:B------:R-:W-:Y:S01]  /*154a0*/  F2FP.F16.F32.PACK_AB R34, RZ, R34 ;  /* 0x00000022ff22723e */ /* 0x000fe200000000ff */
[----:B------:R-:W-:Y:S01]  /*154b0*/  @P5 STG.E.U16 desc[UR58][R6.64+0x142], R33 ;  /* 0x0001422106005986 */ /* 0x000fe2000c10153a */
[----:B------:R-:W-:Y:S01]  /*154c0*/  ISETP.GT.AND P5, PT, R0, 0xa1, P4 ;  /* 0x000000a10000780c */ /* 0x000fe200027a4270 */
[----:B------:R-:W-:-:S04]  /*154d0*/  FMUL R35, R35, R2 ;  /* 0x0000000223237220 */ /* 0x000fc80000400000 */
[----:B------:R-:W-:Y:S01]  /*154e0*/  @P0 STG.E.U16 desc[UR58][R4.64+0x140], R34 ;  /* 0x0001402204000986 */ /* 0x000fe2000c10153a */
[C---:B------:R-:W-:Y:S02]  /*154f0*/  ISETP.GT.AND P0, PT, R0.reuse, 0xa8, P1 ;  /* 0x000000a80000780c */ /* 0x040fe40000f04270 */
[----:B------:R-:W-:Y:S01]  /*15500*/  ISETP.GT.AND P1, PT, R0, 0xa9, P1 ;  /* 0x000000a90000780c */ /* 0x000fe20000f24270 */
[-C--:B------:R-:W-:Y:S01]  /*15510*/  FMUL R36, R36, R2.reuse ;  /* 0x0000000224247220 */ /* 0x080fe20000400000 */
[----:B------:R-:W-:Y:S01]  /*15520*/  F2FP.F16.F32.PACK_AB R35, RZ, R35 ;  /* 0x00000023ff23723e */ /* 0x000fe200000000ff */
[----:B------:R-:W-:-:S03]  /*15530*/  FMUL R37, R37, R2 ;  /* 0x0000000225257220 */ /* 0x000fc60000400000 */
[----:B------:R-:W-:Y:S01]  /*15540*/  F2FP.F16.F32.PACK_AB R36, RZ, R36 ;  /* 0x00000024ff24723e */ /* 0x000fe200000000ff */
[----:B------:R-:W-:Y:S01]  /*15550*/  @P5 STG.E.U16 desc[UR58][R4.64+0x142], R35 ;  /* 0x0001422304005986 */ /* 0x000fe2000c10153a */
[----:B------:R-:W-:Y:S02]  /*15560*/  F2FP.F16.F32.PACK_AB R37, RZ, R37 ;  /* 0x00000025ff25723e */ /* 0x000fe400000000ff */
[----:B------:R-:W-:-:S03]  /*15570*/  ISETP.GT.AND P5, PT, R0, 0xa8, P4 ;  /* 0x000000a80000780c */ /* 0x000fc600027a4270 */
[----:B0-----:R-:W-:Y:S01]  /*15580*/  @P1 IMAD.MOV.U32 R12, RZ, RZ, R6 ;  /* 0x000000ffff0c1224 */ /* 0x001fe200078e0006 */
[----:B------:R-:W-:Y:S01]  /*15590*/  @P1 MOV R13, R7 ;  /* 0x00000007000d1202 */ /* 0x000fe20000000f00 */
[----:B------:R-:W-:Y:S01]  /*155a0*/  FMUL R38, R38, R2 ;  /* 0x0000000226267220 */ /* 0x000fe20000400000 */
[----:B------:R-:W-:Y:S01]  /*155b0*/  @P0 STG.E.U16 desc[UR58][R6.64+0x150], R36 ;  /* 0x0001502406000986 */ /* 0x000fe2000c10153a */
[----:B------:R-:W-:-:S03]  /*155c0*/  ISETP.GT.AND P4, PT, R0, 0xa9, P4 ;  /* 0x000000a90000780c */ /* 0x000fc60002784270 */
[----:B------:R-:W-:Y:S01]  /*155d0*/  @P1 STG.E.U16 desc[UR58][R12.64+0x152], R37 ;  /* 0x000152250c001986 */ /* 0x000fe2000c10153a */
[----:B------:R-:W-:Y:S01]  /*155e0*/  ISETP.GT.AND P1, PT, R0, 0xa0, P3 ;  /* 0x000000a00000780c */ /* 0x000fe20001f24270 */
[----:B------:R-:W-:Y:S01]  /*155f0*/  FMUL R39, R39, R2 ;  /* 0x0000000227277220 */ /* 0x000fe20000400000 */
[----:B------:R-:W-:Y:S01]  /*15600*/  F2FP.F16.F32.PACK_AB R38, RZ, R38 ;  /* 0x00000026ff26723e */ /* 0x000fe200000000ff */
[----:B------:R-:W-:Y:S01]  /*15610*/  FMUL R24, R24, R2 ;  /* 0x0000000218187220 */ /* 0x000fe20000400000 */
[C---:B------:R-:W-:Y:S02]  /*15620*/  ISETP.GT.AND P0, PT, R0.reuse, 0xa1, P3 ;  /* 0x000000a10000780c */ /* 0x040fe40001f04270 */
[----:B------:R-:W-:Y:S01]  /*15630*/  F2FP.F16.F32.PACK_AB R39, RZ, R39 ;  /* 0x00000027ff27723e */ /* 0x000fe200000000ff */
[----:B------:R-:W-:Y:S01]  /*15640*/  @P5 STG.E.U16 desc[UR58][R4.64+0x150], R38 ;  /* 0x0001502604005986 */ /* 0x000fe2000c10153a */
[----:B------:R-:W-:Y:S02]  /*15650*/  F2FP.F16.F32.PACK_AB R24, RZ, R24 ;  /* 0x00000018ff18723e */ /* 0x000fe400000000ff */
[----:B------:R-:W-:Y:S01]  /*15660*/  ISETP.GT.AND P5, PT, R0, 0xa0, P2 ;  /* 0x000000a00000780c */ /* 0x000fe200017a4270 */
[-C--:B------:R-:W-:Y:S01]  /*15670*/  FMUL R25, R25, R2.reuse ;  /* 0x0000000219197220 */ /* 0x080fe20000400000 */
[----:B------:R0:W-:Y:S01]  /*15680*/  @P4 STG.E.U16 desc[UR58][R4.64+0x152], R39 ;  /* 0x0001522704004986 */ /* 0x0001e2000c10153a */
[----:B------:R-:W-:-:S03]  /*15690*/  FMUL R26, R26, R2 ;  /* 0x000000021a1a7220 */ /* 0x000fc60000400000 */
[----:B------:R-:W-:Y:S01]  /*156a0*/  @P1 STG.E.U16 desc[UR58][R8.64+0x140], R24 ;  /* 0x0001401808001986 */ /* 0x000fe2000c10153a */
[C---:B------:R-:W-:Y:S02]  /*156b0*/  ISETP.GT.AND P1, PT, R0.reuse, 0xa1, P2 ;  /* 0x000000a10000780c */ /* 0x040fe40001724270 */
[----:B------:R-:W-:Y:S02]  /*156c0*/  F2FP.F16.F32.PACK_AB R25, RZ, R25 ;  /* 0x00000019ff19723e */ /* 0x000fe400000000ff */
[C---:B------:R-:W-:Y:S01]  /*156d0*/  ISETP.GT.AND P4, PT, R0.reuse, 0xa8, P2 ;  /* 0x000000a80000780c */ /* 0x040fe20001784270 */
[----:B------:R-:W-:Y:S01]  /*156e0*/  FMUL R27, R27, R2 ;  /* 0x000000021b1b7220 */ /* 0x000fe20000400000 */
[----:B------:R-:W-:Y:S01]  /*156f0*/  F2FP.F16.F32.PACK_AB R26, RZ, R26 ;  /* 0x0000001aff1a723e */ /* 0x000fe200000000ff */
[----:B0-----:R-:W-:Y:S01]  /*15700*/  @P5 IMAD.MOV.U32 R4, RZ, RZ, R10 ;  /* 0x000000ffff045224 */ /* 0x001fe200078e000a */
[----:B------:R-:W-:Y:S01]  /*15710*/  @P0 STG.E.U16 desc[UR58][R8.64+0x142], R25 ;  /* 0x0001421908000986 */ /* 0x000fe2000c10153a */
[----:B------:R-:W-:Y:S01]  /*15720*/  @P5 IMAD.MOV.U32 R5, RZ, RZ, R11 ;  /* 0x000000ffff055224 */ /* 0x000fe200078e000b */
[----:B------:R-:W-:-:S02]  /*15730*/  ISETP.GT.AND P0, PT, R0, 0xa8, P3 ;  /* 0x000000a80000780c */ /* 0x000fc40001f04270 */
[----:B------:R-:W-:Y:S01]  /*15740*/  ISETP.GT.AND P3, PT, R0, 0xa9, P3 ;  /* 0x000000a90000780c */ /* 0x000fe20001f64270 */
[-C--:B------:R-:W-:Y:S01]  /*15750*/  FMUL R28, R28, R2.reuse ;  /* 0x000000021c1c7220 */ /* 0x080fe20000400000 */
[----:B------:R-:W-:Y:S01]  /*15760*/  ISETP.GT.AND P2, PT, R0, 0xa9, P2 ;  /* 0x000000a90000780c */ /* 0x000fe20001744270 */
[----:B------:R0:W-:Y:S01]  /*15770*/  @P5 STG.E.U16 desc[UR58][R4.64+0x140], R26 ;  /* 0x0001401a04005986 */ /* 0x0001e2000c10153a */
[-C--:B------:R-:W-:Y:S01]  /*15780*/  FMUL R29, R29, R2.reuse ;  /* 0x000000021d1d7220 */ /* 0x080fe20000400000 */
[----:B------:R-:W-:Y:S01]  /*15790*/  F2FP.F16.F32.PACK_AB R27, RZ, R27 ;  /* 0x0000001bff1b723e */ /* 0x000fe200000000ff */
[-C--:B------:R-:W-:Y:S01]  /*157a0*/  FMUL R30, R30, R2.reuse ;  /* 0x000000021e1e7220 */ /* 0x080fe20000400000 */
[----:B------:R-:W-:Y:S01]  /*157b0*/  FMUL R31, R31, R2 ;  /* 0x000000021f1f7220 */ /* 0x000fe20000400000 */
[----:B------:R-:W-:Y:S02]  /*157c0*/  F2FP.F16.F32.PACK_AB R28, RZ, R28 ;  /* 0x0000001cff1c723e */ /* 0x000fe400000000ff */
[----:B------:R-:W-:Y:S01]  /*157d0*/  F2FP.F16.F32.PACK_AB R29, RZ, R29 ;  /* 0x0000001dff1d723e */ /* 0x000fe200000000ff */
[----:B0-----:R-:W-:-:S02]  /*157e0*/  @P1 IMAD.MOV.U32 R4, RZ, RZ, R10 ;  /* 0x000000ffff041224 */ /* 0x001fc400078e000a */
[----:B------:R-:W-:Y:S01]  /*157f0*/  @P1 IMAD.MOV.U32 R5, RZ, RZ, R11 ;  /* 0x000000ffff051224 */ /* 0x000fe200078e000b */
[----:B------:R-:W-:Y:S02]  /*15800*/  F2FP.F16.F32.PACK_AB R30, RZ, R30 ;  /* 0x0000001eff1e723e */ /* 0x000fe400000000ff */
[----:B------:R-:W-:Y:S02]  /*15810*/  F2FP.F16.F32.PACK_AB R31, RZ, R31 ;  /* 0x0000001fff1f723e */ /* 0x000fe400000000ff */
[----:B------:R0:W-:Y:S04]  /*15820*/  @P1 STG.E.U16 desc[UR58][R4.64+0x142], R27 ;  /* 0x0001421b04001986 */ /* 0x0001e8000c10153a */
[----:B------:R1:W-:Y:S04]  /*15830*/  @P0 STG.E.U16 desc[UR58][R8.64+0x150], R28 ;  /* 0x0001501c08000986 */ /* 0x0003e8000c10153a */
[----:B------:R1:W-:Y:S01]  /*15840*/  @P3 STG.E.U16 desc[UR58][R8.64+0x152], R29 ;  /* 0x0001521d08003986 */ /* 0x0003e2000c10153a */
[----:B0-----:R-:W-:-:S02]  /*15850*/  @P4 IMAD.MOV.U32 R4, RZ, RZ, R10 ;  /* 0x000000ffff044224 */ /* 0x001fc400078e000a */
[----:B------:R-:W-:-:S05]  /*15860*/  @P4 IMAD.MOV.U32 R5, RZ, RZ, R11 ;  /* 0x000000ffff054224 */ /* 0x000fca00078e000b */
[----:B------:R1:W-:Y:S04]  /*15870*/  @P4 STG.E.U16 desc[UR58][R4.64+0x150], R30 ;  /* 0x0001501e04004986 */ /* 0x0003e8000c10153a */
[----:B------:R1:W-:Y:S02]  /*15880*/  @P2 STG.E.U16 desc[UR58][R10.64+0x152], R31 ;  /* 0x0001521f0a002986 */ /* 0x0003e4000c10153a */
.L_x_549:
[----:B------:R-:W-:Y:S05]  /*15890*/  BSYNC B0 ;  /* 0x0000000000007941 */ /* 0x000fea0003800000 */
.L_x_29:
[----:B01----:R-:W2:Y:S04]  /*158a0*/  LDL.LU R5, [R1+0x10c] ;  /* 0x00010c0001057983 */ /* 0x003ea80000300800 */
[----:B------:R-:W2:Y:S01]  /*158b0*/  LDL.LU R4, [R1+0x110] ;  /* 0x0001100001047983 */ /* 0x000ea20000300800 */
[----:B------:R-:W-:Y:S01]  /*158c0*/  ULDC UR4, c[0x0][0xc] ;  /* 0x0000030000047ab9 */ /* 0x000fe20000000800 */
[----:B------:R-:W-:Y:S01]  /*158d0*/  ULDC UR5, c[0x0][0x10] ;  /* 0x0000040000057ab9 */ /* 0x000fe20000000800 */
[----:B-----5:R-:W2:Y:S01]  /*158e0*/  LDC R3, c[0x0][0x14] ;  /* 0x00000500ff037b82 */ /* 0x020ea20000000800 */
[----:B------:R-:W-:Y:S01]  /*158f0*/  UIMAD.WIDE.U32 UR4, UR4, UR5, URZ ;  /* 0x00000005040472a5 */ /* 0x000fe2000f8e003f */
[----:B------:R-:W-:Y:S01]  /*15900*/  PRMT R0, RZ, 0x7610, R0 ;  /* 0x00007610ff007816 */ /* 0x000fe20000000000 */
[----:B------:R-:W-:Y:S01]  /*15910*/  UMOV UR54, 0xffffffff ;  /* 0xffffffff00367882 */ /* 0x000fe20000000000 */
[----:B------:R-:W-:-:S03]  /*15920*/  UMOV UR53, 0xffffffff ;  /* 0xffffffff00357882 */ /* 0x000fc60000000000 */
[----:B--2---:R-:W-:-:S04]  /*15930*/  IMAD.WIDE.U32 R4, R3, UR4, R4 ;  /* 0x0000000403047c25 */ /* 0x004fc8000f8e0004 */
[----:B------:R-:W-:Y:S01]  /*15940*/  IMAD R3, R3, UR5, RZ ;  /* 0x0000000503037c24 */ /* 0x000fe2000f8e02ff */
[----:B------:R-:W-:Y:S01]  /*15950*/  ULDC.64 UR4, c[0x0][0x650] ;  /* 0x0001940000047ab9 */ /* 0x000fe20000000a00 */
[----:B----4-:R-:W-:Y:S01]  /*15960*/  IMAD.MOV.U32 R21, RZ, RZ, R4 ;  /* 0x000000ffff157224 */ /* 0x010fe200078e0004 */
[----:B------:R-:W-:Y:S01]  /*15970*/  ISETP.GE.U32.AND P0, PT, R4, UR4, PT ;  /* 0x0000000404007c0c */ /* 0x000fe2000bf06070 */
[----:B------:R-:W-:-:S05]  /*15980*/  IMAD.IADD R23, R5, 0x1, R3 ;  /* 0x0000000105177824 */ /* 0x000fca00078e0203 */
[----:B------:R0:W-:Y:S01]  /*15990*/  STL [R1+0x10c], R23 ;  /* 0x00010c1701007387 */ /* 0x0001e20000100800 */
[----:B------:R-:W-:-:S03]  /*159a0*/  ISETP.GE.U32.AND.EX P0, PT, R23, UR5, PT, P0 ;  /* 0x0000000517007c0c */ /* 0x000fc6000bf06100 */
[----:B------:R0:W-:Y:S10]  /*159b0*/  STL [R1+0x110], R21 ;  /* 0x0001101501007387 */ /* 0x0001f40000100800 */
[----:B0-----:R-:W-:Y:S05]  /*159c0*/  @P0 BRA `(.L_x_550) ;  /* 0x0000000400780947 */ /* 0x001fea0003800000 */
[----:B------:R-:W0:Y:S01]  /*159d0*/  S2R R17, SR_CTAID.X ;  /* 0x0000000000117919 */ /* 0x000e220000002500 */
[----:B------:R-:W1:Y:S01]  /*159e0*/  LDC.64 R10, c[0x0][0x628] ;  /* 0x00018a00ff0a7b82 */ /* 0x000e620000000a00 */
[----:B------:R-:W-:Y:S01]  /*159f0*/  ULDC UR4, c[0x0][0x150] ;  /* 0x0000540000047ab9 */ /* 0x000fe20000000800 */
[----:B------:R-:W-:Y:S01]  /*15a00*/  IMAD.MOV.U32 R8, RZ, RZ, R21 ;  /* 0x000000ffff087224 */ /* 0x000fe200078e0015 */
[----:B------:R-:W2:Y:S01]  /*15a10*/  S2R R19, SR_CTAID.Y ;  /* 0x0000000000137919 */ /* 0x000ea20000002600 */
[----:B------:R-:W-:-:S04]  /*15a20*/  IMAD.MOV.U32 R9, RZ, RZ, R23 ;  /* 0x000000ffff097224 */ /* 0x000fc800078e0017 */
[----:B------:R-:W4:Y:S08]  /*15a30*/  LDC R20, c[0x0][0x144] ;  /* 0x00005100ff147b82 */ /* 0x000f300000000800 */
[----:B------:R-:W2:Y:S08]  /*15a40*/  LDC R12, c[0x0][0x630] ;  /* 0x00018c00ff0c7b82 */ /* 0x000eb00000000800 */
[----:B------:R-:W2:Y:S01]  /*15a50*/  LDC.64 R14, c[0x0][0x620] ;  /* 0x00018800ff0e7b82 */ /* 0x000ea20000000a00 */
[----:B-1----:R-:W-:-:S04]  /*15a60*/  ISETP.NE.U32.AND P0, PT, R10, RZ, PT ;  /* 0x000000ff0a00720c */ /* 0x002fc80003f05070 */
[----:B------:R-:W-:Y:S02]  /*15a70*/  ISETP.NE.AND.EX P0, PT, R11, RZ, PT, P0 ;  /* 0x000000ff0b00720c */ /* 0x000fe40003f05300 */
[----:B0-----:R-:W-:-:S05]  /*15a80*/  I2FP.F32.U32 R0, R17 ;  /* 0x0000001100007245 */ /* 0x001fca0000201000 */
[----:B------:R-:W-:-:S04]  /*15a90*/  FMUL R0, R0, UR4 ;  /* 0x0000000400007c20 */ /* 0x000fc80008400000 */
[----:B------:R0:W1:Y:S02]  /*15aa0*/  F2I.U32.TRUNC.NTZ R18, R0 ;  /* 0x0000000000127305 */ /* 0x000064000020f000 */
[----:B----4-:R-:W-:Y:S05]  /*15ab0*/  @!P0 BRA `(.L_x_551) ;  /* 0x0000000000288947 */ /* 0x010fea0003800000 */
[----:B0-----:R-:W0:Y:S02]  /*15ac0*/  LDC R0, c[0x0][0x634] ;  /* 0x00018d00ff007b82 */ /* 0x001e240000000800 */
        /* <DEDUP_REMOVED lines=9> */
.L_x_551:
[-CC-:B--2---:R-:W-:Y:S01]  /*15b60*/  SHF.R.U64 R27, R8, R12.reuse, R9.reuse ;  /* 0x0000000c081b7219 */ /* 0x184fe20000001209 */
[----:B------:R-:W2:Y:S01]  /*15b70*/  LDC.64 R24, c[0x0][0x640] ;  /* 0x00019000ff187b82 */ /* 0x000ea20000000a00 */
[----:B0-----:R-:W-:Y:S01]  /*15b80*/  SHF.R.U32.HI R0, RZ, R12, R9 ;  /* 0x0000000cff007219 */ /* 0x001fe20000011609 */
[----:B------:R-:W-:Y:S01]  /*15b90*/  IMAD.MOV.U32 R4, RZ, RZ, R21 ;  /* 0x000000ffff047224 */ /* 0x000fe200078e0015 */
[----:B------:R-:W-:Y:S01]  /*15ba0*/  IADD3 R3, P0, RZ, -R27, RZ ;  /* 0x8000001bff037210 */ /* 0x000fe20007f1e0ff */
[----:B-1----:R-:W-:Y:S01]  /*15bb0*/  IMAD.MOV R18, RZ, RZ, -R18 ;  /* 0x000000ffff127224 */ /* 0x002fe200078e0a12 */
[----:B------:R-:W-:Y:S01]  /*15bc0*/  ULDC UR4, c[0x0][0x154] ;  /* 0x0000550000047ab9 */ /* 0x000fe20000000800 */
[----:B------:R-:W-:Y:S02]  /*15bd0*/  MOV R7, 0x1 ;  /* 0x0000000100077802 */ /* 0x000fe40000000f00 */
[----:B------:R-:W0:Y:S01]  /*15be0*/  LDC R6, c[0x0][0x618] ;  /* 0x00018600ff067b82 */ /* 0x000e220000000800 */
[----:B------:R-:W-:-:S02]  /*15bf0*/  IMAD.X R5, RZ, RZ, ~R0, P0 ;  /* 0x000000ffff057224 */ /* 0x000fc400000e0e00 */
[----:B------:R-:W-:Y:S02]  /*15c00*/  IMAD R17, R20, R18, R17 ;  /* 0x0000001214117224 */ /* 0x000fe400078e0211 */
[-C--:B------:R-:W-:Y:S02]  /*15c10*/  IMAD R0, R5, R14.reuse, RZ ;  /* 0x0000000e05007224 */ /* 0x080fe400078e02ff */
[----:B------:R-:W-:Y:S01]  /*15c20*/  IMAD.MOV.U32 R5, RZ, RZ, R23 ;  /* 0x000000ffff057224 */ /* 0x000fe200078e0017 */
[----:B------:R-:W1:Y:S01]  /*15c30*/  LDC R8, c[0x0][0x608] ;  /* 0x00018200ff087b82 */ /* 0x000e620000000800 */
[----:B------:R-:W-:-:S04]  /*15c40*/  IMAD.WIDE.U32 R4, R3, R14, R4 ;  /* 0x0000000e03047225 */ /* 0x000fc800078e0004 */
[----:B------:R-:W-:-:S03]  /*15c50*/  IMAD R3, R3, R15, R0 ;  /* 0x0000000f03037224 */ /* 0x000fc600078e0200 */
[----:B------:R-:W4:Y:S01]  /*15c60*/  LDC R22, c[0x0][0x658] ;  /* 0x00019600ff167b82 */ /* 0x000f220000000800 */
[----:B------:R-:W-:Y:S01]  /*15c70*/  I2FP.F32.U32 R0, R19 ;  /* 0x0000001300007245 */ /* 0x000fe20000201000 */
[----:B------:R-:W-:Y:S01]  /*15c80*/  IMAD.IADD R3, R5, 0x1, R3 ;  /* 0x0000000105037824 */ /* 0x000fe200078e0203 */
[----:B--2---:R-:W-:Y:S01]  /*15c90*/  ISETP.NE.U32.AND P0, PT, R24, RZ, PT ;  /* 0x000000ff1800720c */ /* 0x004fe20003f05070 */
[----:B------:R-:W-:Y:S02]  /*15ca0*/  IMAD.MOV.U32 R5, RZ, RZ, -0x1 ;  /* 0xffffffffff057424 */ /* 0x000fe400078e00ff */
[----:B------:R-:W-:Y:S02]  /*15cb0*/  FMUL R0, R0, UR4 ;  /* 0x0000000400007c20 */ /* 0x000fe40008400000 */
[----:B------:R-:W2:Y:S01]  /*15cc0*/  LDC R18, c[0x0][0x148] ;  /* 0x00005200ff127b82 */ /* 0x000ea20000000800 */
[----:B0-----:R-:W-:Y:S01]  /*15cd0*/  SHF.R.U64 R12, R4, R6, R3 ;  /* 0x00000006040c7219 */ /* 0x001fe20000001203 */
[----:B------:R0:W0:Y:S01]  /*15ce0*/  F2I.U32.TRUNC.NTZ R13, R0 ;  /* 0x00000000000d7305 */ /* 0x000022000020f000 */
[----:B------:R-:W-:-:S02]  /*15cf0*/  ISETP.NE.AND.EX P0, PT, R25, RZ, PT, P0 ;  /* 0x000000ff1900720c */ /* 0x000fc40003f05300 */
[----:B------:R-:W-:-:S03]  /*15d00*/  SHF.R.U32.HI R3, RZ, R6, R3 ;  /* 0x00000006ff037219 */ /* 0x000fc60000011603 */
[----:B------:R-:W0:Y:S01]  /*15d10*/  LDC R15, c[0x0][0x600] ;  /* 0x00018000ff0f7b82 */ /* 0x000e220000000800 */
[-CC-:B-1----:R-:W-:Y:S02]  /*15d20*/  SHF.R.U64 R10, R12, R8.reuse, R3.reuse ;  /* 0x000000080c0a7219 */ /* 0x182fe40000001203 */
[----:B------:R-:W-:-:S05]  /*15d30*/  SHF.R.U32.HI R3, RZ, R8, R3 ;  /* 0x00000008ff037219 */ /* 0x000fca0000011603 */
[----:B------:R-:W1:Y:S01]  /*15d40*/  LDC R20, c[0x0][0x648] ;  /* 0x00019200ff147b82 */ /* 0x000e620000000800 */
[-C--:B----4-:R-:W-:Y:S02]  /*15d50*/  SHF.L.U32 R4, R5, R22.reuse, RZ ;  /* 0x0000001605047219 */ /* 0x090fe400000006ff */
[-CC-:B------:R-:W-:Y:S02]  /*15d60*/  SHF.R.U64 R14, R10, R22.reuse, R3.reuse ;  /* 0x000000160a0e7219 */ /* 0x180fe40000001203 */
[----:B------:R-:W-:Y:S02]  /*15d70*/  SHF.R.U32.HI R5, RZ, R22, R3 ;  /* 0x00000016ff057219 */ /* 0x000fe40000011603 */
[----:B------:R-:W-:Y:S01]  /*15d80*/  LOP3.LUT R21, RZ, R4, RZ, 0x33, !PT ;  /* 0x00000004ff157212 */ /* 0x000fe200078e33ff */
[----:B------:R-:W4:Y:S01]  /*15d90*/  LDC R23, c[0x0][0x638] ;  /* 0x00018e00ff177b82 */ /* 0x000f220000000800 */
[----:B------:R-:W-:Y:S01]  /*15da0*/  SHF.L.U32 R22, R7, R22, RZ ;  /* 0x0000001607167219 */ /* 0x000fe200000006ff */
[----:B------:R-:W-:-:S06]  /*15db0*/  IMAD.MOV.U32 R4, RZ, RZ, R14 ;  /* 0x000000ffff047224 */ /* 0x000fcc00078e000e */
[----:B------:R-:W0:Y:S01]  /*15dc0*/  LDC R26, c[0x0][0x610] ;  /* 0x00018400ff1a7b82 */ /* 0x000e220000000800 */
[----:B------:R-:W-:Y:S05]  /*15dd0*/  @!P0 BRA `(.L_x_552) ;  /* 0x0000000000288947 */ /* 0x000fea0003800000 */
[----:B------:R-:W5:Y:S02]  /*15de0*/  LDC R3, c[0x0][0x64c] ;  /* 0x00019300ff037b82 */ /* 0x000f640000000800 */
[----:B-----5:R-:W-:-:S05]  /*15df0*/  IADD3 R3, P0, R14, R3, RZ ;  /* 0x000000030e037210 */ /* 0x020fca0007f1e0ff */
        /* <DEDUP_REMOVED lines=8> */
.L_x_552:
[----:B------:R-:W5:Y:S01]  /*15e80*/  LDC R3, c[0x0][0x65c] ;  /* 0x00019700ff037b82 */ /* 0x000f620000000800 */
[----:B01----:R-:W-:Y:S01]  /*15e90*/  SHF.R.U64 R0, R4, R20, R5 ;  /* 0x0000001404007219 */ /* 0x003fe20000001205 */
[----:B------:R-:W-:Y:S01]  /*15ea0*/  VIADD R7, R15, 0xffffffff ;  /* 0xffffffff0f077836 */ /* 0x000fe20000000000 */
[----:B------:R-:W-:Y:S01]  /*15eb0*/  LOP3.LUT R5, R10, R21, RZ, 0xc0, !PT ;  /* 0x000000150a057212 */ /* 0x000fe200078ec0ff */
[----:B------:R-:W-:Y:S01]  /*15ec0*/  IMAD.MOV R13, RZ, RZ, -R13 ;  /* 0x000000ffff0d7224 */ /* 0x000fe200078e0a0d */
[----:B------:R-:W-:Y:S02]  /*15ed0*/  R2UR UR53, R27 ;  /* 0x000000001b3572ca */ /* 0x000fe400000e0000 */
[----:B------:R-:W-:Y:S02]  /*15ee0*/  LOP3.LUT R12, R12, R7, RZ, 0xc0, !PT ;  /* 0x000000070c0c7212 */ /* 0x000fe400078ec0ff */
[----:B-----5:R-:W-:Y:S01]  /*15ef0*/  ISETP.NE.AND P0, PT, R3, 0x1, PT ;  /* 0x000000010300780c */ /* 0x020fe20003f05270 */
[----:B------:R-:W-:-:S02]  /*15f00*/  IMAD.MOV R3, RZ, RZ, -R0 ;  /* 0x000000ffff037224 */ /* 0x000fc400078e0a00 */
[----:B------:R-:W-:Y:S02]  /*15f10*/  IMAD R0, R22, R0, R5 ;  /* 0x0000000016007224 */ /* 0x000fe400078e0205 */
[----:B----4-:R-:W-:-:S04]  /*15f20*/  IMAD R3, R3, R23, R14 ;  /* 0x0000001703037224 */ /* 0x010fc800078e020e */
[----:B------:R-:W-:-:S04]  /*15f30*/  IMAD R3, R3, R15, R12 ;  /* 0x0000000f03037224 */ /* 0x000fc800078e020c */
[----:B--2---:R-:W-:-:S04]  /*15f40*/  @P0 IMAD R17, R18, R13, R19 ;  /* 0x0000000d12110224 */ /* 0x004fc800078e0213 */
[----:B------:R-:W-:-:S05]  /*15f50*/  IMAD R0, R0, R26, R17 ;  /* 0x0000001a00007224 */ /* 0x000fca00078e0211 */
[----:B------:R-:W-:Y:S02]  /*15f60*/  SEL R4, R3, R0, !P0 ;  /* 0x0000000003047207 */ /* 0x000fe40004000000 */
[----:B------:R-:W-:Y:S02]  /*15f70*/  SEL R0, R0, R3, !P0 ;  /* 0x0000000300007207 */ /* 0x000fe40004000000 */
[----:B------:R-:W-:Y:S02]  /*15f80*/  R2UR UR54, R4 ;  /* 0x00000000043672ca */ /* 0x000fe400000e0000 */
[----:B------:R-:W-:Y:S01]  /*15f90*/  R2UR UR55, R0 ;  /* 0x00000000003772ca */ /* 0x000fe200000e0000 */
[----:B------:R-:W-:-:S14]  /*15fa0*/  IMAD.MOV.U32 R0, RZ, RZ, 0x1 ;  /* 0x00000001ff007424 */ /* 0x000fdc00078e00ff */
.L_x_550:
[----:B------:R-:W-:-:S13]  /*15fb0*/  LOP3.LUT P0, RZ, R0, 0xff, RZ, 0xc0, !PT ;  /* 0x000000ff00ff7812 */ /* 0x000fda000780c0ff */
[----:B------:R-:W-:Y:S05]  /*15fc0*/  @P0 BRA `(.L_x_553) ;  /* 0xfffffeb0005c0947 */ /* 0x000fea000383ffff */
[----:B------:R-:W-:Y:S05]  /*15fd0*/  EXIT ;  /* 0x000000000000794d */ /* 0x000fea0003800000 */
.L_x_4:
[----:B---3--:R-:W2:Y:S01]  /*15fe0*/  LDL R17, [R1+0x110] ;  /* 0x0001100001117983 */ /* 0x008ea20000100800 */
[----:B------:R-:W-:-:S03]  /*15ff0*/  ULDC.64 UR4, c[0x0][0x650] ;  /* 0x0001940000047ab9 */ /* 0x000fc60000000a00 */
[----:B------:R-:W3:Y:S01]  /*16000*/  LDL R18, [R1+0x10c] ;  /* 0x00010c0001127983 */ /* 0x000ee20000100800 */
[----:B------:R-:W-:Y:S01]  /*16010*/  PRMT R6, RZ, 0x7610, R6 ;  /* 0x00007610ff067816 */ /* 0x000fe20000000006 */
[----:B------:R-:W-:Y:S02]  /*16020*/  IMAD.MOV.U32 R5, RZ, RZ, -0x1 ;  /* 0xffffffffff057424 */ /* 0x000fe400078e00ff */
[----:B------:R-:W-:Y:S02]  /*16030*/  IMAD.MOV.U32 R4, RZ, RZ, -0x1 ;  /* 0xffffffffff047424 */ /* 0x000fe400078e00ff */
[----:B------:R-:W-:Y:S01]  /*16040*/  IMAD.MOV.U32 R9, RZ, RZ, -0x1 ;  /* 0xffffffffff097424 */ /* 0x000fe200078e00ff */
[----:B--2---:R-:W-:-:S04]  /*16050*/  ISETP.GE.U32.AND P0, PT, R17, UR4, PT ;  /* 0x0000000411007c0c */ /* 0x004fc8000bf06070 */
[----:B---3--:R-:W-:-:S13]  /*16060*/  ISETP.GE.U32.AND.EX P0, PT, R18, UR5, PT, P0 ;  /* 0x0000000512007c0c */ /* 0x008fda000bf06100 */
        /* <DEDUP_REMOVED lines=19> */
.L_x_555:
[--C-:B------:R-:W-:Y:S01]  /*161a0*/  SHF.R.U64 R10, R8, R12, R9.reuse ;  /* 0x0000000c080a7219 */ /* 0x100fe20000001209 */
[----:B------:R-:W-:Y:S01]  /*161b0*/  IMAD.MOV.U32 R5, RZ, RZ, R18 ;  /* 0x000000ffff057224 */ /* 0x000fe200078e0012 */
[----:B------:R-:W-:Y:S01]  /*161c0*/  I2FP.F32.U32 R6, R2 ;  /* 0x0000000200067245 */ /* 0x000fe20000201000 */
[----:B------:R-:W0:Y:S01]  /*161d0*/  LDC R16, c[0x0][0x618] ;  /* 0x00018600ff107b82 */ /* 0x000e220000000800 */
[----:B------:R-:W-:Y:S01]  /*161e0*/  SHF.R.U32.HI R3, RZ, R12, R9 ;  /* 0x0000000cff037219 */ /* 0x000fe20000011609 */
[----:B------:R-:W-:Y:S01]  /*161f0*/  ULDC UR4, c[0x0][0x150] ;  /* 0x0000540000047ab9 */ /* 0x000fe20000000800 */
[----:B------:R-:W-:Y:S01]  /*16200*/  IADD3 R7, P0, RZ, -R10, RZ ;  /* 0x8000000aff077210 */ /* 0x000fe20007f1e0ff */
[----:B------:R-:W-:Y:S01]  /*16210*/  FMUL R9, R6, UR4 ;  /* 0x0000000406097c20 */ /* 0x000fe20008400000 */
[----:B------:R-:W-:Y:S01]  /*16220*/  IMAD.MOV.U32 R4, RZ, RZ, R17 ;  /* 0x000000ffff047224 */ /* 0x000fe200078e0011 */
[----:B------:R-:W-:Y:S02]  /*16230*/  ULDC UR4, c[0x0][0x154] ;  /* 0x0000550000047ab9 */ /* 0x000fe40000000800 */
[----:B------:R-:W1:Y:S01]  /*16240*/  LDC.64 R18, c[0x0][0x640] ;  /* 0x00019000ff127b82 */ /* 0x000e620000000a00 */
[----:B------:R-:W-:Y:S01]  /*16250*/  IMAD.X R3, RZ, RZ, ~R3, P0 ;  /* 0x000000ffff037224 */ /* 0x000fe200000e0e03 */
[----:B------:R-:W2:Y:S01]  /*16260*/  F2I.U32.TRUNC.NTZ R9, R9 ;  /* 0x0000000900097305 */ /* 0x000ea2000020f000 */
[----:B------:R-:W-:-:S04]  /*16270*/  IMAD.WIDE.U32 R4, R7, R14, R4 ;  /* 0x0000000e07047225 */ /* 0x000fc800078e0004 */
[----:B------:R-:W-:Y:S01]  /*16280*/  IMAD R6, R3, R14, RZ ;  /* 0x0000000e03067224 */ /* 0x000fe200078e02ff */
[----:B------:R-:W3:Y:S03]  /*16290*/  LDC R11, c[0x0][0x144] ;  /* 0x00005100ff0b7b82 */ /* 0x000ee60000000800 */
[----:B------:R-:W-:Y:S02]  /*162a0*/  IMAD R3, R7, R15, R6 ;  /* 0x0000000f07037224 */ /* 0x000fe400078e0206 */
[----:B------:R-:W-:-:S03]  /*162b0*/  IMAD.MOV.U32 R6, RZ, RZ, -0x1 ;  /* 0xffffffffff067424 */ /* 0x000fc600078e00ff */
[----:B------:R-:W4:Y:S01]  /*162c0*/  LDC R12, c[0x0][0x608] ;  /* 0x00018200ff0c7b82 */ /* 0x000f220000000800 */
[----:B------:R-:W-:Y:S02]  /*162d0*/  IADD3 R3, R5, R3, RZ ;  /* 0x0000000305037210 */ /* 0x000fe40007ffe0ff */
[----:B------:R-:W-:Y:S02]  /*162e0*/  I2FP.F32.U32 R5, R0 ;  /* 0x0000000000057245 */ /* 0x000fe40000201000 */
[-C--:B0-----:R-:W-:Y:S01]  /*162f0*/  SHF.R.U64 R8, R4, R16.reuse, R3 ;  /* 0x0000001004087219 */ /* 0x081fe20000001203 */
[----:B--2---:R-:W-:Y:S01]  /*16300*/  IMAD.MOV R4, RZ, RZ, -R9 ;  /* 0x000000ffff047224 */ /* 0x004fe200078e0a09 */
[----:B------:R-:W-:Y:S01]  /*16310*/  SHF.R.U32.HI R3, RZ, R16, R3 ;  /* 0x00000010ff037219 */ /* 0x000fe20000011603 */
[----:B------:R-:W0:Y:S01]  /*16320*/  LDC R7, c[0x0][0x658] ;  /* 0x00019600ff077b82 */ /* 0x000e220000000800 */
[----:B-1----:R-:W-:Y:S01]  /*16330*/  ISETP.NE.U32.AND P0, PT, R18, RZ, PT ;  /* 0x000000ff1200720c */ /* 0x002fe20003f05070 */
[----:B------:R-:W-:-:S03]  /*16340*/  FMUL R5, R5, UR4 ;  /* 0x0000000405057c20 */ /* 0x000fc60008400000 */
[----:B------:R-:W-:-:S03]  /*16350*/  ISETP.NE.AND.EX P0, PT, R19, RZ, PT, P0 ;  /* 0x000000ff1300720c */ /* 0x000fc60003f05300 */
[----:B------:R-:W1:Y:S01]  /*16360*/  LDC R15, c[0x0][0x148] ;  /* 0x00005200ff0f7b82 */ /* 0x000e620000000800 */
[----:B---3--:R-:W-:Y:S02]  /*16370*/  IMAD R17, R11, R4, R2 ;  /* 0x000000040b117224 */ /* 0x008fe400078e0202 */
[----:B------:R-:W-:-:S05]  /*16380*/  IMAD.MOV.U32 R4, RZ, RZ, 0x1 ;  /* 0x00000001ff047424 */ /* 0x000fca00078e00ff */
[----:B------:R-:W2:Y:S01]  /*16390*/  LDC R14, c[0x0][0x600] ;  /* 0x00018000ff0e7b82 */ /* 0x000ea20000000800 */
[-CC-:B----4-:R-:W-:Y:S02]  /*163a0*/  SHF.R.U64 R11, R8, R12.reuse, R3.reuse ;  /* 0x0000000c080b7219 */ /* 0x190fe40000001203 */
[----:B------:R-:W-:Y:S02]  /*163b0*/  SHF.R.U32.HI R2, RZ, R12, R3 ;  /* 0x0000000cff027219 */ /* 0x000fe40000011603 */
[----:B------:R3:W4:Y:S03]  /*163c0*/  F2I.U32.TRUNC.NTZ R12, R5 ;  /* 0x00000005000c7305 */ /* 0x000726000020f000 */
[----:B------:R-:W1:Y:S01]  /*163d0*/  LDC R20, c[0x0][0x648] ;  /* 0x00019200ff147b82 */ /* 0x000e620000000800 */
[-C--:B0-----:R-:W-:Y:S02]  /*163e0*/  SHF.R.U64 R13, R11, R7.reuse, R2 ;  /* 0x000000070b0d7219 */ /* 0x081fe40000001202 */
[----:B------:R-:W-:-:S02]  /*163f0*/  SHF.L.U32 R6, R6, R7, RZ ;  /* 0x0000000706067219 */ /* 0x000fc400000006ff */
[-C--:B------:R-:W-:Y:S01]  /*16400*/  SHF.R.U32.HI R3, RZ, R7.reuse, R2 ;  /* 0x00000007ff037219 */ /* 0x080fe20000011602 */
[----:B------:R-:W-:Y:S01]  /*16410*/  IMAD.MOV.U32 R2, RZ, RZ, R13 ;  /* 0x000000ffff027224 */ /* 0x000fe200078e000d */
[----:B------:R-:W-:Y:S01]  /*16420*/  SHF.L.U32 R16, R4, R7, RZ ;  /* 0x0000000704107219 */ /* 0x000fe200000006ff */
[----:B------:R-:W0:Y:S01]  /*16430*/  LDC R21, c[0x0][0x638] ;  /* 0x00018e00ff157b82 */ /* 0x000e220000000800 */
[----:B------:R-:W-:-:S07]  /*16440*/  LOP3.LUT R22, RZ, R6, RZ, 0x33, !PT ;  /* 0x00000006ff167212 */ /* 0x000fce00078e33ff */
[----:B------:R-:W0:Y:S01]  /*16450*/  LDC R23, c[0x0][0x610] ;  /* 0x00018400ff177b82 */ /* 0x000e220000000800 */
[----:B---34-:R-:W-:Y:S05]  /*16460*/  @!P0 BRA `(.L_x_556) ;  /* 0x0000000000288947 */ /* 0x018fea0003800000 */
[----:B------:R-:W3:Y:S02]  /*16470*/  LDC R2, c[0x0][0x64c] ;  /* 0x00019300ff027b82 */ /* 0x000ee40000000800 */
[----:B---3--:R-:W-:-:S05]  /*16480*/  IADD3 R7, P0, R13, R2, RZ ;  /* 0x000000020d077210 */ /* 0x008fca0007f1e0ff */
        /* <DEDUP_REMOVED lines=8> */
.L_x_556:
[----:B------:R-:W3:Y:S01]  /*16510*/  LDC R4, c[0x0][0x65c] ;  /* 0x00019700ff047b82 */ /* 0x000ee20000000800 */
[----:B-1----:R-:W-:Y:S01]  /*16520*/  SHF.R.U64 R3, R2, R20, R3 ;  /* 0x0000001402037219 */ /* 0x002fe20000001203 */
[----:B--2---:R-:W-:Y:S01]  /*16530*/  VIADD R5, R14, 0xffffffff ;  /* 0xffffffff0e057836 */ /* 0x004fe20000000000 */
[----:B------:R-:W-:Y:S01]  /*16540*/  LOP3.LUT R2, R11, R22, RZ, 0xc0, !PT ;  /* 0x000000160b027212 */ /* 0x000fe200078ec0ff */
[----:B------:R-:W-:Y:S02]  /*16550*/  IMAD.MOV R12, RZ, RZ, -R12 ;  /* 0x000000ffff0c7224 */ /* 0x000fe400078e0a0c */
[----:B------:R-:W-:Y:S02]  /*16560*/  IMAD.MOV.U32 R6, RZ, RZ, 0x1 ;  /* 0x00000001ff067424 */ /* 0x000fe400078e00ff */
[----:B------:R-:W-:Y:S02]  /*16570*/  IMAD R2, R16, R3, R2 ;  /* 0x0000000310027224 */ /* 0x000fe400078e0202 */
[----:B------:R-:W-:Y:S01]  /*16580*/  IMAD.MOV.U32 R9, RZ, RZ, R10 ;  /* 0x000000ffff097224 */ /* 0x000fe200078e000a */
[----:B---3--:R-:W-:Y:S01]  /*16590*/  ISETP.NE.AND P0, PT, R4, 0x1, PT ;  /* 0x000000010400780c */ /* 0x008fe20003f05270 */
[----:B------:R-:W-:Y:S01]  /*165a0*/  IMAD.MOV R4, RZ, RZ, -R3 ;  /* 0x000000ffff047224 */ /* 0x000fe200078e0a03 */
[----:B------:R-:W-:-:S11]  /*165b0*/  LOP3.LUT R3, R8, R5, RZ, 0xc0, !PT ;  /* 0x0000000508037212 */ /* 0x000fd600078ec0ff */
[----:B------:R-:W-:Y:S02]  /*165c0*/  @P0 IMAD R17, R15, R12, R0 ;  /* 0x0000000c0f110224 */ /* 0x000fe400078e0200 */
[----:B0-----:R-:W-:Y:S02]  /*165d0*/  IMAD R0, R4, R21, R13 ;  /* 0x0000001504007224 */ /* 0x001fe400078e020d */
[----:B------:R-:W-:Y:S02]  /*165e0*/  IMAD R5, R2, R23, R17 ;  /* 0x0000001702057224 */ /* 0x000fe400078e0211 */
[----:B------:R-:W-:-:S05]  /*165f0*/  IMAD R0, R0, R14, R3 ;  /* 0x0000000e00007224 */ /* 0x000fca00078e0203 */
[----:B------:R-:W-:Y:S02]  /*16600*/  SEL R4, R0, R5, !P0 ;  /* 0x0000000500047207 */ /* 0x000fe40004000000 */
[----:B------:R-:W-:-:S07]  /*16610*/  SEL R5, R5, R0, !P0 ;  /* 0x0000000005057207 */ /* 0x000fce0004000000 */
.L_x_554:
[----:B------:R-:W-:-:S08]  /*16620*/  NOP ;  /* 0x0000000000007918 */ /* 0x000fd00000000000 */
[----:B------:R-:W0:-:S00]  /*16630*/  USETMAXREG.DEALLOC.CTAPOOL 0x18 ;  /* 0x00000018000079c8 */ /* 0x000e0000080e0500 */
[----:B------:R-:W-:-:S13]  /*16640*/  ISETP.NE.AND P0, PT, RZ, UR8, PT ;  /* 0x00000008ff007c0c */ /* 0x000fda000bf05270 */
[----:B------:R-:W-:Y:S05]  /*16650*/  @P0 EXIT ;  /* 0x000000000000094d */ /* 0x000fea0003800000 */
[----:B0-----:R-:W-:Y:S01]  /*16660*/  LOP3.LUT P0, RZ, R6, 0xff, RZ, 0xc0, !PT ;  /* 0x000000ff06ff7812 */ /* 0x001fe2000780c0ff */
[----:B------:R-:W-:Y:S02]  /*16670*/  IMAD.MOV.U32 R0, RZ, RZ, 0x1 ;  /* 0x00000001ff007424 */ /* 0x000fe400078e00ff */
[----:B------:R-:W-:-:S10]  /*16680*/  IMAD.MOV.U32 R6, RZ, RZ, RZ ;  /* 0x000000ffff067224 */ /* 0x000fd400078e00ff */
[----:B------:R-:W-:Y:S05]  /*16690*/  @!P0 BRA `(.L_x_557) ;  /* 0x0000000c005c8947 */ /* 0x000fea0003800000 */
[----:B------:R-:W0:Y:S01]  /*166a0*/  S2R R2, SR_TID.X ;  /* 0x0000000000027919 */ /* 0x000e220000002100 */
[----:B------:R-:W-:Y:S01]  /*166b0*/  ULDC UR4, c[0x0][0x28c] ;  /* 0x0000a30000047ab9 */ /* 0x000fe20000000800 */
[----:B------:R-:W-:Y:S01]  /*166c0*/  ULDC UR6, c[0x0][0x658] ;  /* 0x0001960000067ab9 */ /* 0x000fe20000000800 */
[----:B------:R-:W-:Y:S01]  /*166d0*/  UIADD3 UR10, UR4, 0xf, URZ ;  /* 0x0000000f040a7890 */ /* 0x000fe2000fffe03f */
[----:B------:R-:W-:Y:S01]  /*166e0*/  BSSY B0, `(.L_x_557) ;  /* 0x00000d2000007945 */ /* 0x000fe20003800000 */
[----:B------:R-:W-:Y:S01]  /*166f0*/  UMOV UR7, 0xffffffff ;  /* 0xffffffff00077882 */ /* 0x000fe20000000000 */
[----:B------:R-:W-:Y:S01]  /*16700*/  ULDC UR5, c[0x0][0x600] ;  /* 0x0001800000057ab9 */ /* 0x000fe20000000800 */
[----:B------:R-:W-:Y:S01]  /*16710*/  UMOV UR9, 0x1 ;  /* 0x0000000100097882 */ /* 0x000fe20000000000 */
[----:B------:R-:W-:Y:S01]  /*16720*/  USHF.L.U32 UR7, UR7, UR6, URZ ;  /* 0x0000000607077299 */ /* 0x000fe2000800063f */
[----:B------:R-:W-:Y:S01]  /*16730*/  IMAD.MOV.U32 R8, RZ, RZ, 0x1 ;  /* 0x00000001ff087424 */ /* 0x000fe200078e00ff */
[----:B------:R-:W-:Y:S01]  /*16740*/  UIADD3 UR4, UR5, -0x1, URZ ;  /* 0xffffffff05047890 */ /* 0x000fe2000fffe03f */
[----:B------:R-:W-:Y:S01]  /*16750*/  IMAD.MOV.U32 R0, RZ, RZ, 0x1 ;  /* 0x00000001ff007424 */ /* 0x000fe200078e00ff */
[----:B------:R-:W-:Y:S01]  /*16760*/  USHF.R.S32.HI UR11, URZ, 0x1f, UR10 ;  /* 0x0000001f3f0b7899 */ /* 0x000fe2000801140a */
[----:B------:R-:W-:Y:S01]  /*16770*/  IMAD.MOV.U32 R6, RZ, RZ, RZ ;  /* 0x000000ffff067224 */ /* 0x000fe200078e00ff */
[----:B------:R-:W-:Y:S01]  /*16780*/  ULDC UR8, c[0x0][0xc] ;  /* 0x0000030000087ab9 */ /* 0x000fe20000000800 */
[----:B------:R-:W-:-:S02]  /*16790*/  USHF.L.U32 UR5, UR9, UR6, URZ ;  /* 0x0000000609057299 */ /* 0x000fc4000800063f */
[----:B------:R-:W-:Y:S01]  /*167a0*/  ULEA.HI UR11, UR11, UR10, URZ, 0x4 ;  /* 0x0000000a0b0b7291 */ /* 0x000fe2000f8f203f */
[----:B------:R-:W-:Y:S01]  /*167b0*/  ULDC UR9, c[0x0][0x10] ;  /* 0x0000040000097ab9 */ /* 0x000fe20000000800 */
[----:B------:R-:W-:Y:S02]  /*167c0*/  ULOP3.LUT UR6, URZ, UR7, URZ, 0x33, !UPT ;  /* 0x000000073f067292 */ /* 0x000fe4000f8e333f */
[----:B------:R-:W-:Y:S01]  /*167d0*/  UIMAD.WIDE.U32 UR8, UR8, UR9, URZ ;  /* 0x00000009080872a5 */ /* 0x000fe2000f8e003f */
[----:B------:R-:W-:Y:S01]  /*167e0*/  ULDC UR7, c[0x0][0x14] ;  /* 0x0000050000077ab9 */ /* 0x000fe20000000800 */
[----:B------:R-:W-:Y:S02]  /*167f0*/  USHF.R.S32.HI UR19, URZ, 0x4, UR11 ;  /* 0x000000043f137899 */ /* 0x000fe4000801140b */
[----:B------:R-:W-:Y:S02]  /*16800*/  UIMAD.WIDE.U32 UR22, UR8, UR7, URZ ;  /* 0x00000007081672a5 */ /* 0x000fe4000f8e003f */
[----:B------:R-:W-:-:S02]  /*16810*/  UIMAD UR13, UR9, UR7, URZ ;  /* 0x00000007090d72a4 */ /* 0x000fc4000f8e023f */
[----:B------:R-:W-:Y:S01]  /*16820*/  ULOP3.LUT UR21, UR37, 0x2, URZ, 0xfc, !UPT ;  /* 0x0000000225157892 */ /* 0x000fe2000f8efc3f */
[C---:B0-----:R-:W-:Y:S01]  /*16830*/  LOP3.LUT P2, RZ, R2.reuse, 0x7f, RZ, 0xc0, !PT ;  /* 0x0000007f02ff7812 */ /* 0x041fe2000784c0ff */
[----:B------:R-:W-:Y:S01]  /*16840*/  UIADD3 UR13, UR23, UR13, URZ ;  /* 0x0000000d170d7290 */ /* 0x000fe2000fffe03f */
[----:B------:R-:W-:Y:S01]  /*16850*/  LOP3.LUT P0, RZ, R2, 0x1f, RZ, 0xc0, !PT ;  /* 0x0000001f02ff7812 */ /* 0x000fe2000780c0ff */
[----:B------:R-:W-:Y:S01]  /*16860*/  UIADD3 UR26, UR19, 0x1, URZ ;  /* 0x00000001131a7890 */ /* 0x000fe2000fffe03f */
[----:B------:R-:W-:Y:S02]  /*16870*/  ULDC.64 UR24, c[0x0][0x198] ;  /* 0x0000660000187ab9 */ /* 0x000fe40000000a00 */
[----:B------:R-:W-:-:S13]  /*16880*/  PLOP3.LUT P0, PT, P0, P2, PT, 0x8a, 0x0 ;  /* 0x000000000000781c */ /* 0x000fda0000705172 */
.L_x_569:
[----:B------:R-:W-:-:S03]  /*16890*/  UMOV UR7, 0xffffffff ;  /* 0xffffffff00077882 */ /* 0x000fc60000000000 */
[----:B------:R-:W-:Y:S05]  /*168a0*/  BRA.DIV UR7, `(.L_x_558) ;  /* 0x0000001207e87947 */ /* 0x000fea000b800000 */
[----:B------:R-:W-:-:S13]  /*168b0*/  ELECT P6, URZ, PT ;  /* 0x00000000003f782f */ /* 0x000fda00038c0000 */
.L_x_588:
[----:B------:R-:W0:Y:S01]  /*168c0*/  LDC R2, c[0x0][0x28c] ;  /* 0x0000a300ff027b82 */ /* 0x000e220000000800 */
[----:B------:R-:W-:Y:S01]  /*168d0*/  BSSY B1, `(.L_x_559) ;  /* 0x0000038000017945 */ /* 0x000fe20003800000 */
[----:B0-----:R-:W-:-:S13]  /*168e0*/  ISETP.LT.OR P6, PT, R2, 0x1, !P6 ;  /* 0x000000010200780c */ /* 0x001fda00077c1670 */
[----:B------:R-:W-:Y:S05]  /*168f0*/  @P6 BRA `(.L_x_560) ;  /* 0x0000000000d46947 */ /* 0x000fea0003800000 */
[----:B------:R-:W-:Y:S01]  /*16900*/  IMAD R2, R5, 0x180, RZ ;  /* 0x0000018005027824 */ /* 0x000fe200078e02ff */
[----:B------:R-:W-:Y:S01]  /*16910*/  MOV R3, R0 ;  /* 0x0000000000037202 */ /* 0x000fe20000000f00 */
[----:B------:R-:W-:Y:S02]  /*16920*/  IMAD R4, R4, 0xb0, RZ ;  /* 0x000000b004047824 */ /* 0x000fe400078e02ff */
[----:B------:R-:W-:Y:S02]  /*16930*/  IMAD.MOV.U32 R13, RZ, RZ, RZ ;  /* 0x000000ffff0d7224 */ /* 0x000fe400078e00ff */
[----:B------:R-:W-:Y:S02]  /*16940*/  IMAD.U32 R11, RZ, RZ, UR26 ;  /* 0x0000001aff0b7e24 */ /* 0x000fe4000f8e00ff */
[----:B------:R-:W-:-:S07]  /*16950*/  IMAD.MOV.U32 R5, RZ, RZ, R6 ;  /* 0x000000ffff057224 */ /* 0x000fce00078e0006 */
.L_x_564:
[----:B------:R-:W0:Y:S01]  /*16960*/  S2R R10, SR_CgaCtaId ;  /* 0x00000000000a7919 */ /* 0x000e220000008800 */
[----:B------:R-:W-:-:S04]  /*16970*/  MOV R7, 0x400 ;  /* 0x0000040000077802 */ /* 0x000fc80000000f00 */
[----:B0-----:R-:W-:Y:S02]  /*16980*/  LEA R14, R10, R7, 0x18 ;  /* 0x000000070a0e7211 */ /* 0x001fe400078ec0ff */
[----:B------:R-:W-:Y:S01]  /*16990*/  SHF.L.U32 R7, R3, 0x1f, RZ ;  /* 0x0000001f03077819 */ /* 0x000fe200000006ff */
[----:B------:R-:W0:Y:S02]  /*169a0*/  @!P2 LDC R10, c[0x0][0x500] ;  /* 0x00014000ff0aab82 */ /* 0x000e240000000800 */
[----:B------:R-:W-:-:S04]  /*169b0*/  IMAD R12, R5, 0x8, R14 ;  /* 0x00000008050c7824 */ /* 0x000fc800078e020e */
[----:B------:R-:W1:Y:S02]  /*169c0*/  SYNCS.PHASECHK.TRANS64.TRYWAIT P1, [R12+URZ+0x60], R7 ;  /* 0x000060070c0075a7 */ /* 0x000e64000802017f */
[----:B-1----:R-:W-:Y:S05]  /*169d0*/  @!P1 BRA `(.L_x_561) ;  /* 0x0000001000bc9947 */ /* 0x002fea0003800000 */
.L_x_589:
[----:B------:R-:W-:Y:S01]  /*169e0*/  UPRMT UR7, UR21, 0x9910, URZ ;  /* 0x0000991015077896 */ /* 0x000fe2000800003f */
[----:B0-----:R0:W-:Y:S03]  /*169f0*/  @!P2 SYNCS.ARRIVE.TRANS64 RZ, [R12+URZ], R10 ;  /* 0x0000000a0cffa9a7 */ /* 0x0011e6000800003f */
[----:B------:R-:W-:-:S06]  /*16a00*/  UISETP.NE.AND UP0, UPT, UR7, 0x2, UPT ;  /* 0x000000020700788c */ /* 0x000fcc000bf05270 */
[----:B------:R-:W-:-:S13]  /*16a10*/  PLOP3.LUT P1, PT, PT, PT, UP0, 0x80, 0x0 ;  /* 0x000000000000781c */ /* 0x000fda0003f2f008 */
[----:B0-----:R-:W-:Y:S05]  /*16a20*/  @P1 BRA `(.L_x_562) ;  /* 0x0000000000041947 */ /* 0x001fea0003800000 */
[----:B------:R-:W-:Y:S01]  /*16a30*/  BPT.TRAP 0x1 ;  /* 0x000000040000795c */ /* 0x000fe20000300000 */
.L_x_562:
[----:B------:R-:W-:Y:S05]  /*16a40*/  @P0 BRA `(.L_x_563) ;  /* 0x0000000000040947 */ /* 0x000fea0003800000 */
[----:B------:R-:W-:Y:S01]  /*16a50*/  BPT.TRAP 0x1 ;  /* 0x000000040000795c */ /* 0x000fe20000300000 */
.L_x_563:
[C-C-:B-1----:R-:W-:Y:S01]  /*16a60*/  IMAD R7, R5.reuse, 0x3000, R14.reuse ;  /* 0x0000300005077824 */ /* 0x142fe200078e020e */
[----:B------:R-:W-:Y:S01]  /*16a70*/  R2UR UR9, R12 ;  /* 0x000000000c0972ca */ /* 0x000fe200000e0000 */
[----:B------:R-:W-:Y:S01]  /*16a80*/  IMAD R14, R5, 0x1600, R14 ;  /* 0x00001600050e7824 */ /* 0x000fe200078e020e */
[----:B------:R-:W-:Y:S01]  /*16a90*/  UIADD3 UR14, UP0, UR24, 0xf0, URZ ;  /* 0x000000f0180e7890 */ /* 0x000fe2000ff1e03f */
[----:B------:R-:W-:Y:S01]  /*16aa0*/  VIADD R11, R11, 0xffffffff ;  /* 0xffffffff0b0b7836 */ /* 0x000fe20000000000 */
[----:B------:R-:W-:Y:S01]  /*16ab0*/  R2UR UR7, R7 ;  /* 0x00000000070772ca */ /* 0x000fe200000e0000 */
[----:B------:R-:W-:Y:S01]  /*16ac0*/  UIADD3 UR28, UP1, UR24, 0x1f0, URZ ;  /* 0x000001f0181c7890 */ /* 0x000fe2000ff3e03f */
[----:B------:R-:W-:Y:S01]  /*16ad0*/  R2UR UR8, R14 ;  /* 0x000000000e0872ca */ /* 0x000fe200000e0000 */
[----:B------:R-:W-:Y:S01]  /*16ae0*/  UIADD3.X UR15, URZ, UR25, URZ, UP0, !UPT ;  /* 0x000000193f0f7290 */ /* 0x000fe200087fe43f */
[----:B------:R-:W-:Y:S01]  /*16af0*/  R2UR UR11, R2 ;  /* 0x00000000020b72ca */ /* 0x000fe200000e0000 */
[----:B------:R-:W-:Y:S01]  /*16b00*/  VIADD R5, R5, 0x1 ;  /* 0x0000000105057836 */ /* 0x000fe20000000000 */
[----:B------:R-:W-:Y:S01]  /*16b10*/  R2UR UR10, R13 ;  /* 0x000000000d0a72ca */ /* 0x000fe200000e0000 */
[----:B------:R-:W-:Y:S01]  /*16b20*/  UIADD3.X UR29, URZ, UR25, URZ, UP1, !UPT ;  /* 0x000000193f1d7290 */ /* 0x000fe20008ffe43f */
[----:B------:R-:W-:Y:S01]  /*16b30*/  R2UR UR12, R9 ;  /* 0x00000000090c72ca */ /* 0x000fe200000e0000 */
[----:B------:R-:W-:Y:S01]  /*16b40*/  UMOV UR16, 0x0 ;  /* 0x0000000000107882 */ /* 0x000fe20000000000 */
[----:B------:R-:W-:Y:S01]  /*16b50*/  R2UR UR20, R4 ;  /* 0x00000000041472ca */ /* 0x000fe200000e0000 */
[----:B------:R-:W-:Y:S01]  /*16b60*/  UMOV UR17, 0x10000000 ;  /* 0x1000000000117882 */ /* 0x000fe20000000000 */
[----:B------:R-:W-:Y:S01]  /*16b70*/  ISETP.GT.AND P3, PT, R11, 0x1, PT ;  /* 0x000000010b00780c */ /* 0x000fe20003f64270 */
[----:B------:R-:W-:Y:S01]  /*16b80*/  UIADD3 UR7, UR7, 0x180, URZ ;  /* 0x0000018007077890 */ /* 0x000fe2000fffe03f */
[----:B------:R-:W-:Y:S01]  /*16b90*/  ISETP.NE.AND P1, PT, R5, 0xc, PT ;  /* 0x0000000c0500780c */ /* 0x000fe20003f25270 */
[----:B------:R-:W-:Y:S01]  /*16ba0*/  UIADD3 UR18, UR8, 0x24180, URZ ;  /* 0x0002418008127890 */ /* 0x000fe2000fffe03f */
[----:B------:R-:W-:-:S02]  /*16bb0*/  VIADD R13, R13, 0x10 ;  /* 0x000000100d0d7836 */ /* 0x000fc40000000000 */
[----:B------:R-:W-:Y:S02]  /*16bc0*/  SEL R10, RZ, 0x1, P1 ;  /* 0x00000001ff0a7807 */ /* 0x000fe40000800000 */
[----:B------:R-:W-:Y:S01]  /*16bd0*/  UMOV UR8, UR7 ;  /* 0x0000000700087c82 */ /* 0x000fe20008000000 */
[----:B------:R-:W-:Y:S01]  /*16be0*/  SEL R5, R5, RZ, P1 ;  /* 0x000000ff05057207 */ /* 0x000fe20000800000 */
[----:B------:R0:W-:Y:S01]  /*16bf0*/  UTMALDG.3D [UR8], [UR14], desc[UR16] ;  /* 0x000010080e0075b4 */ /* 0x0001e20008011000 */
[----:B------:R-:W-:Y:S01]  /*16c00*/  LOP3.LUT R3, R3, R10, RZ, 0x3c, !PT ;  /* 0x0000000a03037212 */ /* 0x000fe200078e3cff */
[----:B0-----:R-:W-:Y:S01]  /*16c10*/  UMOV UR8, UR18 ;  /* 0x0000001200087c82 */ /* 0x001fe20008000000 */
[----:B------:R-:W-:Y:S02]  /*16c20*/  UMOV UR11, UR20 ;  /* 0x00000014000b7c82 */ /* 0x000fe40008000000 */
[----:B------:R0:W-:Y:S02]  /*16c30*/  UTMALDG.3D [UR8], [UR28], desc[UR16] ;  /* 0x000010081c0075b4 */ /* 0x0001e40008011000 */
[----:B0-----:R-:W-:Y:S05]  /*16c40*/  @P3 BRA `(.L_x_564) ;  /* 0xfffffffc00443947 */ /* 0x001fea000383ffff */
.L_x_560:
[----:B------:R-:W-:Y:S05]  /*16c50*/  BSYNC B1 ;  /* 0x0000000000017941 */ /* 0x000fea0003800000 */
.L_x_559:
[----:B------:R-:W2:Y:S01]  /*16c60*/  LDL.LU R14, [R1+0x10c] ;  /* 0x00010c00010e7983 */ /* 0x000ea20000300800 */
[----:B------:R-:W-:Y:S01]  /*16c70*/  LOP3.LUT P1, RZ, R8, 0xff, RZ, 0xc0, !PT ;  /* 0x000000ff08ff7812 */ /* 0x000fe2000782c0ff */
[----:B------:R-:W-:Y:S01]  /*16c80*/  VIADD R6, R6, UR19 ;  /* 0x0000001306067c36 */ /* 0x000fe20008000000 */
[----:B------:R-:W-:Y:S01]  /*16c90*/  ULDC.64 UR8, c[0x0][0x650] ;  /* 0x0001940000087ab9 */ /* 0x000fe20000000a00 */
[----:B------:R-:W3:Y:S01]  /*16ca0*/  LDL.LU R12, [R1+0x110] ;  /* 0x00011000010c7983 */ /* 0x000ee20000300800 */
[----:B------:R-:W-:Y:S01]  /*16cb0*/  UISETP.GE.U32.AND UP0, UPT, UR19, 0xc, UPT ;  /* 0x0000000c1300788c */ /* 0x000fe2000bf06070 */
[----:B------:R-:W-:Y:S01]  /*16cc0*/  BSSY B1, `(.L_x_565) ;  /* 0x0000071000017945 */ /* 0x000fe20003800000 */
[----:B------:R-:W-:Y:S01]  /*16cd0*/  IMAD.MOV.U32 R4, RZ, RZ, -0x1 ;  /* 0xffffffffff047424 */ /* 0x000fe200078e00ff */
[----:B------:R-:W-:Y:S01]  /*16ce0*/  PRMT R8, RZ, 0x7610, R8 ;  /* 0x00007610ff087816 */ /* 0x000fe20000000008 */
[----:B------:R-:W-:Y:S02]  /*16cf0*/  IMAD.MOV.U32 R9, RZ, RZ, -0x1 ;  /* 0xffffffffff097424 */ /* 0x000fe400078e00ff */
[----:B------:R-:W-:-:S03]  /*16d00*/  PLOP3.LUT P3, PT, PT, PT, UP0, 0x80, 0x0 ;  /* 0x000000000000781c */ /* 0x000fc60003f6f008 */
[----:B------:R-:W0:Y:S01]  /*16d10*/  @P1 S2R R3, SR_CgaCtaId ;  /* 0x0000000000031919 */ /* 0x000e220000008800 */
[----:B------:R-:W-:-:S04]  /*16d20*/  @P1 MOV R2, 0x400 ;  /* 0x0000040000021802 */ /* 0x000fc80000000f00 */
[----:B0-----:R-:W-:-:S04]  /*16d30*/  @P1 LEA R2, R3, R2, 0x18 ;  /* 0x0000000203021211 */ /* 0x001fc800078ec0ff */
[----:B------:R0:W-:Y:S01]  /*16d40*/  @P1 SYNCS.ARRIVE.TRANS64.A1T0 RZ, [R2+URZ+0xd8], RZ ;  /* 0x0000d8ff02ff19a7 */ /* 0x0001e2000810003f */
[----:B------:R-:W-:Y:S01]  /*16d50*/  ISETP.GT.U32.AND P1, PT, R6, 0xb, PT ;  /* 0x0000000b0600780c */ /* 0x000fe20003f24070 */
[----:B0-----:R-:W-:-:S05]  /*16d60*/  IMAD.U32 R2, RZ, RZ, UR19 ;  /* 0x00000013ff027e24 */ /* 0x001fca000f8e00ff */
[----:B------:R-:W-:Y:S01]  /*16d70*/  ISETP.LT.U32.AND P1, PT, R2, 0xc, P1 ;  /* 0x0000000c0200780c */ /* 0x000fe20000f21070 */
[----:B------:R-:W-:-:S05]  /*16d80*/  IMAD.WIDE.U32 R2, R6, -0x55555555, RZ ;  /* 0xaaaaaaab06027825 */ /* 0x000fca00078e00ff */
[----:B------:R-:W-:Y:S02]  /*16d90*/  SHF.R.U32.HI R5, RZ, 0x3, R3 ;  /* 0x00000003ff057819 */ /* 0x000fe40000011603 */
[----:B------:R-:W-:Y:S02]  /*16da0*/  SEL R3, RZ, 0x1, !P1 ;  /* 0x00000001ff037807 */ /* 0x000fe40004800000 */
[----:B------:R-:W-:Y:S01]  /*16db0*/  PRMT R2, RZ, 0x7610, R2 ;  /* 0x00007610ff027816 */ /* 0x000fe20000000002 */
[----:B------:R-:W-:Y:S01]  /*16dc0*/  IMAD R6, R5, -0xc, R6 ;  /* 0xfffffff405067824 */ /* 0x000fe200078e0206 */
[----:B------:R-:W-:-:S04]  /*16dd0*/  LOP3.LUT R0, R0, R3, RZ, 0x3c, !PT ;  /* 0x0000000300007212 */ /* 0x000fc800078e3cff */
[----:B------:R-:W-:Y:S01]  /*16de0*/  @P3 LOP3.LUT R0, R0, 0x1, R5, 0x78, !PT ;  /* 0x0000000100003812 */ /* 0x000fe200078e7805 */
[----:B------:R-:W-:Y:S01]  /*16df0*/  IMAD.MOV.U32 R5, RZ, RZ, -0x1 ;  /* 0xffffffffff057424 */ /* 0x000fe200078e00ff */
[----:B---3--:R-:W-:-:S04]  /*16e00*/  IADD3 R12, P1, R12, UR22, RZ ;  /* 0x000000160c0c7c10 */ /* 0x008fc8000ff3e0ff */
[----:B--2---:R-:W-:Y:S01]  /*16e10*/  IADD3.X R14, R14, UR13, RZ, P1, !PT ;  /* 0x0000000d0e0e7c10 */ /* 0x004fe20008ffe4ff */
[----:B------:R0:W-:Y:S01]  /*16e20*/  STL [R1+0x110], R12 ;  /* 0x0001100c01007387 */ /* 0x0001e20000100800 */
[----:B------:R-:W-:-:S03]  /*16e30*/  ISETP.GE.U32.AND P1, PT, R12, UR8, PT ;  /* 0x000000080c007c0c */ /* 0x000fc6000bf26070 */
[----:B------:R0:W-:Y:S01]  /*16e40*/  STL [R1+0x10c], R14 ;  /* 0x00010c0e01007387 */ /* 0x0001e20000100800 */
[----:B------:R-:W-:-:S13]  /*16e50*/  ISETP.GE.U32.AND.EX P1, PT, R14, UR9, PT, P1 ;  /* 0x000000090e007c0c */ /* 0x000fda000bf26110 */
[----:B0-----:R-:W-:Y:S05]  /*16e60*/  @P1 BRA `(.L_x_566) ;  /* 0x0000000400581947 */ /* 0x001fea0003800000 */
[----:B------:R-:W0:Y:S01]  /*16e70*/  S2R R7, SR_CTAID.X ;  /* 0x0000000000077919 */ /* 0x000e220000002500 */
[----:B------:R-:W1:Y:S01]  /*16e80*/  LDC R15, c[0x0][0x65c] ;  /* 0x00019700ff0f7b82 */ /* 0x000e620000000800 */
[----:B------:R-:W-:Y:S01]  /*16e90*/  ULDC UR7, c[0x0][0x150] ;  /* 0x0000540000077ab9 */ /* 0x000fe20000000800 */
[----:B------:R-:W-:Y:S01]  /*16ea0*/  ULDC.64 UR8, c[0x0][0x628] ;  /* 0x00018a0000087ab9 */ /* 0x000fe20000000a00 */
[----:B------:R-:W2:Y:S01]  /*16eb0*/  S2R R5, SR_CTAID.Y ;  /* 0x0000000000057919 */ /* 0x000ea20000002600 */
[----:B------:R-:W-:Y:S01]  /*16ec0*/  ISETP.NE.U32.AND P1, PT, RZ, UR8, PT ;  /* 0x00000008ff007c0c */ /* 0x000fe2000bf25070 */
[----:B------:R-:W-:-:S03]  /*16ed0*/  ULDC UR10, c[0x0][0x630] ;  /* 0x00018c00000a7ab9 */ /* 0x000fc60000000800 */
[----:B------:R-:W3:Y:S01]  /*16ee0*/  LDC R4, c[0x0][0x144] ;  /* 0x00005100ff047b82 */ /* 0x000ee20000000800 */
[----:B------:R-:W-:-:S07]  /*16ef0*/  ISETP.NE.AND.EX P1, PT, RZ, UR9, PT, P1 ;  /* 0x00000009ff007c0c */ /* 0x000fce000bf25310 */
[----:B------:R-:W4:Y:S01]  /*16f00*/  LDC R10, c[0x0][0x148] ;  /* 0x00005200ff0a7b82 */ /* 0x000f220000000800 */
[----:B-1----:R-:W-:Y:S02]  /*16f10*/  ISETP.NE.AND P4, PT, R15, 0x1, PT ;  /* 0x000000010f00780c */ /* 0x002fe40003f85270 */
[----:B0-----:R-:W-:Y:S02]  /*16f20*/  I2FP.F32.U32 R2, R7 ;  /* 0x0000000700027245 */ /* 0x001fe40000201000 */
[----:B--2---:R-:W-:-:S03]  /*16f30*/  I2FP.F32.U32 R3, R5 ;  /* 0x0000000500037245 */ /* 0x004fc60000201000 */
[----:B------:R-:W-:Y:S01]  /*16f40*/  FMUL R2, R2, UR7 ;  /* 0x0000000702027c20 */ /* 0x000fe20008400000 */
[----:B------:R-:W-:Y:S02]  /*16f50*/  ULDC UR7, c[0x0][0x154] ;  /* 0x0000550000077ab9 */ /* 0x000fe40000000800 */
[----:B------:R-:W-:-:S03]  /*16f60*/  FMUL R9, R3, UR7 ;  /* 0x0000000703097c20 */ /* 0x000fc60008400000 */
[----:B------:R-:W0:Y:S08]  /*16f70*/  F2I.U32.TRUNC.NTZ R2, R2 ;  /* 0x0000000200027305 */ /* 0x000e30000020f000 */
[----:B------:R-:W1:Y:S01]  /*16f80*/  F2I.U32.TRUNC.NTZ R9, R9 ;  /* 0x0000000900097305 */ /* 0x000e62000020f000 */
[----:B0-----:R-:W-:Y:S02]  /*16f90*/  IMAD.MOV R3, RZ, RZ, -R2 ;  /* 0x000000ffff037224 */ /* 0x001fe400078e0a02 */
[----:B------:R-:W-:-:S02]  /*16fa0*/  IMAD.MOV.U32 R2, RZ, RZ, R12 ;  /* 0x000000ffff027224 */ /* 0x000fc400078e000c */
[----:B---3--:R-:W-:Y:S02]  /*16fb0*/  IMAD R7, R4, R3, R7 ;  /* 0x0000000304077224 */ /* 0x008fe400078e0207 */
[----:B-1----:R-:W-:-:S04]  /*16fc0*/  IMAD.MOV R3, RZ, RZ, -R9 ;  /* 0x000000ffff037224 */ /* 0x002fc800078e0a09 */
[----:B----4-:R-:W-:Y:S02]  /*16fd0*/  @P4 IMAD R7, R10, R3, R5 ;  /* 0x000000030a074224 */ /* 0x010fe400078e0205 */
[----:B------:R-:W-:Y:S01]  /*16fe0*/  IMAD.MOV.U32 R3, RZ, RZ, R14 ;  /* 0x000000ffff037224 */ /* 0x000fe200078e000e */
[----:B------:R-:W-:Y:S06]  /*16ff0*/  @!P1 BRA `(.L_x_567) ;  /* 0x0000000000289947 */ /* 0x000fec0003800000 */
[----:B------:R-:W-:Y:S02]  /*17000*/  ULDC UR7, c[0x0][0x634] ;  /* 0x00018d0000077ab9 */ /* 0x000fe40000000800 */
[----:B------:R-:W-:-:S05]  /*17010*/  IADD3 R3, P1, R12, UR7, RZ ;  /* 0x000000070c037c10 */ /* 0x000fca000ff3e0ff */
[----:B------:R-:W-:-:S04]  /*17020*/  IMAD.X R9, RZ, RZ, R14, P1 ;  /* 0x000000ffff097224 */ /* 0x000fc800008e060e */
[----:B------:R-:W-:-:S04]  /*17030*/  IMAD.WIDE.U32 R4, R9, UR8, RZ ;  /* 0x0000000809047c25 */ /* 0x000fc8000f8e00ff */
[----:B------:R-:W-:-:S04]  /*17040*/  IMAD.WIDE.U32 R4, P1, R3, UR9, R4 ;  /* 0x0000000903047c25 */ /* 0x000fc8000f820004 */
[----:B------:R-:W-:-:S04]  /*17050*/  IMAD.WIDE.U32 R2, R3, UR8, RZ ;  /* 0x0000000803027c25 */ /* 0x000fc8000f8e00ff */
[----:B------:R-:W-:Y:S01]  /*17060*/  IMAD.MOV.U32 R2, RZ, RZ, R5 ;  /* 0x000000ffff027224 */ /* 0x000fe200078e0005 */
[----:B------:R-:W-:Y:S01]  /*17070*/  IADD3 RZ, P3, R3, R4, RZ ;  /* 0x0000000403ff7210 */ /* 0x000fe20007f7e0ff */
[----:B------:R-:W-:-:S04]  /*17080*/  IMAD.X R3, RZ, RZ, RZ, P1 ;  /* 0x000000ffff037224 */ /* 0x000fc800008e06ff */
[----:B------:R-:W-:-:S08]  /*17090*/  IMAD.WIDE.U32.X R2, R9, UR9, R2, P3 ;  /* 0x0000000909027c25 */ /* 0x000fd000098e0402 */
.L_x_567:
[--C-:B------:R-:W-:Y:S01]  /*170a0*/  SHF.R.U64 R9, R2, UR10, R3.reuse ;  /* 0x0000000a02097c19 */ /* 0x100fe20008001203 */
[----:B------:R-:W-:Y:S01]  /*170b0*/  ULDC.64 UR8, c[0x0][0x620] ;  /* 0x0001880000087ab9 */ /* 0x000fe20000000a00 */
[----:B------:R-:W-:Y:S01]  /*170c0*/  SHF.R.U32.HI R2, RZ, UR10, R3 ;  /* 0x0000000aff027c19 */ /* 0x000fe20008011603 */
[----:B------:R-:W-:Y:S01]  /*170d0*/  IMAD.MOV.U32 R3, RZ, RZ, R14 ;  /* 0x000000ffff037224 */ /* 0x000fe200078e000e */
[----:B------:R-:W-:Y:S01]  /*170e0*/  IADD3 R11, P1, RZ, -R9, RZ ;  /* 0x80000009ff0b7210 */ /* 0x000fe20007f3e0ff */
[----:B------:R-:W-:-:S04]  /*170f0*/  ULDC UR7, c[0x0][0x618] ;  /* 0x0001860000077ab9 */ /* 0x000fc80000000800 */
[----:B------:R-:W-:-:S04]  /*17100*/  IMAD.X R2, RZ, RZ, ~R2, P1 ;  /* 0x000000ffff027224 */ /* 0x000fc800008e0e02 */
[----:B------:R-:W-:-:S04]  /*17110*/  IMAD R2, R2, UR8, RZ ;  /* 0x0000000802027c24 */ /* 0x000fc8000f8e02ff */
[----:B------:R-:W-:Y:S01]  /*17120*/  IMAD R5, R11, UR9, R2 ;  /* 0x000000090b057c24 */ /* 0x000fe2000f8e0202 */
[----:B------:R-:W-:-:S05]  /*17130*/  MOV R2, R12 ;  /* 0x0000000c00027202 */ /* 0x000fca0000000f00 */
[----:B------:R-:W-:Y:S01]  /*17140*/  IMAD.WIDE.U32 R2, R11, UR8, R2 ;  /* 0x000000080b027c25 */ /* 0x000fe2000f8e0002 */
[----:B------:R-:W-:Y:S02]  /*17150*/  ULDC.64 UR8, c[0x0][0x640] ;  /* 0x0001900000087ab9 */ /* 0x000fe40000000a00 */
[----:B------:R-:W-:Y:S01]  /*17160*/  ISETP.NE.U32.AND P1, PT, RZ, UR8, PT ;  /* 0x00000008ff007c0c */ /* 0x000fe2000bf25070 */
[----:B------:R-:W-:-:S03]  /*17170*/  IMAD.IADD R3, R3, 0x1, R5 ;  /* 0x0000000103037824 */ /* 0x000fc600078e0205 */
[----:B------:R-:W-:Y:S02]  /*17180*/  ISETP.NE.AND.EX P1, PT, RZ, UR9, PT, P1 ;  /* 0x00000009ff007c0c */ /* 0x000fe4000bf25310 */
[--C-:B------:R-:W-:Y:S02]  /*17190*/  SHF.R.U64 R10, R2, UR7, R3.reuse ;  /* 0x00000007020a7c19 */ /* 0x100fe40008001203 */
[----:B------:R-:W-:Y:S01]  /*171a0*/  SHF.R.U32.HI R3, RZ, UR7, R3 ;  /* 0x00000007ff037c19 */ /* 0x000fe20008011603 */
[----:B------:R-:W-:-:S03]  /*171b0*/  ULDC UR7, c[0x0][0x608] ;  /* 0x0001820000077ab9 */ /* 0x000fc60000000800 */
[--C-:B------:R-:W-:Y:S02]  /*171c0*/  SHF.R.U64 R12, R10, UR7, R3.reuse ;  /* 0x000000070a0c7c19 */ /* 0x100fe40008001203 */
[----:B------:R-:W-:Y:S01]  /*171d0*/  SHF.R.U32.HI R3, RZ, UR7, R3 ;  /* 0x00000007ff037c19 */ /* 0x000fe20008011603 */
[----:B------:R-:W-:-:S03]  /*171e0*/  ULDC UR7, c[0x0][0x658] ;  /* 0x0001960000077ab9 */ /* 0x000fc60000000800 */
[--C-:B------:R-:W-:Y:S02]  /*171f0*/  SHF.R.U64 R11, R12, UR7, R3.reuse ;  /* 0x000000070c0b7c19 */ /* 0x100fe40008001203 */
[----:B------:R-:W-:-:S03]  /*17200*/  SHF.R.U32.HI R13, RZ, UR7, R3 ;  /* 0x00000007ff0d7c19 */ /* 0x000fc60008011603 */
[----:B------:R-:W-:Y:S02]  /*17210*/  IMAD.MOV.U32 R2, RZ, RZ, R11 ;  /* 0x000000ffff027224 */ /* 0x000fe400078e000b */
        /* <DEDUP_REMOVED lines=12> */
.L_x_568:
[----:B------:R-:W-:Y:S01]  /*172e0*/  ULDC UR7, c[0x0][0x648] ;  /* 0x0001920000077ab9 */ /* 0x000fe20000000800 */
[----:B------:R-:W-:Y:S02]  /*172f0*/  LOP3.LUT R12, R12, UR6, RZ, 0xc0, !PT ;  /* 0x000000060c0c7c12 */ /* 0x000fe4000f8ec0ff */
[----:B------:R-:W-:Y:S01]  /*17300*/  SHF.R.U64 R3, R2, UR7, R3 ;  /* 0x0000000702037c19 */ /* 0x000fe20008001203 */
[----:B------:R-:W-:-:S04]  /*17310*/  ULDC UR7, c[0x0][0x638] ;  /* 0x00018e0000077ab9 */ /* 0x000fc80000000800 */
[----:B------:R-:W-:Y:S02]  /*17320*/  IMAD.MOV R2, RZ, RZ, -R3 ;  /* 0x000000ffff027224 */ /* 0x000fe400078e0a03 */
[----:B------:R-:W-:Y:S02]  /*17330*/  IMAD R12, R3, UR5, R12 ;  /* 0x00000005030c7c24 */ /* 0x000fe4000f8e020c */
[----:B------:R-:W-:Y:S01]  /*17340*/  IMAD R11, R2, UR7, R11 ;  /* 0x00000007020b7c24 */ /* 0x000fe2000f8e020b */
[----:B------:R-:W-:Y:S01]  /*17350*/  ULDC UR7, c[0x0][0x610] ;  /* 0x0001840000077ab9 */ /* 0x000fe20000000800 */
[----:B------:R-:W-:Y:S01]  /*17360*/  LOP3.LUT R2, R10, UR4, RZ, 0xc0, !PT ;  /* 0x000000040a027c12 */ /* 0x000fe2000f8ec0ff */
[----:B------:R-:W-:Y:S01]  /*17370*/  IMAD R7, R12, UR7, R7 ;  /* 0x000000070c077c24 */ /* 0x000fe2000f8e0207 */
[----:B------:R-:W-:-:S03]  /*17380*/  ULDC UR7, c[0x0][0x600] ;  /* 0x0001800000077ab9 */ /* 0x000fc60000000800 */
[----:B------:R-:W-:-:S05]  /*17390*/  IMAD R2, R11, UR7, R2 ;  /* 0x000000070b027c24 */ /* 0x000fca000f8e0202 */
[----:B------:R-:W-:Y:S02]  /*173a0*/  SEL R4, R2, R7, !P4 ;  /* 0x0000000702047207 */ /* 0x000fe40006000000 */
[----:B------:R-:W-:Y:S01]  /*173b0*/  SEL R5, R7, R2, !P4 ;  /* 0x0000000207057207 */ /* 0x000fe20006000000 */
[----:B------:R-:W-:-:S07]  /*173c0*/  IMAD.MOV.U32 R2, RZ, RZ, 0x1 ;  /* 0x00000001ff027424 */ /* 0x000fce00078e00ff */
.L_x_566:
[----:B------:R-:W-:Y:S05]  /*173d0*/  BSYNC B1 ;  /* 0x0000000000017941 */ /* 0x000fea0003800000 */
.L_x_565:
[----:B------:R-:W-:-:S13]  /*173e0*/  LOP3.LUT P1, RZ, R2, 0xff, RZ, 0xc0, !PT ;  /* 0x000000ff02ff7812 */ /* 0x000fda000782c0ff */
[----:B------:R-:W-:Y:S05]  /*173f0*/  @P1 BRA `(.L_x_569) ;  /* 0xfffffff400241947 */ /* 0x000fea000383ffff */
[----:B------:R-:W-:Y:S05]  /*17400*/  BSYNC B0 ;  /* 0x0000000000007941 */ /* 0x000fea0003800000 */
.L_x_557:
[----:B------:R-:W-:-:S03]  /*17410*/  UMOV UR7, 0xffffffff ;  /* 0xffffffff00077882 */ /* 0x000fc60000000000 */
[----:B------:R-:W-:Y:S05]  /*17420*/  BRA.DIV UR7, `(.L_x_570) ;  /* 0x0000000a073c7947 */ /* 0x000fea000b800000 */
[----:B------:R-:W-:-:S13]  /*17430*/  ELECT P6, URZ, PT ;  /* 0x00000000003f782f */ /* 0x000fda00038c0000 */
.L_x_592:
[----:B------:R-:W-:Y:S04]  /*17440*/  BSSY B0, `(.L_x_571) ;  /* 0x0000074000007945 */ /* 0x000fe80003800000 */
[----:B------:R-:W-:Y:S05]  /*17450*/  @!P6 BRA `(.L_x_572) ;  /* 0x0000000400c8e947 */ /* 0x000fea0003800000 */
[----:B------:R-:W-:-:S04]  /*17460*/  ULOP3.LUT UR7, UR37, 0x2, URZ, 0xfc, !UPT ;  /* 0x0000000225077892 */ /* 0x000fc8000f8efc3f */
[----:B------:R-:W-:-:S06]  /*17470*/  UISETP.NE.AND UP0, UPT, UR7, 0x3, UPT ;  /* 0x000000030700788c */ /* 0x000fcc000bf05270 */
[----:B------:R-:W-:-:S13]  /*17480*/  PLOP3.LUT P0, PT, PT, PT, UP0, 0x80, 0x0 ;  /* 0x000000000000781c */ /* 0x000fda0003f0f008 */
[----:B------:R-:W-:Y:S05]  /*17490*/  @!P0 BRA `(.L_x_573) ;  /* 0x0000000000048947 */ /* 0x000fea0003800000 */
[----:B------:R-:W-:Y:S01]  /*174a0*/  BPT.TRAP 0x1 ;  /* 0x000000040000795c */ /* 0x000fe20000300000 */
.L_x_573:
[----:B------:R-:W0:Y:S01]  /*174b0*/  S2R R3, SR_CgaCtaId ;  /* 0x0000000000037919 */ /* 0x000e220000008800 */
[----:B------:R-:W-:-:S04]  /*174c0*/  MOV R2, 0x400 ;  /* 0x0000040000027802 */ /* 0x000fc80000000f00 */
[----:B0-----:R-:W-:Y:S02]  /*174d0*/  LEA R3, R3, R2, 0x18 ;  /* 0x0000000203037211 */ /* 0x001fe400078ec0ff */
[----:B------:R-:W-:-:S03]  /*174e0*/  SHF.L.U32 R2, R0, 0x1f, RZ ;  /* 0x0000001f00027819 */ /* 0x000fc600000006ff */
[----:B------:R-:W-:-:S04]  /*174f0*/  VIADD R3, R3, 0x60 ;  /* 0x0000006003037836 */ /* 0x000fc80000000000 */
[----:B------:R-:W-:-:S04]  /*17500*/  IMAD R5, R6, 0x8, R3 ;  /* 0x0000000806057824 */ /* 0x000fc800078e0203 */
[----:B------:R-:W0:Y:S02]  /*17510*/  SYNCS.PHASECHK.TRANS64.TRYWAIT P0, [R5+URZ], R2 ;  /* 0x00000002050075a7 */ /* 0x000e24000800017f */
[----:B0-----:R-:W-:Y:S05]  /*17520*/  @!P0 BRA `(.L_x_574) ;  /* 0x00000008001c8947 */ /* 0x001fea0003800000 */
.L_x_593:
[----:B------:R-:W-:-:S05]  /*17530*/  VIADD R6, R6, 0x1 ;  /* 0x0000000106067836 */ /* 0x000fca0000000000 */
[----:B------:R-:W-:-:S04]  /*17540*/  ISETP.NE.AND P0, PT, R6, 0xc, PT ;  /* 0x0000000c0600780c */ /* 0x000fc80003f05270 */
[----:B0-----:R-:W-:Y:S02]  /*17550*/  SEL R5, RZ, 0x1, P0 ;  /* 0x00000001ff057807 */ /* 0x001fe40000000000 */
[----:B------:R-:W-:Y:S02]  /*17560*/  SEL R6, R6, RZ, P0 ;  /* 0x000000ff06067207 */ /* 0x000fe40000000000 */
[----:B------:R-:W-:-:S03]  /*17570*/  LOP3.LUT R5, R0, R5, RZ, 0x3c, !PT ;  /* 0x0000000500057212 */ /* 0x000fc600078e3cff */
[----:B------:R-:W-:Y:S01]  /*17580*/  IMAD R7, R6, 0x8, R3 ;  /* 0x0000000806077824 */ /* 0x000fe200078e0203 */
[----:B------:R-:W-:-:S04]  /*17590*/  SHF.L.U32 R0, R5, 0x1f, RZ ;  /* 0x0000001f05007819 */ /* 0x000fc800000006ff */
[----:B------:R-:W0:Y:S02]  /*175a0*/  SYNCS.PHASECHK.TRANS64.TRYWAIT P0, [R7+URZ], R0 ;  /* 0x00000000070075a7 */ /* 0x000e24000800017f */
[----:B0-----:R-:W-:Y:S05]  /*175b0*/  @!P0 BRA `(.L_x_575) ;  /* 0x00000008000c8947 */ /* 0x001fea0003800000 */
.L_x_594:
[----:B0-----:R-:W-:-:S05]  /*175c0*/  VIADD R0, R6, 0x1 ;  /* 0x0000000106007836 */ /* 0x001fca0000000000 */
[----:B------:R-:W-:-:S04]  /*175d0*/  ISETP.NE.AND P0, PT, R0, 0xc, PT ;  /* 0x0000000c0000780c */ /* 0x000fc80003f05270 */
[----:B------:R-:W-:Y:S02]  /*175e0*/  SEL R2, RZ, 0x1, P0 ;  /* 0x00000001ff027807 */ /* 0x000fe40000000000 */
[----:B------:R-:W-:Y:S02]  /*175f0*/  SEL R4, R0, RZ, P0 ;  /* 0x000000ff00047207 */ /* 0x000fe40000000000 */
[----:B------:R-:W-:-:S03]  /*17600*/  LOP3.LUT R5, R5, R2, RZ, 0x3c, !PT ;  /* 0x0000000205057212 */ /* 0x000fc600078e3cff */
[----:B------:R-:W-:Y:S01]  /*17610*/  IMAD R7, R4, 0x8, R3 ;  /* 0x0000000804077824 */ /* 0x000fe200078e0203 */
[----:B------:R-:W-:-:S04]  /*17620*/  SHF.L.U32 R0, R5, 0x1f, RZ ;  /* 0x0000001f05007819 */ /* 0x000fc800000006ff */
[----:B------:R-:W0:Y:S02]  /*17630*/  SYNCS.PHASECHK.TRANS64.TRYWAIT P0, [R7+URZ], R0 ;  /* 0x00000000070075a7 */ /* 0x000e24000800017f */
[----:B0-----:R-:W-:Y:S05]  /*17640*/  @!P0 BRA `(.L_x_576) ;  /* 0x0000000400fc8947 */ /* 0x001fea0003800000 */
.L_x_595:
        /* <DEDUP_REMOVED lines=9> */
.L_x_596:
[----:B0-----:R-:W-:-:S05]  /*176e0*/  VIADD R0, R4, 0x1 ;  /* 0x0000000104007836 */ /* 0x001fca0000000000 */
[----:B------:R-:W-:-:S04]  /*176f0*/  ISETP.NE.AND P0, PT, R0, 0xc, PT ;  /* 0x0000000c0000780c */ /* 0x000fc80003f05270 */
[----:B------:R-:W-:Y:S02]  /*17700*/  SEL R2, RZ, 0x1, P0 ;  /* 0x00000001ff027807 */ /* 0x000fe40000000000 */
[----:B------:R-:W-:Y:S02]  /*17710*/  SEL R4, R0, RZ, P0 ;  /* 0x000000ff00047207 */ /* 0x000fe40000000000 */
[----:B------:R-:W-:Y:S02]  /*17720*/  LOP3.LUT R5, R5, R2, RZ, 0x3c, !PT ;  /* 0x0000000205057212 */ /* 0x000fe400078e3cff */
[----:B------:R-:W-:Y:S02]  /*17730*/  LEA R7, R4, R3, 0x3 ;  /* 0x0000000304077211 */ /* 0x000fe400078e18ff */
[----:B------:R-:W-:-:S04]  /*17740*/  SHF.L.U32 R0, R5, 0x1f, RZ ;  /* 0x0000001f05007819 */ /* 0x000fc800000006ff */
[----:B------:R-:W0:Y:S02]  /*17750*/  SYNCS.PHASECHK.TRANS64.TRYWAIT P0, [R7+URZ], R0 ;  /* 0x00000000070075a7 */ /* 0x000e24000800017f */
[----:B0-----:R-:W-:Y:S05]  /*17760*/  @!P0 BRA `(.L_x_578) ;  /* 0x0000000400dc8947 */ /* 0x001fea0003800000 */
.L_x_597:
        /* <DEDUP_REMOVED lines=9> */
.L_x_598:
        /* <DEDUP_REMOVED lines=9> */
.L_x_599:
        /* <DEDUP_REMOVED lines=9> */
.L_x_600:
        /* <DEDUP_REMOVED lines=9> */
.L_x_601:
        /* <DEDUP_REMOVED lines=9> */
.L_x_602:
        /* <DEDUP_REMOVED lines=9> */
.L_x_603:
[----:B0-----:R-:W-:-:S05]  /*17ad0*/  VIADD R0, R4, 0x1 ;  /* 0x0000000104007836 */ /* 0x001fca0000000000 */
[----:B------:R-:W-:-:S04]  /*17ae0*/  ISETP.NE.AND P0, PT, R0, 0xc, PT ;  /* 0x0000000c0000780c */ /* 0x000fc80003f05270 */
[----:B------:R-:W-:Y:S02]  /*17af0*/  SEL R2, RZ, 0x1, P0 ;  /* 0x00000001ff027807 */ /* 0x000fe40000000000 */
[----:B------:R-:W-:Y:S02]  /*17b00*/  SEL R0, R0, RZ, P0 ;  /* 0x000000ff00007207 */ /* 0x000fe40000000000 */
[----:B------:R-:W-:-:S03]  /*17b10*/  LOP3.LUT R2, R5, R2, RZ, 0x3c, !PT ;  /* 0x0000000205027212 */ /* 0x000fc600078e3cff */
[----:B------:R-:W-:Y:S01]  /*17b20*/  IMAD R3, R0, 0x8, R3 ;  /* 0x0000000800037824 */ /* 0x000fe200078e0203 */
[----:B------:R-:W-:-:S07]  /*17b30*/  SHF.L.U32 R0, R2, 0x1f, RZ ;  /* 0x0000001f02007819 */ /* 0x000fce00000006ff */
.L_x_585:
[----:B0-----:R0:W1:Y:S02]  /*17b40*/  SYNCS.PHASECHK.TRANS64.TRYWAIT P0, [R3+URZ], R0 ;  /* 0x00000000030075a7 */ /* 0x001064000800017f */
[----:B-1----:R-:W-:Y:S05]  /*17b50*/  @!P0 NANOSLEEP.SYNCS 0x989680 ;  /* 0x009896800000895d */ /* 0x002fea0003900000 */
[----:B------:R-:W1:Y:S02]  /*17b60*/  @!P0 SYNCS.PHASECHK.TRANS64 P0, [R3+URZ], R0 ;  /* 0x00000000030085a7 */ /* 0x000e64000800007f */
[----:B-1----:R-:W-:Y:S05]  /*17b70*/  @!P0 BRA `(.L_x_585) ;  /* 0xfffffffc00f08947 */ /* 0x002fea000383ffff */
.L_x_572:
[----:B------:R-:W-:Y:S05]  /*17b80*/  BSYNC B0 ;  /* 0x0000000000007941 */ /* 0x000fea0003800000 */
.L_x_571:
[----:B------:R-:W-:Y:S05]  /*17b90*/  EXIT ;  /* 0x000000000000794d */ /* 0x000fea0003800000 */
.L_x_18:
[----:B-1----:R1:W4:Y:S02]  /*17ba0*/  SYNCS.PHASECHK.TRANS64.TRYWAIT P1, [R3+URZ], R0 ;  /* 0x00000000030075a7 */ /* 0x002324000802017f */
[----:B----4-:R-:W-:Y:S05]  /*17bb0*/  @!P1 NANOSLEEP.SYNCS 0x989680 ;  /* 0x009896800000995d */ /* 0x010fea0003900000 */
[----:B------:R-:W4:Y:S02]  /*17bc0*/  @!P1 SYNCS.PHASECHK.TRANS64 P1, [R3+URZ], R0 ;  /* 0x00000000030095a7 */ /* 0x000f24000802007f */
[----:B----4-:R-:W-:Y:S05]  /*17bd0*/  @!P1 BRA `(.L_x_18) ;  /* 0xfffffffc00f09947 */ /* 0x010fea000383ffff */
[----:B------:R-:W-:Y:S05]  /*17be0*/  BRA `(.L_x_17) ;  /* 0xfffffe9800187947 */ /* 0x000fea000383ffff */
.L_x_23:
[----:B-1----:R-:W-:-:S04]  /*17bf0*/  IMAD.U32 R6, RZ, RZ, UR4 ;  /* 0x00000004ff067e24 */ /* 0x002fc8000f8e00ff */
[----:B------:R1:W2:Y:S03]  /*17c00*/  SYNCS.PHASECHK.TRANS64.TRYWAIT P1, [R6+URZ], R4 ;  /* 0x00000004060075a7 */ /* 0x0002a6000802017f */
[----:B--2---:R-:W-:Y:S05]  /*17c10*/  @!P1 NANOSLEEP.SYNCS 0x989680 ;  /* 0x009896800000995d */ /* 0x004fea0003900000 */
[----:B------:R-:W2:Y:S02]  /*17c20*/  @!P1 SYNCS.PHASECHK.TRANS64 P1, [R6+URZ], R4 ;  /* 0x00000004060095a7 */ /* 0x000ea4000802007f */
[----:B--2---:R-:W-:Y:S05]  /*17c30*/  @!P1 BRA `(.L_x_23) ;  /* 0xfffffffc00ec9947 */ /* 0x004fea000383ffff */
[----:B------:R-:W-:Y:S05]  /*17c40*/  BRA `(.L_x_22) ;  /* 0xfffffea400dc7947 */ /* 0x000fea000383ffff */
.L_x_558:
[----:B------:R-:W-:Y:S01]  /*17c50*/  BSSY B1, `(.L_x_586) ;  /* 0x0000006000017945 */ /* 0x000fe20003800000 */
[----:B------:R-:W-:-:S07]  /*17c60*/  IMAD.MOV.U32 R15, RZ, RZ, -0x1 ;  /* 0xffffffffff0f7424 */ /* 0x000fce00078e00ff */
[----:B------:R-:W-:Y:S05]  /*17c70*/  WARPSYNC.COLLECTIVE R15, `(.L_x_587) ;  /* 0x000000000f0c7348 */ /* 0x000fea0003c00000 */
[----:B------:R-:W-:Y:S02]  /*17c80*/  ELECT P6, UR62, PT ;  /* 0x00000000003e782f */ /* 0x000fe400038c0000 */
[----:B------:R-:W-:Y:S01]  /*17c90*/  MOV R14, UR62 ;  /* 0x0000003e000e7c02 */ /* 0x000fe20008000f00 */
[----:B------:R-:W-:Y:S10]  /*17ca0*/  ENDCOLLECTIVE ;  /* 0x000000000000791b */ /* 0x000ff40003800000 */
.L_x_587:
[----:B------:R-:W-:Y:S05]  /*17cb0*/  BSYNC B1 ;  /* 0x0000000000017941 */ /* 0x000fea0003800000 */
.L_x_586:
[----:B------:R-:W-:Y:S05]  /*17cc0*/  BRA `(.L_x_588) ;  /* 0xffffffe800fc7947 */ /* 0x000fea000383ffff */
.L_x_561:
[----:B-1----:R1:W2:Y:S02]  /*17cd0*/  SYNCS.PHASECHK.TRANS64.TRYWAIT P1, [R12+URZ+0x60], R7 ;  /* 0x000060070c0075a7 */ /* 0x0022a4000802017f */
[----:B--2---:R-:W-:Y:S05]  /*17ce0*/  @!P1 NANOSLEEP.SYNCS 0x989680 ;  /* 0x009896800000995d */ /* 0x004fea0003900000 */
[----:B------:R-:W2:Y:S02]  /*17cf0*/  @!P1 SYNCS.PHASECHK.TRANS64 P1, [R12+URZ+0x60], R7 ;  /* 0x000060070c0095a7 */ /* 0x000ea4000802007f */
[----:B--2---:R-:W-:Y:S05]  /*17d00*/  @!P1 BRA `(.L_x_561) ;  /* 0xfffffffc00f09947 */ /* 0x004fea000383ffff */
[----:B------:R-:W-:Y:S05]  /*17d10*/  BRA `(.L_x_589) ;  /* 0xffffffec00307947 */ /* 0x000fea000383ffff */
.L_x_570:
[----:B------:R-:W-:Y:S01]  /*17d20*/  BSSY B0, `(.L_x_590) ;  /* 0x0000006000007945 */ /* 0x000fe20003800000 */
[----:B------:R-:W-:-:S07]  /*17d30*/  IMAD.MOV.U32 R15, RZ, RZ, -0x1 ;  /* 0xffffffffff0f7424 */ /* 0x000fce00078e00ff */
[----:B------:R-:W-:Y:S05]  /*17d40*/  WARPSYNC.COLLECTIVE R15, `(.L_x_591) ;  /* 0x000000000f0c7348 */ /* 0x000fea0003c00000 */
[----:B------:R-:W-:Y:S02]  /*17d50*/  ELECT P6, UR62, PT ;  /* 0x00000000003e782f */ /* 0x000fe400038c0000 */
[----:B------:R-:W-:Y:S01]  /*17d60*/  MOV R14, UR62 ;  /* 0x0000003e000e7c02 */ /* 0x000fe20008000f00 */
[----:B------:R-:W-:Y:S10]  /*17d70*/  ENDCOLLECTIVE ;  /* 0x000000000000791b */ /* 0x000ff40003800000 */
.L_x_591:
[----:B------:R-:W-:Y:S05]  /*17d80*/  BSYNC B0 ;  /* 0x0000000000007941 */ /* 0x000fea0003800000 */
.L_x_590:
[----:B------:R-:W-:Y:S05]  /*17d90*/  BRA `(.L_x_592) ;  /* 0xfffffff400a87947 */ /* 0x000fea000383ffff */
.L_x_574:
[----:B0-----:R0:W1:Y:S02]  /*17da0*/  SYNCS.PHASECHK.TRANS64.TRYWAIT P0, [R5+URZ], R2 ;  /* 0x00000002050075a7 */ /* 0x001064000800017f */
[----:B-1----:R-:W-:Y:S05]  /*17db0*/  @!P0 NANOSLEEP.SYNCS 0x989680 ;  /* 0x009896800000895d */ /* 0x002fea0003900000 */
[----:B------:R-:W1:Y:S02]  /*17dc0*/  @!P0 SYNCS.PHASECHK.TRANS64 P0, [R5+URZ], R2 ;  /* 0x00000002050085a7 */ /* 0x000e64000800007f */
[----:B-1----:R-:W-:Y:S05]  /*17dd0*/  @!P0 BRA `(.L_x_574) ;  /* 0xfffffffc00f08947 */ /* 0x002fea000383ffff */
[----:B------:R-:W-:Y:S05]  /*17de0*/  BRA `(.L_x_593) ;  /* 0xfffffff400d07947 */ /* 0x000fea000383ffff */
.L_x_575:
[----:B0-----:R0:W1:Y:S02]  /*17df0*/  SYNCS.PHASECHK.TRANS64.TRYWAIT P0, [R7+URZ], R0 ;  /* 0x00000000070075a7 */ /* 0x001064000800017f */
[----:B-1----:R-:W-:Y:S05]  /*17e00*/  @!P0 NANOSLEEP.SYNCS 0x989680 ;  /* 0x009896800000895d */ /* 0x002fea0003900000 */
[----:B------:R-:W1:Y:S02]  /*17e10*/  @!P0 SYNCS.PHASECHK.TRANS64 P0, [R7+URZ], R0 ;  /* 0x00000000070085a7 */ /* 0x000e64000800007f */
[----:B-1----:R-:W-:Y:S05]  /*17e20*/  @!P0 BRA `(.L_x_575) ;  /* 0xfffffffc00f08947 */ /* 0x002fea000383ffff */
[----:B------:R-:W-:Y:S05]  /*17e30*/  BRA `(.L_x_594) ;  /* 0xfffffff400e07947 */ /* 0x000fea000383ffff */
.L_x_576:
[----:B0-----:R0:W1:Y:S02]  /*17e40*/  SYNCS.PHASECHK.TRANS64.TRYWAIT P0, [R7+URZ], R0 ;  /* 0x00000000070075a7 */ /* 0x001064000800017f */
[----:B-1----:R-:W-:Y:S05]  /*17e50*/  @!P0 NANOSLEEP.SYNCS 0x989680 ;  /* 0x009896800000895d */ /* 0x002fea0003900000 */
[----:B------:R-:W1:Y:S02]  /*17e60*/  @!P0 SYNCS.PHASECHK.TRANS64 P0, [R7+URZ], R0 ;  /* 0x00000000070085a7 */ /* 0x000e64000800007f */
[----:B-1----:R-:W-:Y:S05]  /*17e70*/  @!P0 BRA `(.L_x_576) ;  /* 0xfffffffc00f08947 */ /* 0x002fea000383ffff */
[----:B------:R-:W-:Y:S05]  /*17e80*/  BRA `(.L_x_595) ;  /* 0xfffffff400f07947 */ /* 0x000fea000383ffff */
.L_x_577:
[----:B0-----:R0:W1:Y:S02]  /*17e90*/  SYNCS.PHASECHK.TRANS64.TRYWAIT P0, [R7+URZ], R0 ;  /* 0x00000000070075a7 */ /* 0x001064000800017f */
[----:B-1----:R-:W-:Y:S05]  /*17ea0*/  @!P0 NANOSLEEP.SYNCS 0x989680 ;  /* 0x009896800000895d */ /* 0x002fea0003900000 */
[----:B------:R-:W1:Y:S02]  /*17eb0*/  @!P0 SYNCS.PHASECHK.TRANS64 P0, [R7+URZ], R0 ;  /* 0x00000000070085a7 */ /* 0x000e64000800007f */
[----:B-1----:R-:W-:Y:S05]  /*17ec0*/  @!P0 BRA `(.L_x_577) ;  /* 0xfffffffc00f08947 */ /* 0x002fea000383ffff */
[----:B------:R-:W-:Y:S05]  /*17ed0*/  BRA `(.L_x_596) ;  /* 0xfffffff800007947 */ /* 0x000fea000383ffff */
.L_x_578:
[----:B0-----:R0:W1:Y:S02]  /*17ee0*/  SYNCS.PHASECHK.TRANS64.TRYWAIT P0, [R7+URZ], R0 ;  /* 0x00000000070075a7 */ /* 0x001064000800017f */
[----:B-1----:R-:W-:Y:S05]  /*17ef0*/  @!P0 NANOSLEEP.SYNCS 0x989680 ;  /* 0x009896800000895d */ /* 0x002fea0003900000 */
[----:B------:R-:W1:Y:S02]  /*17f00*/  @!P0 SYNCS.PHASECHK.TRANS64 P0, [R7+URZ], R0 ;  /* 0x00000000070085a7 */ /* 0x000e64000800007f */
[----:B-1----:R-:W-:Y:S05]  /*17f10*/  @!P0 BRA `(.L_x_578) ;  /* 0xfffffffc00f08947 */ /* 0x002fea000383ffff */
[----:B------:R-:W-:Y:S05]  /*17f20*/  BRA `(.L_x_597) ;  /* 0xfffffff800107947 */ /* 0x000fea000383ffff */
.L_x_579:
[----:B0-----:R0:W1:Y:S02]  /*17f30*/  SYNCS.PHASECHK.TRANS64.TRYWAIT P0, [R7+URZ], R0 ;  /* 0x00000000070075a7 */ /* 0x001064000800017f */
[----:B-1----:R-:W-:Y:S05]  /*17f40*/  @!P0 NANOSLEEP.SYNCS 0x989680 ;  /* 0x009896800000895d */ /* 0x002fea0003900000 */
[----:B------:R-:W1:Y:S02]  /*17f50*/  @!P0 SYNCS.PHASECHK.TRANS64 P0, [R7+URZ], R0 ;  /* 0x00000000070085a7 */ /* 0x000e64000800007f */
[----:B-1----:R-:W-:Y:S05]  /*17f60*/  @!P0 BRA `(.L_x_579) ;  /* 0xfffffffc00f08947 */ /* 0x002fea000383ffff */
[----:B------:R-:W-:Y:S05]  /*17f70*/  BRA `(.L_x_598) ;  /* 0xfffffff800207947 */ /* 0x000fea000383ffff */
.L_x_580:
[----:B0-----:R0:W1:Y:S02]  /*17f80*/  SYNCS.PHASECHK.TRANS64.TRYWAIT P0, [R7+URZ], R0 ;  /* 0x00000000070075a7 */ /* 0x001064000800017f */
[----:B-1----:R-:W-:Y:S05]  /*17f90*/  @!P0 NANOSLEEP.SYNCS 0x989680 ;  /* 0x009896800000895d */ /* 0x002fea0003900000 */
[----:B------:R-:W1:Y:S02]  /*17fa0*/  @!P0 SYNCS.PHASECHK.TRANS64 P0, [R7+URZ], R0 ;  /* 0x00000000070085a7 */ /* 0x000e64000800007f */
[----:B-1----:R-:W-:Y:S05]  /*17fb0*/  @!P0 BRA `(.L_x_580) ;  /* 0xfffffffc00f08947 */ /* 0x002fea000383ffff */
[----:B------:R-:W-:Y:S05]  /*17fc0*/  BRA `(.L_x_599) ;  /* 0xfffffff800307947 */ /* 0x000fea000383ffff */
.L_x_581:
[----:B0-----:R0:W1:Y:S02]  /*17fd0*/  SYNCS.PHASECHK.TRANS64.TRYWAIT P0, [R7+URZ], R0 ;  /* 0x00000000070075a7 */ /* 0x001064000800017f */
[----:B-1----:R-:W-:Y:S05]  /*17fe0*/  @!P0 NANOSLEEP.SYNCS 0x989680 ;  /* 0x009896800000895d */ /* 0x002fea0003900000 */
[----:B------:R-:W1:Y:S02]  /*17ff0*/  @!P0 SYNCS.PHASECHK.TRANS64 P0, [R7+URZ], R0 ;  /* 0x00000000070085a7 */ /* 0x000e64000800007f */
[----:B-1----:R-:W-:Y:S05]  /*18000*/  @!P0 BRA `(.L_x_581) ;  /* 0xfffffffc00f08947 */ /* 0x002fea000383ffff */
[----:B------:R-:W-:Y:S05]  /*18010*/  BRA `(.L_x_600) ;  /* 0xfffffff800407947 */ /* 0x000fea000383ffff */
.L_x_582:
[----:B0-----:R0:W1:Y:S02]  /*18020*/  SYNCS.PHASECHK.TRANS64.TRYWAIT P0, [R7+URZ], R0 ;  /* 0x00000000070075a7 */ /* 0x001064000800017f */
[----:B-1----:R-:W-:Y:S05]  /*18030*/  @!P0 NANOSLEEP.SYNCS 0x989680 ;  /* 0x009896800000895d */ /* 0x002fea0003900000 */
[----:B------:R-:W1:Y:S02]  /*18040*/  @!P0 SYNCS.PHASECHK.TRANS64 P0, [R7+URZ], R0 ;  /* 0x00000000070085a7 */ /* 0x000e64000800007f */
[----:B-1----:R-:W-:Y:S05]  /*18050*/  @!P0 BRA `(.L_x_582) ;  /* 0xfffffffc00f08947 */ /* 0x002fea000383ffff */
[----:B------:R-:W-:Y:S05]  /*18060*/  BRA `(.L_x_601) ;  /* 0xfffffff800507947 */ /* 0x000fea000383ffff */
.L_x_583:
[----:B0-----:R0:W1:Y:S02]  /*18070*/  SYNCS.PHASECHK.TRANS64.TRYWAIT P0, [R7+URZ], R0 ;  /* 0x00000000070075a7 */ /* 0x001064000800017f */
[----:B-1----:R-:W-:Y:S05]  /*18080*/  @!P0 NANOSLEEP.SYNCS 0x989680 ;  /* 0x009896800000895d */ /* 0x002fea0003900000 */
[----:B------:R-:W1:Y:S02]  /*18090*/  @!P0 SYNCS.PHASECHK.TRANS64 P0, [R7+URZ], R0 ;  /* 0x00000000070085a7 */ /* 0x000e64000800007f */
[----:B-1----:R-:W-:Y:S05]  /*180a0*/  @!P0 BRA `(.L_x_583) ;  /* 0xfffffffc00f08947 */ /* 0x002fea000383ffff */
[----:B------:R-:W-:Y:S05]  /*180b0*/  BRA `(.L_x_602) ;  /* 0xfffffff800607947 */ /* 0x000fea000383ffff */
.L_x_584:
[----:B0-----:R0:W1:Y:S02]  /*180c0*/  SYNCS.PHASECHK.TRANS64.TRYWAIT P0, [R7+URZ], R0 ;  /* 0x00000000070075a7 */ /* 0x001064000800017f */
[----:B-1----:R-:W-:Y:S05]  /*180d0*/  @!P0 NANOSLEEP.SYNCS 0x989680 ;  /* 0x009896800000895d */ /* 0x002fea0003900000 */
[----:B------:R-:W1:Y:S02]  /*180e0*/  @!P0 SYNCS.PHASECHK.TRANS64 P0, [R7+URZ], R0 ;  /* 0x00000000070085a7 */ /* 0x000e64000800007f */
[----:B-1----:R-:W-:Y:S05]  /*180f0*/  @!P0 BRA `(.L_x_584) ;  /* 0xfffffffc00f08947 */ /* 0x002fea000383ffff */
[----:B------:R-:W-:Y:S05]  /*18100*/  BRA `(.L_x_603) ;  /* 0xfffffff800707947 */ /* 0x000fea000383ffff */
.L_x_604:
[----:B------:R-:W-:-:S00]  /*18110*/  BRA `(.L_x_604) ;  /* 0xfffffffc00fc7947 */ /* 0x000fc0000383ffff */
[----:B------:R-:W-:-:S00]  /*18120*/  NOP ;  /* 0x0000000000007918 */ /* 0x000fc00000000000 */
        /* <DEDUP_REMOVED lines=13> */
.L_x_605:


//--------------------- .nv.global.init           --------------------------
	.section	.nv.global.init,"aw",@progbits
.nv.global.init:
	.type		$str$22,@object
	.size		$str$22,($str$23 - $str$22)
$str$22:
        /*0000*/ 	.byte	0x6b, 0x5f, 0x74, 0x69, 0x6c, 0x65, 0x5f, 0x63, 0x6f, 0x75, 0x6e, 0x74, 0x20, 0x3e, 0x3d, 0x20
        /*0010*/ 	.byte	0x31, 0x00
	.type		$str$23,@object
	.size		$str$23,(__unnamed_1 - $str$23)
$str$23:
        /*0012*/ 	.byte	0x2f, 0x74, 0x6d, 0x70, 0x2f, 0x63, 0x75, 0x74, 0x6c, 0x61, 0x73, 0x73, 0x5f, 0x73, 0x77, 0x65
        /*0022*/ 	.byte	0x65, 0x70, 0x5f, 0x73, 0x72, 0x63, 0x2f, 0x69, 0x6e, 0x63, 0x6c, 0x75, 0x64, 0x65, 0x2f, 0x63
        /*0032*/ 	.byte	0x75, 0x74, 0x6c, 0x61, 0x73, 0x73, 0x2f, 0x67, 0x65, 0x6d, 0x6d, 0x2f, 0x63, 0x6f, 0x6c, 0x6c
        /*0042*/ 	.byte	0x65, 0x63, 0x74, 0x69, 0x76, 0x65, 0x2f, 0x73, 0x6d, 0x39, 0x30, 0x5f, 0x6d, 0x6d, 0x61, 0x5f
        /*0052*/ 	.byte	0x74, 0x6d, 0x61, 0x5f, 0x67, 0x6d, 0x6d, 0x61, 0x5f, 0x73, 0x73, 0x5f, 0x77, 0x61, 0x72, 0x70
        /*0062*/ 	.byte	0x73, 0x70, 0x65, 0x63, 0x69, 0x61, 0x6c, 0x69, 0x7a, 0x65, 0x64, 0x2e, 0x68, 0x70, 0x70, 0x00
	.type		__unnamed_1,@object
	.size		__unnamed_1,(.L_0 - __unnamed_1)
__unnamed_1:
        /* <DEDUP_REMOVED lines=180> */
        /*0bb2*/ 	.byte	0x65, 0x3a, 0x3a, 0x69, 0x64, 0x65, 0x6e, 0x74, 0x69, 0x74, 0x79, 0x5d, 0x00
.L_0:


//--------------------- .nv.shared._ZN7cutlass13device_kernelINS_4gemm6kernel13GemmUniversalIN4cute5tupleIJiiiiEEENS1_10collective13CollectiveMmaINS1_34MainloopSm90TmaGmmaWarpSpecializedILi12ENS5_IJNS4_1CILi1EEESB_SB_EEENS1_35KernelTmaWarpSpecializedCooperativeEEENS5_IJNSA_ILi384EEENSA_ILi176EEENSA_ILi16EEEEEENS_6half_tENS5_IJlSB_lEEESJ_SK_NS4_8TiledMMAINS4_8MMA_AtomIJNS4_4SM904GMMA25MMA_64x16x16_F32F16F16_SSILNSO_5MajorE0ELSQ_0ELNSO_7ScaleInE1ELSR_1EEEEEENS4_6LayoutINS5_IJNSA_ILi2EEESB_SB_EEENS5_IJSB_NSA_ILi0EEESX_EEEEENS5_IJNS4_10UnderscoreES10_S10_EEEEENS4_13SM90_TMA_LOADENS4_14ComposedLayoutINS4_7SwizzleILi1ELi4ELi3EEENS4_18smem_ptr_flag_bitsILi16EEENSU_INS5_IJNSA_ILi8EEESH_EEENS5_IJSH_SB_EEEEEEEvNS4_8identityES13_S1D_vS1E_EENS_8epilogue10collective6detail29Sm90TmaWarpSpecializedAdapterINS1H_15DefaultEpilogueISJ_SK_SK_NS1G_6thread17LinearCombinationISJ_Li1EffLNS1L_9ScaleType4KindE0ELNS_15FloatRoundStyleE2ESJ_EENS1_15EpilogueDefaultEEEEEvvEEEEvNT_6ParamsE --------------------------
	.section	.nv.shared._ZN7cutlass13device_kernelINS_4gemm6kernel13GemmUniversalIN4cute5tupleIJiiiiEEENS1_10collective13CollectiveMmaINS1_34MainloopSm90TmaGmmaWarpSpecializedILi12ENS5_IJNS4_1CILi1EEESB_SB_EEENS1_35KernelTmaWarpSpecializedCooperativeEEENS5_IJNSA_ILi384EEENSA_ILi176EEENSA_ILi16EEEEEENS_6half_tENS5_IJlSB_lEEESJ_SK_NS4_8TiledMMAINS4_8MMA_AtomIJNS4_4SM904GMMA25MMA_64x16x16_F32F16F16_SSILNSO_5MajorE0ELSQ_0ELNSO_7ScaleInE1ELSR_1EEEEEENS4_6LayoutINS5_IJNSA_ILi2EEESB_SB_EEENS5_IJSB_NSA_ILi0EEESX_EEEEENS5_IJNS4_10UnderscoreES10_S10_EEEEENS4_13SM90_TMA_LOADENS4_14ComposedLayoutINS4_7SwizzleILi1ELi4ELi3EEENS4_18smem_ptr_flag_bitsILi16EEENSU_INS5_IJNSA_ILi8EEESH_EEENS5_IJSH_SB_EEEEEEEvNS4_8identityES13_S1D_vS1E_EENS_8epilogue10collective6detail29Sm90TmaWarpSpecializedAdapterINS1H_15DefaultEpilogueISJ_SK_SK_NS1G_6thread17LinearCombinationISJ_Li1EffLNS1L_9ScaleType4KindE0ELNS_15FloatRoundStyleE2ESJ_EENS1_15EpilogueDefaultEEEEEvvEEEEvNT_6ParamsE,"aw",@nobits
	.sectionflags	@""
	.align	16
	.zero		1024


//--------------------- .nv.shared.reserved.0     --------------------------
	.section	.nv.shared.reserved.0,"aw",@nobits
	.weak		__nv_reservedSMEM_offset_0_alias
	.size		__nv_reservedSMEM_offset_0_alias, 0, 0
	.other		__nv_reservedSMEM_offset_0_alias,@"STO_CUDA_RESERVED_SHARED STV_DEFAULT"
__nv_reservedSMEM_offset_0_alias:
	.zero		0


//--------------------- .nv.global                --------------------------
	.section	.nv.global,"aw",@nobits
.nv.global:
	.type		_ZN40_INTERNAL_ba82960d_4_k_cu_9dad10bc_129104cute1_E,@object
	.size		_ZN40_INTERNAL_ba82960d_4_k_cu_9dad10bc_129104cute1_E,(_ZN40_INTERNAL_ba82960d_4_k_cu_9dad10bc_129104cuda3std3__45__cpo6cbeginE - _ZN40_INTERNAL_ba82960d_4_k_cu_9dad10bc_129104cute1_E)
_ZN40_INTERNAL_ba82960d_4_k_cu_9dad10bc_129104cute1_E:
	.zero		1
	.type		_ZN40_INTERNAL_ba82960d_4_k_cu_9dad10bc_129104cuda3std3__45__cpo6cbeginE,@object
	.size		_ZN40_INTERNAL_ba82960d_4_k_cu_9dad10bc_129104cuda3std3__45__cpo6cbeginE,(_ZN40_INTERNAL_ba82960d_4_k_cu_9dad10bc_129104cuda3std3__48in_placeE - _ZN40_INTERNAL_ba82960d_4_k_cu_9dad10bc_129104cuda3std3__45__cpo6cbeginE)
_ZN40_INTERNAL_ba82960d_4_k_cu_9dad10bc_129104cuda3std3__45__cpo6cbeginE:
	.zero		1
	.type		_ZN40_INTERNAL_ba82960d_4_k_cu_9dad10bc_129104cuda3std3__48in_placeE,@object
	.size		_ZN40_INTERNAL_ba82960d_4_k_cu_9dad10bc_129104cuda3std3__48in_placeE,(_ZN40_INTERNAL_ba82960d_4_k_cu_9dad10bc_129104cuda3std6ranges3__45__cpo9iter_moveE - _ZN40_INTERNAL_ba82960d_4_k_cu_9dad10bc_129104cuda3std3__48in_placeE)
_ZN40_INTERNAL_ba82960d_4_k_cu_9dad10bc_129104cuda3std3__48in_placeE:
	.zero		1
	.type		_ZN40_INTERNAL_ba82960d_4_k_cu_9dad10bc_129104cuda3std6ranges3__45__cpo9iter_moveE,@object
	.size		_ZN40_INTERNAL_ba82960d_4_k_cu_9dad10bc_129104cuda3std6ranges3__45__cpo9iter_moveE,(_ZN40_INTERNAL_ba82960d_4_k_cu_9dad10bc_129104cuda3std3__45__cpo5beginE - _ZN40_INTERNAL_ba82960d_4_k_cu_9dad10bc_129104cuda3std6ranges3__45__cpo9iter_moveE)
_ZN40_INTERNAL_ba82960d_4_k_cu_9dad10bc_129104cuda3std6ranges3__45__cpo9iter_moveE:
	.zero		1
	.type		_ZN40_INTERNAL_ba82960d_4_k_cu_9dad10bc_129104cuda3std3__45__cpo5beginE,@object
	.size		_ZN40_INTERNAL_ba82960d_4_k_cu_9dad10bc_129104cuda3std3__45__cpo5beginE,(_ZN40_INTERNAL_ba82960d_4_k_cu_9dad10bc_129104cuda3std3__442_GLOBAL__N__ba82960d_4_k_cu_9dad10bc_129106ignoreE - _ZN40_INTERNAL_ba82960d_4_k_cu_9dad10bc_129104cuda3std3__45__cpo5beginE)
_ZN40_INTERNAL_ba82960d_4_k_cu_9dad10bc_129104cuda3std3__45__cpo5beginE:
	.zero		1
	.type		_ZN40_INTERNAL_ba82960d_4_k_cu_9dad10bc_129104cuda3std3__442_GLOBAL__N__ba82960d_4_k_cu_9dad10bc_129106ignoreE,@object
	.size		_ZN40_INTERNAL_ba82960d_4_k_cu_9dad10bc_129104cuda3std3__442_GLOBAL__N__ba82960d_4_k_cu_9dad10bc_129106ignoreE,(_ZN40_INTERNAL_ba82960d_4_k_cu_9dad10bc_129104cute7productE - _ZN40_INTERNAL_ba82960d_4_k_cu_9dad10bc_129104cuda3std3__442_GLOBAL__N__ba82960d_4_k_cu_9dad10bc_129106ignoreE)
_ZN40_INTERNAL_ba82960d_4_k_cu_9dad10bc_129104cuda3std3__442_GLOBAL__N__ba82960d_4_k_cu_9dad10bc_129106ignoreE:
	.zero		1
	.type		_ZN40_INTERNAL_ba82960d_4_k_cu_9dad10bc_129104cute7productE,@object
	.size		_ZN40_INTERNAL_ba82960d_4_k_cu_9dad10bc_129104cute7productE,(_ZN40_INTERNAL_ba82960d_4_k_cu_9dad10bc_129104cuda3std3__45__cpo3endE - _ZN40_INTERNAL_ba82960d_4_k_cu_9dad10bc_129104cute7productE)
_ZN40_INTERNAL_ba82960d_4_k_cu_9dad10bc_129104cute7productE:
	.zero		1
	.type		_ZN40_INTERNAL_ba82960d_4_k_cu_9dad10bc_129104cuda3std3__45__cpo3endE,@object
	.size		_ZN40_INTERNAL_ba82960d_4_k_cu_9dad10bc_129104cuda3std3__45__cpo3endE,(_ZN40_INTERNAL_ba82960d_4_k_cu_9dad10bc_129104cuda3std3__419piecewise_constructE - _ZN40_INTERNAL_ba82960d_4_k_cu_9dad10bc_129104cuda3std3__45__cpo3endE)
_ZN40_INTERNAL_ba82960d_4_k_cu_9dad10bc_129104cuda3std3__45__cpo3endE:
	.zero		1
	.type		_ZN40_INTERNAL_ba82960d_4_k_cu_9dad10bc_129104cuda3std3__419piecewise_constructE,@object
	.size		_ZN40_INTERNAL_ba82960d_4_k_cu_9dad10bc_129104cuda3std3__419piecewise_constructE,(_ZN40_INTERNAL_ba82960d_4_k_cu_9dad10bc_129104cuda3std3__45__cpo4cendE - _ZN40_INTERNAL_ba82960d_4_k_cu_9dad10bc_129104cuda3std3__419piecewise_constructE)
_ZN40_INTERNAL_ba82960d_4_k_cu_9dad10bc_129104cuda3std3__419piecewise_constructE:
	.zero		1
	.type		_ZN40_INTERNAL_ba82960d_4_k_cu_9dad10bc_129104cuda3std3__45__cpo4cendE,@object
	.size		_ZN40_INTERNAL_ba82960d_4_k_cu_9dad10bc_129104cuda3std3__45__cpo4cendE,(_ZN40_INTERNAL_ba82960d_4_k_cu_9dad10bc_129104cuda3std6ranges3__45__cpo4swapE - _ZN40_INTERNAL_ba82960d_4_k_cu_9dad10bc_129104cuda3std3__45__cpo4cendE)
_ZN40_INTERNAL_ba82960d_4_k_cu_9dad10bc_129104cuda3std3__45__cpo4cendE:
	.zero		1
	.type		_ZN40_INTERNAL_ba82960d_4_k_cu_9dad10bc_129104cuda3std6ranges3__45__cpo4swapE,@object
	.size		_ZN40_INTERNAL_ba82960d_4_k_cu_9dad10bc_129104cuda3std6ranges3__45__cpo4swapE,(.L_8 - _ZN40_INTERNAL_ba82960d_4_k_cu_9dad10bc_129104cuda3std6ranges3__45__cpo4swapE)
_ZN40_INTERNAL_ba82960d_4_k_cu_9dad10bc_129104cuda3std6ranges3__45__cpo4swapE:
	.zero		1
.L_8:


//--------------------- .nv.constant0._ZN7cutlass13device_kernelINS_4gemm6kernel13GemmUniversalIN4cute5tupleIJiiiiEEENS1_10collective13CollectiveMmaINS1_34MainloopSm90TmaGmmaWarpSpecializedILi12ENS5_IJNS4_1CILi1EEESB_SB_EEENS1_35KernelTmaWarpSpecializedCooperativeEEENS5_IJNSA_ILi384EEENSA_ILi176EEENSA_ILi16EEEEEENS_6half_tENS5_IJlSB_lEEESJ_SK_NS4_8TiledMMAINS4_8MMA_AtomIJNS4_4SM904GMMA25MMA_64x16x16_F32F16F16_SSILNSO_5MajorE0ELSQ_0ELNSO_7ScaleInE1ELSR_1EEEEEENS4_6LayoutINS5_IJNSA_ILi2EEESB_SB_EEENS5_IJSB_NSA_ILi0EEESX_EEEEENS5_IJNS4_10UnderscoreES10_S10_EEEEENS4_13SM90_TMA_LOADENS4_14ComposedLayoutINS4_7SwizzleILi1ELi4ELi3EEENS4_18smem_ptr_flag_bitsILi16EEENSU_INS5_IJNSA_ILi8EEESH_EEENS5_IJSH_SB_EEEEEEEvNS4_8identityES13_S1D_vS1E_EENS_8epilogue10collective6detail29Sm90TmaWarpSpecializedAdapterINS1H_15DefaultEpilogueISJ_SK_SK_NS1G_6thread17LinearCombinationISJ_Li1EffLNS1L_9ScaleType4KindE0ELNS_15FloatRoundStyleE2ESJ_EENS1_15EpilogueDefaultEEEEEvvEEEEvNT_6ParamsE --------------------------
	.section	.nv.constant0._ZN7cutlass13device_kernelINS_4gemm6kernel13GemmUniversalIN4cute5tupleIJiiiiEEENS1_10collective13CollectiveMmaINS1_34MainloopSm90TmaGmmaWarpSpecializedILi12ENS5_IJNS4_1CILi1EEESB_SB_EEENS1_35KernelTmaWarpSpecializedCooperativeEEENS5_IJNSA_ILi384EEENSA_ILi176EEENSA_ILi16EEEEEENS_6half_tENS5_IJlSB_lEEESJ_SK_NS4_8TiledMMAINS4_8MMA_AtomIJNS4_4SM904GMMA25MMA_64x16x16_F32F16F16_SSILNSO_5MajorE0ELSQ_0ELNSO_7ScaleInE1ELSR_1EEEEEENS4_6LayoutINS5_IJNSA_ILi2EEESB_SB_EEENS5_IJSB_NSA_ILi0EEESX_EEEEENS5_IJNS4_10UnderscoreES10_S10_EEEEENS4_13SM90_TMA_LOADENS4_14ComposedLayoutINS4_7SwizzleILi1ELi4ELi3EEENS4_18smem_ptr_flag_bitsILi16EEENSU_INS5_IJNSA_ILi8EEESH_EEENS5_IJSH_SB_EEEEEEEvNS4_8identityES13_S1D_vS1E_EENS_8epilogue10collective6detail29Sm90TmaWarpSpecializedAdapterINS1H_15DefaultEpilogueISJ_SK_SK_NS1G_6thread17LinearCombinationISJ_Li1EffLNS1L_9ScaleType4KindE0ELNS_15FloatRoundStyleE2ESJ_EENS1_15EpilogueDefaultEEEEEvvEEEEvNT_6ParamsE,"a",@progbits
	.sectionflags	@""
	.align	4
.nv.constant0._ZN7cutlass13device_kernelINS_4gemm6kernel13GemmUniversalIN4cute5tupleIJiiiiEEENS1_10collective13CollectiveMmaINS1_34MainloopSm90TmaGmmaWarpSpecializedILi12ENS5_IJNS4_1CILi1EEESB_SB_EEENS1_35KernelTmaWarpSpecializedCooperativeEEENS5_IJNSA_ILi384EEENSA_ILi176EEENSA_ILi16EEEEEENS_6half_tENS5_IJlSB_lEEESJ_SK_NS4_8TiledMMAINS4_8MMA_AtomIJNS4_4SM904GMMA25MMA_64x16x16_F32F16F16_SSILNSO_5MajorE0ELSQ_0ELNSO_7ScaleInE1ELSR_1EEEEEENS4_6LayoutINS5_IJNSA_ILi2EEESB_SB_EEENS5_IJSB_NSA_ILi0EEESX_EEEEENS5_IJNS4_10UnderscoreES10_S10_EEEEENS4_13SM90_TMA_LOADENS4_14ComposedLayoutINS4_7SwizzleILi1ELi4ELi3EEENS4_18smem_ptr_flag_bitsILi16EEENSU_INS5_IJNSA_ILi8EEESH_EEENS5_IJSH_SB_EEEEEEEvNS4_8identityES13_S1D_vS1E_EENS_8epilogue10collective6detail29Sm90TmaWarpSpecializedAdapterINS1H_15DefaultEpilogueISJ_SK_SK_NS1G_6thread17LinearCombinationISJ_Li1EffLNS1L_9ScaleType4KindE0ELNS_15FloatRoundStyleE2ESJ_EENS1_15EpilogueDefaultEEEEEvvEEEEvNT_6ParamsE:
	.zero		1664


//--------------------- SYMBOLS --------------------------

	.type		.nv.reservedSmem.offset0,@object
	.size		.nv.reservedSmem.offset0,0x4
	.type		__assertfail,@function
